//
// Generated by NVIDIA NVVM Compiler
//
// Compiler Build ID: CL-36424714
// Cuda compilation tools, release 13.0, V13.0.88
// Based on NVVM 20.0.0
//

.version 9.0
.target sm_100
.address_size 64

	// .globl	_Z18init_random_scaledPfifm
.global .align 4 .b8 precalc_xorwow_matrix[102400];
.global .align 4 .b8 precalc_xorwow_offset_matrix[102400];
.global .align 4 .b8 mrg32k3aM1[2304];
.global .align 4 .b8 mrg32k3aM2[2304];
.global .align 4 .b8 mrg32k3aM1SubSeq[2016];
.global .align 4 .b8 mrg32k3aM2SubSeq[2016];
.global .align 4 .b8 mrg32k3aM1Seq[2304];
.global .align 4 .b8 mrg32k3aM2Seq[2304];
.const .align 8 .b8 __cr_lgamma_table[72];

.visible .entry _Z18init_random_scaledPfifm(
	.param .u64 .ptr .align 1 _Z18init_random_scaledPfifm_param_0,
	.param .u32 _Z18init_random_scaledPfifm_param_1,
	.param .f32 _Z18init_random_scaledPfifm_param_2,
	.param .u64 _Z18init_random_scaledPfifm_param_3
)
{
	.local .align 8 .b8 	__local_depot0[48];
	.reg .b64 	%SP;
	.reg .b64 	%SPL;
	.reg .pred 	%p<64>;
	.reg .b32 	%r<1199>;
	.reg .b32 	%f<6>;
	.reg .b64 	%rd<28>;

	mov.u64 	%SPL, __local_depot0;
	ld.param.u64 	%rd10, [_Z18init_random_scaledPfifm_param_0];
	ld.param.u32 	%r541, [_Z18init_random_scaledPfifm_param_1];
	ld.param.f32 	%f1, [_Z18init_random_scaledPfifm_param_2];
	ld.param.u64 	%rd11, [_Z18init_random_scaledPfifm_param_3];
	mov.u32 	%r542, %ctaid.x;
	mov.u32 	%r543, %ntid.x;
	mov.u32 	%r544, %tid.x;
	mad.lo.s32 	%r1, %r542, %r543, %r544;
	setp.ge.s32 	%p1, %r1, %r541;
	@%p1 bra 	$L__BB0_117;
	add.u64 	%rd1, %SPL, 0;
	cvt.s64.s32 	%rd2, %r1;
	cvt.u32.u64 	%r545, %rd11;
	xor.b32  	%r546, %r545, -1429050551;
	mul.lo.s32 	%r547, %r546, 1099087573;
	{ .reg .b32 tmp; mov.b64 {tmp, %r548}, %rd11; }
	xor.b32  	%r549, %r548, -136515619;
	mul.lo.s32 	%r550, %r549, -1703105765;
	add.s32 	%r551, %r547, %r550;
	add.s32 	%r2, %r551, 6615241;
	add.s32 	%r935, %r547, 123456789;
	st.local.v2.u32 	[%rd1], {%r2, %r935};
	xor.b32  	%r552, %r547, 362436069;
	add.s32 	%r553, %r550, 521288629;
	st.local.v2.u32 	[%rd1+8], {%r552, %r553};
	xor.b32  	%r554, %r550, 88675123;
	add.s32 	%r931, %r547, 5783321;
	st.local.v2.u32 	[%rd1+16], {%r554, %r931};
	setp.eq.s32 	%p2, %r1, 0;
	@%p2 bra 	$L__BB0_116;
	mov.b32 	%r918, 0;
	mov.u64 	%rd27, %rd2;
$L__BB0_3:
	mov.u64 	%rd3, %rd27;
	and.b64  	%rd4, %rd3, 3;
	setp.eq.s64 	%p3, %rd4, 0;
	@%p3 bra 	$L__BB0_115;
	mul.wide.u32 	%rd13, %r918, 3200;
	mov.u64 	%rd14, precalc_xorwow_matrix;
	add.s64 	%rd5, %rd14, %rd13;
	mov.b32 	%r931, 0;
	mov.u32 	%r932, %r931;
	mov.u32 	%r933, %r931;
	mov.u32 	%r934, %r931;
	mov.u32 	%r935, %r931;
	mov.u32 	%r924, %r931;
$L__BB0_5:
	mul.wide.u32 	%rd15, %r924, 4;
	add.s64 	%rd16, %rd1, %rd15;
	ld.local.u32 	%r14, [%rd16+4];
	shl.b32 	%r15, %r924, 5;
	mov.b32 	%r930, 0;
$L__BB0_6:
	.pragma "nounroll";
	shr.u32 	%r558, %r14, %r930;
	and.b32  	%r559, %r558, 1;
	setp.eq.b32 	%p4, %r559, 1;
	not.pred 	%p5, %p4;
	add.s32 	%r560, %r15, %r930;
	mul.lo.s32 	%r561, %r560, 5;
	mul.wide.u32 	%rd17, %r561, 4;
	add.s64 	%rd6, %rd5, %rd17;
	@%p5 bra 	$L__BB0_8;
	ld.global.u32 	%r562, [%rd6];
	xor.b32  	%r935, %r935, %r562;
	ld.global.u32 	%r563, [%rd6+4];
	xor.b32  	%r934, %r934, %r563;
	ld.global.u32 	%r564, [%rd6+8];
	xor.b32  	%r933, %r933, %r564;
	ld.global.u32 	%r565, [%rd6+12];
	xor.b32  	%r932, %r932, %r565;
	ld.global.u32 	%r566, [%rd6+16];
	xor.b32  	%r931, %r931, %r566;
$L__BB0_8:
	and.b32  	%r568, %r558, 2;
	setp.eq.s32 	%p6, %r568, 0;
	@%p6 bra 	$L__BB0_10;
	ld.global.u32 	%r569, [%rd6+20];
	xor.b32  	%r935, %r935, %r569;
	ld.global.u32 	%r570, [%rd6+24];
	xor.b32  	%r934, %r934, %r570;
	ld.global.u32 	%r571, [%rd6+28];
	xor.b32  	%r933, %r933, %r571;
	ld.global.u32 	%r572, [%rd6+32];
	xor.b32  	%r932, %r932, %r572;
	ld.global.u32 	%r573, [%rd6+36];
	xor.b32  	%r931, %r931, %r573;
$L__BB0_10:
	and.b32  	%r575, %r558, 4;
	setp.eq.s32 	%p7, %r575, 0;
	@%p7 bra 	$L__BB0_12;
	ld.global.u32 	%r576, [%rd6+40];
	xor.b32  	%r935, %r935, %r576;
	ld.global.u32 	%r577, [%rd6+44];
	xor.b32  	%r934, %r934, %r577;
	ld.global.u32 	%r578, [%rd6+48];
	xor.b32  	%r933, %r933, %r578;
	ld.global.u32 	%r579, [%rd6+52];
	xor.b32  	%r932, %r932, %r579;
	ld.global.u32 	%r580, [%rd6+56];
	xor.b32  	%r931, %r931, %r580;
$L__BB0_12:
	and.b32  	%r582, %r558, 8;
	setp.eq.s32 	%p8, %r582, 0;
	@%p8 bra 	$L__BB0_14;
	ld.global.u32 	%r583, [%rd6+60];
	xor.b32  	%r935, %r935, %r583;
	ld.global.u32 	%r584, [%rd6+64];
	xor.b32  	%r934, %r934, %r584;
	ld.global.u32 	%r585, [%rd6+68];
	xor.b32  	%r933, %r933, %r585;
	ld.global.u32 	%r586, [%rd6+72];
	xor.b32  	%r932, %r932, %r586;
	ld.global.u32 	%r587, [%rd6+76];
	xor.b32  	%r931, %r931, %r587;
$L__BB0_14:
	and.b32  	%r589, %r558, 16;
	setp.eq.s32 	%p9, %r589, 0;
	@%p9 bra 	$L__BB0_16;
	ld.global.u32 	%r590, [%rd6+80];
	xor.b32  	%r935, %r935, %r590;
	ld.global.u32 	%r591, [%rd6+84];
	xor.b32  	%r934, %r934, %r591;
	ld.global.u32 	%r592, [%rd6+88];
	xor.b32  	%r933, %r933, %r592;
	ld.global.u32 	%r593, [%rd6+92];
	xor.b32  	%r932, %r932, %r593;
	ld.global.u32 	%r594, [%rd6+96];
	xor.b32  	%r931, %r931, %r594;
$L__BB0_16:
	and.b32  	%r596, %r558, 32;
	setp.eq.s32 	%p10, %r596, 0;
	@%p10 bra 	$L__BB0_18;
	ld.global.u32 	%r597, [%rd6+100];
	xor.b32  	%r935, %r935, %r597;
	ld.global.u32 	%r598, [%rd6+104];
	xor.b32  	%r934, %r934, %r598;
	ld.global.u32 	%r599, [%rd6+108];
	xor.b32  	%r933, %r933, %r599;
	ld.global.u32 	%r600, [%rd6+112];
	xor.b32  	%r932, %r932, %r600;
	ld.global.u32 	%r601, [%rd6+116];
	xor.b32  	%r931, %r931, %r601;
$L__BB0_18:
	and.b32  	%r603, %r558, 64;
	setp.eq.s32 	%p11, %r603, 0;
	@%p11 bra 	$L__BB0_20;
	ld.global.u32 	%r604, [%rd6+120];
	xor.b32  	%r935, %r935, %r604;
	ld.global.u32 	%r605, [%rd6+124];
	xor.b32  	%r934, %r934, %r605;
	ld.global.u32 	%r606, [%rd6+128];
	xor.b32  	%r933, %r933, %r606;
	ld.global.u32 	%r607, [%rd6+132];
	xor.b32  	%r932, %r932, %r607;
	ld.global.u32 	%r608, [%rd6+136];
	xor.b32  	%r931, %r931, %r608;
$L__BB0_20:
	and.b32  	%r610, %r558, 128;
	setp.eq.s32 	%p12, %r610, 0;
	@%p12 bra 	$L__BB0_22;
	ld.global.u32 	%r611, [%rd6+140];
	xor.b32  	%r935, %r935, %r611;
	ld.global.u32 	%r612, [%rd6+144];
	xor.b32  	%r934, %r934, %r612;
	ld.global.u32 	%r613, [%rd6+148];
	xor.b32  	%r933, %r933, %r613;
	ld.global.u32 	%r614, [%rd6+152];
	xor.b32  	%r932, %r932, %r614;
	ld.global.u32 	%r615, [%rd6+156];
	xor.b32  	%r931, %r931, %r615;
$L__BB0_22:
	and.b32  	%r617, %r558, 256;
	setp.eq.s32 	%p13, %r617, 0;
	@%p13 bra 	$L__BB0_24;
	ld.global.u32 	%r618, [%rd6+160];
	xor.b32  	%r935, %r935, %r618;
	ld.global.u32 	%r619, [%rd6+164];
	xor.b32  	%r934, %r934, %r619;
	ld.global.u32 	%r620, [%rd6+168];
	xor.b32  	%r933, %r933, %r620;
	ld.global.u32 	%r621, [%rd6+172];
	xor.b32  	%r932, %r932, %r621;
	ld.global.u32 	%r622, [%rd6+176];
	xor.b32  	%r931, %r931, %r622;
$L__BB0_24:
	and.b32  	%r624, %r558, 512;
	setp.eq.s32 	%p14, %r624, 0;
	@%p14 bra 	$L__BB0_26;
	ld.global.u32 	%r625, [%rd6+180];
	xor.b32  	%r935, %r935, %r625;
	ld.global.u32 	%r626, [%rd6+184];
	xor.b32  	%r934, %r934, %r626;
	ld.global.u32 	%r627, [%rd6+188];
	xor.b32  	%r933, %r933, %r627;
	ld.global.u32 	%r628, [%rd6+192];
	xor.b32  	%r932, %r932, %r628;
	ld.global.u32 	%r629, [%rd6+196];
	xor.b32  	%r931, %r931, %r629;
$L__BB0_26:
	and.b32  	%r631, %r558, 1024;
	setp.eq.s32 	%p15, %r631, 0;
	@%p15 bra 	$L__BB0_28;
	ld.global.u32 	%r632, [%rd6+200];
	xor.b32  	%r935, %r935, %r632;
	ld.global.u32 	%r633, [%rd6+204];
	xor.b32  	%r934, %r934, %r633;
	ld.global.u32 	%r634, [%rd6+208];
	xor.b32  	%r933, %r933, %r634;
	ld.global.u32 	%r635, [%rd6+212];
	xor.b32  	%r932, %r932, %r635;
	ld.global.u32 	%r636, [%rd6+216];
	xor.b32  	%r931, %r931, %r636;
$L__BB0_28:
	and.b32  	%r638, %r558, 2048;
	setp.eq.s32 	%p16, %r638, 0;
	@%p16 bra 	$L__BB0_30;
	ld.global.u32 	%r639, [%rd6+220];
	xor.b32  	%r935, %r935, %r639;
	ld.global.u32 	%r640, [%rd6+224];
	xor.b32  	%r934, %r934, %r640;
	ld.global.u32 	%r641, [%rd6+228];
	xor.b32  	%r933, %r933, %r641;
	ld.global.u32 	%r642, [%rd6+232];
	xor.b32  	%r932, %r932, %r642;
	ld.global.u32 	%r643, [%rd6+236];
	xor.b32  	%r931, %r931, %r643;
$L__BB0_30:
	and.b32  	%r645, %r558, 4096;
	setp.eq.s32 	%p17, %r645, 0;
	@%p17 bra 	$L__BB0_32;
	ld.global.u32 	%r646, [%rd6+240];
	xor.b32  	%r935, %r935, %r646;
	ld.global.u32 	%r647, [%rd6+244];
	xor.b32  	%r934, %r934, %r647;
	ld.global.u32 	%r648, [%rd6+248];
	xor.b32  	%r933, %r933, %r648;
	ld.global.u32 	%r649, [%rd6+252];
	xor.b32  	%r932, %r932, %r649;
	ld.global.u32 	%r650, [%rd6+256];
	xor.b32  	%r931, %r931, %r650;
$L__BB0_32:
	and.b32  	%r652, %r558, 8192;
	setp.eq.s32 	%p18, %r652, 0;
	@%p18 bra 	$L__BB0_34;
	ld.global.u32 	%r653, [%rd6+260];
	xor.b32  	%r935, %r935, %r653;
	ld.global.u32 	%r654, [%rd6+264];
	xor.b32  	%r934, %r934, %r654;
	ld.global.u32 	%r655, [%rd6+268];
	xor.b32  	%r933, %r933, %r655;
	ld.global.u32 	%r656, [%rd6+272];
	xor.b32  	%r932, %r932, %r656;
	ld.global.u32 	%r657, [%rd6+276];
	xor.b32  	%r931, %r931, %r657;
$L__BB0_34:
	and.b32  	%r659, %r558, 16384;
	setp.eq.s32 	%p19, %r659, 0;
	@%p19 bra 	$L__BB0_36;
	ld.global.u32 	%r660, [%rd6+280];
	xor.b32  	%r935, %r935, %r660;
	ld.global.u32 	%r661, [%rd6+284];
	xor.b32  	%r934, %r934, %r661;
	ld.global.u32 	%r662, [%rd6+288];
	xor.b32  	%r933, %r933, %r662;
	ld.global.u32 	%r663, [%rd6+292];
	xor.b32  	%r932, %r932, %r663;
	ld.global.u32 	%r664, [%rd6+296];
	xor.b32  	%r931, %r931, %r664;
$L__BB0_36:
	and.b32  	%r666, %r558, 32768;
	setp.eq.s32 	%p20, %r666, 0;
	@%p20 bra 	$L__BB0_38;
	ld.global.u32 	%r667, [%rd6+300];
	xor.b32  	%r935, %r935, %r667;
	ld.global.u32 	%r668, [%rd6+304];
	xor.b32  	%r934, %r934, %r668;
	ld.global.u32 	%r669, [%rd6+308];
	xor.b32  	%r933, %r933, %r669;
	ld.global.u32 	%r670, [%rd6+312];
	xor.b32  	%r932, %r932, %r670;
	ld.global.u32 	%r671, [%rd6+316];
	xor.b32  	%r931, %r931, %r671;
$L__BB0_38:
	add.s32 	%r930, %r930, 16;
	setp.ne.s32 	%p21, %r930, 32;
	@%p21 bra 	$L__BB0_6;
	mad.lo.s32 	%r672, %r924, -31, %r15;
	add.s32 	%r924, %r672, 1;
	setp.ne.s32 	%p22, %r924, 5;
	@%p22 bra 	$L__BB0_5;
	st.local.u32 	[%rd1+4], %r935;
	st.local.v2.u32 	[%rd1+8], {%r934, %r933};
	st.local.v2.u32 	[%rd1+16], {%r932, %r931};
	setp.eq.s64 	%p23, %rd4, 1;
	@%p23 bra 	$L__BB0_115;
	mov.b32 	%r931, 0;
	mov.u32 	%r1024, %r931;
	mov.u32 	%r1025, %r931;
	mov.u32 	%r1026, %r931;
	mov.u32 	%r935, %r931;
	mov.u32 	%r1016, %r931;
$L__BB0_42:
	mul.wide.u32 	%rd18, %r1016, 4;
	add.s64 	%rd19, %rd1, %rd18;
	ld.local.u32 	%r190, [%rd19+4];
	shl.b32 	%r191, %r1016, 5;
	mov.b32 	%r1022, 0;
$L__BB0_43:
	.pragma "nounroll";
	shr.u32 	%r675, %r190, %r1022;
	and.b32  	%r676, %r675, 1;
	setp.eq.b32 	%p24, %r676, 1;
	not.pred 	%p25, %p24;
	add.s32 	%r677, %r191, %r1022;
	mul.lo.s32 	%r678, %r677, 5;
	mul.wide.u32 	%rd20, %r678, 4;
	add.s64 	%rd7, %rd5, %rd20;
	@%p25 bra 	$L__BB0_45;
	ld.global.u32 	%r679, [%rd7];
	xor.b32  	%r935, %r935, %r679;
	ld.global.u32 	%r680, [%rd7+4];
	xor.b32  	%r1026, %r1026, %r680;
	ld.global.u32 	%r681, [%rd7+8];
	xor.b32  	%r1025, %r1025, %r681;
	ld.global.u32 	%r682, [%rd7+12];
	xor.b32  	%r1024, %r1024, %r682;
	ld.global.u32 	%r683, [%rd7+16];
	xor.b32  	%r931, %r931, %r683;
$L__BB0_45:
	and.b32  	%r685, %r675, 2;
	setp.eq.s32 	%p26, %r685, 0;
	@%p26 bra 	$L__BB0_47;
	ld.global.u32 	%r686, [%rd7+20];
	xor.b32  	%r935, %r935, %r686;
	ld.global.u32 	%r687, [%rd7+24];
	xor.b32  	%r1026, %r1026, %r687;
	ld.global.u32 	%r688, [%rd7+28];
	xor.b32  	%r1025, %r1025, %r688;
	ld.global.u32 	%r689, [%rd7+32];
	xor.b32  	%r1024, %r1024, %r689;
	ld.global.u32 	%r690, [%rd7+36];
	xor.b32  	%r931, %r931, %r690;
$L__BB0_47:
	and.b32  	%r692, %r675, 4;
	setp.eq.s32 	%p27, %r692, 0;
	@%p27 bra 	$L__BB0_49;
	ld.global.u32 	%r693, [%rd7+40];
	xor.b32  	%r935, %r935, %r693;
	ld.global.u32 	%r694, [%rd7+44];
	xor.b32  	%r1026, %r1026, %r694;
	ld.global.u32 	%r695, [%rd7+48];
	xor.b32  	%r1025, %r1025, %r695;
	ld.global.u32 	%r696, [%rd7+52];
	xor.b32  	%r1024, %r1024, %r696;
	ld.global.u32 	%r697, [%rd7+56];
	xor.b32  	%r931, %r931, %r697;
$L__BB0_49:
	and.b32  	%r699, %r675, 8;
	setp.eq.s32 	%p28, %r699, 0;
	@%p28 bra 	$L__BB0_51;
	ld.global.u32 	%r700, [%rd7+60];
	xor.b32  	%r935, %r935, %r700;
	ld.global.u32 	%r701, [%rd7+64];
	xor.b32  	%r1026, %r1026, %r701;
	ld.global.u32 	%r702, [%rd7+68];
	xor.b32  	%r1025, %r1025, %r702;
	ld.global.u32 	%r703, [%rd7+72];
	xor.b32  	%r1024, %r1024, %r703;
	ld.global.u32 	%r704, [%rd7+76];
	xor.b32  	%r931, %r931, %r704;
$L__BB0_51:
	and.b32  	%r706, %r675, 16;
	setp.eq.s32 	%p29, %r706, 0;
	@%p29 bra 	$L__BB0_53;
	ld.global.u32 	%r707, [%rd7+80];
	xor.b32  	%r935, %r935, %r707;
	ld.global.u32 	%r708, [%rd7+84];
	xor.b32  	%r1026, %r1026, %r708;
	ld.global.u32 	%r709, [%rd7+88];
	xor.b32  	%r1025, %r1025, %r709;
	ld.global.u32 	%r710, [%rd7+92];
	xor.b32  	%r1024, %r1024, %r710;
	ld.global.u32 	%r711, [%rd7+96];
	xor.b32  	%r931, %r931, %r711;
$L__BB0_53:
	and.b32  	%r713, %r675, 32;
	setp.eq.s32 	%p30, %r713, 0;
	@%p30 bra 	$L__BB0_55;
	ld.global.u32 	%r714, [%rd7+100];
	xor.b32  	%r935, %r935, %r714;
	ld.global.u32 	%r715, [%rd7+104];
	xor.b32  	%r1026, %r1026, %r715;
	ld.global.u32 	%r716, [%rd7+108];
	xor.b32  	%r1025, %r1025, %r716;
	ld.global.u32 	%r717, [%rd7+112];
	xor.b32  	%r1024, %r1024, %r717;
	ld.global.u32 	%r718, [%rd7+116];
	xor.b32  	%r931, %r931, %r718;
$L__BB0_55:
	and.b32  	%r720, %r675, 64;
	setp.eq.s32 	%p31, %r720, 0;
	@%p31 bra 	$L__BB0_57;
	ld.global.u32 	%r721, [%rd7+120];
	xor.b32  	%r935, %r935, %r721;
	ld.global.u32 	%r722, [%rd7+124];
	xor.b32  	%r1026, %r1026, %r722;
	ld.global.u32 	%r723, [%rd7+128];
	xor.b32  	%r1025, %r1025, %r723;
	ld.global.u32 	%r724, [%rd7+132];
	xor.b32  	%r1024, %r1024, %r724;
	ld.global.u32 	%r725, [%rd7+136];
	xor.b32  	%r931, %r931, %r725;
$L__BB0_57:
	and.b32  	%r727, %r675, 128;
	setp.eq.s32 	%p32, %r727, 0;
	@%p32 bra 	$L__BB0_59;
	ld.global.u32 	%r728, [%rd7+140];
	xor.b32  	%r935, %r935, %r728;
	ld.global.u32 	%r729, [%rd7+144];
	xor.b32  	%r1026, %r1026, %r729;
	ld.global.u32 	%r730, [%rd7+148];
	xor.b32  	%r1025, %r1025, %r730;
	ld.global.u32 	%r731, [%rd7+152];
	xor.b32  	%r1024, %r1024, %r731;
	ld.global.u32 	%r732, [%rd7+156];
	xor.b32  	%r931, %r931, %r732;
$L__BB0_59:
	and.b32  	%r734, %r675, 256;
	setp.eq.s32 	%p33, %r734, 0;
	@%p33 bra 	$L__BB0_61;
	ld.global.u32 	%r735, [%rd7+160];
	xor.b32  	%r935, %r935, %r735;
	ld.global.u32 	%r736, [%rd7+164];
	xor.b32  	%r1026, %r1026, %r736;
	ld.global.u32 	%r737, [%rd7+168];
	xor.b32  	%r1025, %r1025, %r737;
	ld.global.u32 	%r738, [%rd7+172];
	xor.b32  	%r1024, %r1024, %r738;
	ld.global.u32 	%r739, [%rd7+176];
	xor.b32  	%r931, %r931, %r739;
$L__BB0_61:
	and.b32  	%r741, %r675, 512;
	setp.eq.s32 	%p34, %r741, 0;
	@%p34 bra 	$L__BB0_63;
	ld.global.u32 	%r742, [%rd7+180];
	xor.b32  	%r935, %r935, %r742;
	ld.global.u32 	%r743, [%rd7+184];
	xor.b32  	%r1026, %r1026, %r743;
	ld.global.u32 	%r744, [%rd7+188];
	xor.b32  	%r1025, %r1025, %r744;
	ld.global.u32 	%r745, [%rd7+192];
	xor.b32  	%r1024, %r1024, %r745;
	ld.global.u32 	%r746, [%rd7+196];
	xor.b32  	%r931, %r931, %r746;
$L__BB0_63:
	and.b32  	%r748, %r675, 1024;
	setp.eq.s32 	%p35, %r748, 0;
	@%p35 bra 	$L__BB0_65;
	ld.global.u32 	%r749, [%rd7+200];
	xor.b32  	%r935, %r935, %r749;
	ld.global.u32 	%r750, [%rd7+204];
	xor.b32  	%r1026, %r1026, %r750;
	ld.global.u32 	%r751, [%rd7+208];
	xor.b32  	%r1025, %r1025, %r751;
	ld.global.u32 	%r752, [%rd7+212];
	xor.b32  	%r1024, %r1024, %r752;
	ld.global.u32 	%r753, [%rd7+216];
	xor.b32  	%r931, %r931, %r753;
$L__BB0_65:
	and.b32  	%r755, %r675, 2048;
	setp.eq.s32 	%p36, %r755, 0;
	@%p36 bra 	$L__BB0_67;
	ld.global.u32 	%r756, [%rd7+220];
	xor.b32  	%r935, %r935, %r756;
	ld.global.u32 	%r757, [%rd7+224];
	xor.b32  	%r1026, %r1026, %r757;
	ld.global.u32 	%r758, [%rd7+228];
	xor.b32  	%r1025, %r1025, %r758;
	ld.global.u32 	%r759, [%rd7+232];
	xor.b32  	%r1024, %r1024, %r759;
	ld.global.u32 	%r760, [%rd7+236];
	xor.b32  	%r931, %r931, %r760;
$L__BB0_67:
	and.b32  	%r762, %r675, 4096;
	setp.eq.s32 	%p37, %r762, 0;
	@%p37 bra 	$L__BB0_69;
	ld.global.u32 	%r763, [%rd7+240];
	xor.b32  	%r935, %r935, %r763;
	ld.global.u32 	%r764, [%rd7+244];
	xor.b32  	%r1026, %r1026, %r764;
	ld.global.u32 	%r765, [%rd7+248];
	xor.b32  	%r1025, %r1025, %r765;
	ld.global.u32 	%r766, [%rd7+252];
	xor.b32  	%r1024, %r1024, %r766;
	ld.global.u32 	%r767, [%rd7+256];
	xor.b32  	%r931, %r931, %r767;
$L__BB0_69:
	and.b32  	%r769, %r675, 8192;
	setp.eq.s32 	%p38, %r769, 0;
	@%p38 bra 	$L__BB0_71;
	ld.global.u32 	%r770, [%rd7+260];
	xor.b32  	%r935, %r935, %r770;
	ld.global.u32 	%r771, [%rd7+264];
	xor.b32  	%r1026, %r1026, %r771;
	ld.global.u32 	%r772, [%rd7+268];
	xor.b32  	%r1025, %r1025, %r772;
	ld.global.u32 	%r773, [%rd7+272];
	xor.b32  	%r1024, %r1024, %r773;
	ld.global.u32 	%r774, [%rd7+276];
	xor.b32  	%r931, %r931, %r774;
$L__BB0_71:
	and.b32  	%r776, %r675, 16384;
	setp.eq.s32 	%p39, %r776, 0;
	@%p39 bra 	$L__BB0_73;
	ld.global.u32 	%r777, [%rd7+280];
	xor.b32  	%r935, %r935, %r777;
	ld.global.u32 	%r778, [%rd7+284];
	xor.b32  	%r1026, %r1026, %r778;
	ld.global.u32 	%r779, [%rd7+288];
	xor.b32  	%r1025, %r1025, %r779;
	ld.global.u32 	%r780, [%rd7+292];
	xor.b32  	%r1024, %r1024, %r780;
	ld.global.u32 	%r781, [%rd7+296];
	xor.b32  	%r931, %r931, %r781;
$L__BB0_73:
	and.b32  	%r783, %r675, 32768;
	setp.eq.s32 	%p40, %r783, 0;
	@%p40 bra 	$L__BB0_75;
	ld.global.u32 	%r784, [%rd7+300];
	xor.b32  	%r935, %r935, %r784;
	ld.global.u32 	%r785, [%rd7+304];
	xor.b32  	%r1026, %r1026, %r785;
	ld.global.u32 	%r786, [%rd7+308];
	xor.b32  	%r1025, %r1025, %r786;
	ld.global.u32 	%r787, [%rd7+312];
	xor.b32  	%r1024, %r1024, %r787;
	ld.global.u32 	%r788, [%rd7+316];
	xor.b32  	%r931, %r931, %r788;
$L__BB0_75:
	add.s32 	%r1022, %r1022, 16;
	setp.ne.s32 	%p41, %r1022, 32;
	@%p41 bra 	$L__BB0_43;
	mad.lo.s32 	%r789, %r1016, -31, %r191;
	add.s32 	%r1016, %r789, 1;
	setp.ne.s32 	%p42, %r1016, 5;
	@%p42 bra 	$L__BB0_42;
	st.local.u32 	[%rd1+4], %r935;
	st.local.v2.u32 	[%rd1+8], {%r1026, %r1025};
	st.local.v2.u32 	[%rd1+16], {%r1024, %r931};
	setp.ne.s64 	%p43, %rd4, 3;
	@%p43 bra 	$L__BB0_115;
	mov.b32 	%r931, 0;
	mov.u32 	%r1116, %r931;
	mov.u32 	%r1117, %r931;
	mov.u32 	%r1118, %r931;
	mov.u32 	%r935, %r931;
	mov.u32 	%r1108, %r931;
$L__BB0_79:
	mul.wide.u32 	%rd21, %r1108, 4;
	add.s64 	%rd22, %rd1, %rd21;
	ld.local.u32 	%r366, [%rd22+4];
	shl.b32 	%r367, %r1108, 5;
	mov.b32 	%r1114, 0;
$L__BB0_80:
	.pragma "nounroll";
	shr.u32 	%r792, %r366, %r1114;
	and.b32  	%r793, %r792, 1;
	setp.eq.b32 	%p44, %r793, 1;
	not.pred 	%p45, %p44;
	add.s32 	%r794, %r367, %r1114;
	mul.lo.s32 	%r795, %r794, 5;
	mul.wide.u32 	%rd23, %r795, 4;
	add.s64 	%rd8, %rd5, %rd23;
	@%p45 bra 	$L__BB0_82;
	ld.global.u32 	%r796, [%rd8];
	xor.b32  	%r935, %r935, %r796;
	ld.global.u32 	%r797, [%rd8+4];
	xor.b32  	%r1118, %r1118, %r797;
	ld.global.u32 	%r798, [%rd8+8];
	xor.b32  	%r1117, %r1117, %r798;
	ld.global.u32 	%r799, [%rd8+12];
	xor.b32  	%r1116, %r1116, %r799;
	ld.global.u32 	%r800, [%rd8+16];
	xor.b32  	%r931, %r931, %r800;
$L__BB0_82:
	and.b32  	%r802, %r792, 2;
	setp.eq.s32 	%p46, %r802, 0;
	@%p46 bra 	$L__BB0_84;
	ld.global.u32 	%r803, [%rd8+20];
	xor.b32  	%r935, %r935, %r803;
	ld.global.u32 	%r804, [%rd8+24];
	xor.b32  	%r1118, %r1118, %r804;
	ld.global.u32 	%r805, [%rd8+28];
	xor.b32  	%r1117, %r1117, %r805;
	ld.global.u32 	%r806, [%rd8+32];
	xor.b32  	%r1116, %r1116, %r806;
	ld.global.u32 	%r807, [%rd8+36];
	xor.b32  	%r931, %r931, %r807;
$L__BB0_84:
	and.b32  	%r809, %r792, 4;
	setp.eq.s32 	%p47, %r809, 0;
	@%p47 bra 	$L__BB0_86;
	ld.global.u32 	%r810, [%rd8+40];
	xor.b32  	%r935, %r935, %r810;
	ld.global.u32 	%r811, [%rd8+44];
	xor.b32  	%r1118, %r1118, %r811;
	ld.global.u32 	%r812, [%rd8+48];
	xor.b32  	%r1117, %r1117, %r812;
	ld.global.u32 	%r813, [%rd8+52];
	xor.b32  	%r1116, %r1116, %r813;
	ld.global.u32 	%r814, [%rd8+56];
	xor.b32  	%r931, %r931, %r814;
$L__BB0_86:
	and.b32  	%r816, %r792, 8;
	setp.eq.s32 	%p48, %r816, 0;
	@%p48 bra 	$L__BB0_88;
	ld.global.u32 	%r817, [%rd8+60];
	xor.b32  	%r935, %r935, %r817;
	ld.global.u32 	%r818, [%rd8+64];
	xor.b32  	%r1118, %r1118, %r818;
	ld.global.u32 	%r819, [%rd8+68];
	xor.b32  	%r1117, %r1117, %r819;
	ld.global.u32 	%r820, [%rd8+72];
	xor.b32  	%r1116, %r1116, %r820;
	ld.global.u32 	%r821, [%rd8+76];
	xor.b32  	%r931, %r931, %r821;
$L__BB0_88:
	and.b32  	%r823, %r792, 16;
	setp.eq.s32 	%p49, %r823, 0;
	@%p49 bra 	$L__BB0_90;
	ld.global.u32 	%r824, [%rd8+80];
	xor.b32  	%r935, %r935, %r824;
	ld.global.u32 	%r825, [%rd8+84];
	xor.b32  	%r1118, %r1118, %r825;
	ld.global.u32 	%r826, [%rd8+88];
	xor.b32  	%r1117, %r1117, %r826;
	ld.global.u32 	%r827, [%rd8+92];
	xor.b32  	%r1116, %r1116, %r827;
	ld.global.u32 	%r828, [%rd8+96];
	xor.b32  	%r931, %r931, %r828;
$L__BB0_90:
	and.b32  	%r830, %r792, 32;
	setp.eq.s32 	%p50, %r830, 0;
	@%p50 bra 	$L__BB0_92;
	ld.global.u32 	%r831, [%rd8+100];
	xor.b32  	%r935, %r935, %r831;
	ld.global.u32 	%r832, [%rd8+104];
	xor.b32  	%r1118, %r1118, %r832;
	ld.global.u32 	%r833, [%rd8+108];
	xor.b32  	%r1117, %r1117, %r833;
	ld.global.u32 	%r834, [%rd8+112];
	xor.b32  	%r1116, %r1116, %r834;
	ld.global.u32 	%r835, [%rd8+116];
	xor.b32  	%r931, %r931, %r835;
$L__BB0_92:
	and.b32  	%r837, %r792, 64;
	setp.eq.s32 	%p51, %r837, 0;
	@%p51 bra 	$L__BB0_94;
	ld.global.u32 	%r838, [%rd8+120];
	xor.b32  	%r935, %r935, %r838;
	ld.global.u32 	%r839, [%rd8+124];
	xor.b32  	%r1118, %r1118, %r839;
	ld.global.u32 	%r840, [%rd8+128];
	xor.b32  	%r1117, %r1117, %r840;
	ld.global.u32 	%r841, [%rd8+132];
	xor.b32  	%r1116, %r1116, %r841;
	ld.global.u32 	%r842, [%rd8+136];
	xor.b32  	%r931, %r931, %r842;
$L__BB0_94:
	and.b32  	%r844, %r792, 128;
	setp.eq.s32 	%p52, %r844, 0;
	@%p52 bra 	$L__BB0_96;
	ld.global.u32 	%r845, [%rd8+140];
	xor.b32  	%r935, %r935, %r845;
	ld.global.u32 	%r846, [%rd8+144];
	xor.b32  	%r1118, %r1118, %r846;
	ld.global.u32 	%r847, [%rd8+148];
	xor.b32  	%r1117, %r1117, %r847;
	ld.global.u32 	%r848, [%rd8+152];
	xor.b32  	%r1116, %r1116, %r848;
	ld.global.u32 	%r849, [%rd8+156];
	xor.b32  	%r931, %r931, %r849;
$L__BB0_96:
	and.b32  	%r851, %r792, 256;
	setp.eq.s32 	%p53, %r851, 0;
	@%p53 bra 	$L__BB0_98;
	ld.global.u32 	%r852, [%rd8+160];
	xor.b32  	%r935, %r935, %r852;
	ld.global.u32 	%r853, [%rd8+164];
	xor.b32  	%r1118, %r1118, %r853;
	ld.global.u32 	%r854, [%rd8+168];
	xor.b32  	%r1117, %r1117, %r854;
	ld.global.u32 	%r855, [%rd8+172];
	xor.b32  	%r1116, %r1116, %r855;
	ld.global.u32 	%r856, [%rd8+176];
	xor.b32  	%r931, %r931, %r856;
$L__BB0_98:
	and.b32  	%r858, %r792, 512;
	setp.eq.s32 	%p54, %r858, 0;
	@%p54 bra 	$L__BB0_100;
	ld.global.u32 	%r859, [%rd8+180];
	xor.b32  	%r935, %r935, %r859;
	ld.global.u32 	%r860, [%rd8+184];
	xor.b32  	%r1118, %r1118, %r860;
	ld.global.u32 	%r861, [%rd8+188];
	xor.b32  	%r1117, %r1117, %r861;
	ld.global.u32 	%r862, [%rd8+192];
	xor.b32  	%r1116, %r1116, %r862;
	ld.global.u32 	%r863, [%rd8+196];
	xor.b32  	%r931, %r931, %r863;
$L__BB0_100:
	and.b32  	%r865, %r792, 1024;
	setp.eq.s32 	%p55, %r865, 0;
	@%p55 bra 	$L__BB0_102;
	ld.global.u32 	%r866, [%rd8+200];
	xor.b32  	%r935, %r935, %r866;
	ld.global.u32 	%r867, [%rd8+204];
	xor.b32  	%r1118, %r1118, %r867;
	ld.global.u32 	%r868, [%rd8+208];
	xor.b32  	%r1117, %r1117, %r868;
	ld.global.u32 	%r869, [%rd8+212];
	xor.b32  	%r1116, %r1116, %r869;
	ld.global.u32 	%r870, [%rd8+216];
	xor.b32  	%r931, %r931, %r870;
$L__BB0_102:
	and.b32  	%r872, %r792, 2048;
	setp.eq.s32 	%p56, %r872, 0;
	@%p56 bra 	$L__BB0_104;
	ld.global.u32 	%r873, [%rd8+220];
	xor.b32  	%r935, %r935, %r873;
	ld.global.u32 	%r874, [%rd8+224];
	xor.b32  	%r1118, %r1118, %r874;
	ld.global.u32 	%r875, [%rd8+228];
	xor.b32  	%r1117, %r1117, %r875;
	ld.global.u32 	%r876, [%rd8+232];
	xor.b32  	%r1116, %r1116, %r876;
	ld.global.u32 	%r877, [%rd8+236];
	xor.b32  	%r931, %r931, %r877;
$L__BB0_104:
	and.b32  	%r879, %r792, 4096;
	setp.eq.s32 	%p57, %r879, 0;
	@%p57 bra 	$L__BB0_106;
	ld.global.u32 	%r880, [%rd8+240];
	xor.b32  	%r935, %r935, %r880;
	ld.global.u32 	%r881, [%rd8+244];
	xor.b32  	%r1118, %r1118, %r881;
	ld.global.u32 	%r882, [%rd8+248];
	xor.b32  	%r1117, %r1117, %r882;
	ld.global.u32 	%r883, [%rd8+252];
	xor.b32  	%r1116, %r1116, %r883;
	ld.global.u32 	%r884, [%rd8+256];
	xor.b32  	%r931, %r931, %r884;
$L__BB0_106:
	and.b32  	%r886, %r792, 8192;
	setp.eq.s32 	%p58, %r886, 0;
	@%p58 bra 	$L__BB0_108;
	ld.global.u32 	%r887, [%rd8+260];
	xor.b32  	%r935, %r935, %r887;
	ld.global.u32 	%r888, [%rd8+264];
	xor.b32  	%r1118, %r1118, %r888;
	ld.global.u32 	%r889, [%rd8+268];
	xor.b32  	%r1117, %r1117, %r889;
	ld.global.u32 	%r890, [%rd8+272];
	xor.b32  	%r1116, %r1116, %r890;
	ld.global.u32 	%r891, [%rd8+276];
	xor.b32  	%r931, %r931, %r891;
$L__BB0_108:
	and.b32  	%r893, %r792, 16384;
	setp.eq.s32 	%p59, %r893, 0;
	@%p59 bra 	$L__BB0_110;
	ld.global.u32 	%r894, [%rd8+280];
	xor.b32  	%r935, %r935, %r894;
	ld.global.u32 	%r895, [%rd8+284];
	xor.b32  	%r1118, %r1118, %r895;
	ld.global.u32 	%r896, [%rd8+288];
	xor.b32  	%r1117, %r1117, %r896;
	ld.global.u32 	%r897, [%rd8+292];
	xor.b32  	%r1116, %r1116, %r897;
	ld.global.u32 	%r898, [%rd8+296];
	xor.b32  	%r931, %r931, %r898;
$L__BB0_110:
	and.b32  	%r900, %r792, 32768;
	setp.eq.s32 	%p60, %r900, 0;
	@%p60 bra 	$L__BB0_112;
	ld.global.u32 	%r901, [%rd8+300];
	xor.b32  	%r935, %r935, %r901;
	ld.global.u32 	%r902, [%rd8+304];
	xor.b32  	%r1118, %r1118, %r902;
	ld.global.u32 	%r903, [%rd8+308];
	xor.b32  	%r1117, %r1117, %r903;
	ld.global.u32 	%r904, [%rd8+312];
	xor.b32  	%r1116, %r1116, %r904;
	ld.global.u32 	%r905, [%rd8+316];
	xor.b32  	%r931, %r931, %r905;
$L__BB0_112:
	add.s32 	%r1114, %r1114, 16;
	setp.ne.s32 	%p61, %r1114, 32;
	@%p61 bra 	$L__BB0_80;
	mad.lo.s32 	%r906, %r1108, -31, %r367;
	add.s32 	%r1108, %r906, 1;
	setp.ne.s32 	%p62, %r1108, 5;
	@%p62 bra 	$L__BB0_79;
	st.local.u32 	[%rd1+4], %r935;
	st.local.v2.u32 	[%rd1+8], {%r1118, %r1117};
	st.local.v2.u32 	[%rd1+16], {%r1116, %r931};
$L__BB0_115:
	shr.u64 	%rd27, %rd3, 2;
	add.s32 	%r918, %r918, 1;
	setp.gt.u64 	%p63, %rd3, 3;
	@%p63 bra 	$L__BB0_3;
$L__BB0_116:
	shr.u32 	%r907, %r935, 2;
	xor.b32  	%r908, %r907, %r935;
	shl.b32 	%r909, %r931, 4;
	shl.b32 	%r910, %r908, 1;
	xor.b32  	%r911, %r910, %r909;
	xor.b32  	%r912, %r911, %r908;
	xor.b32  	%r913, %r912, %r931;
	add.s32 	%r914, %r2, %r913;
	add.s32 	%r915, %r914, 362437;
	cvt.rn.f32.u32 	%f2, %r915;
	fma.rn.f32 	%f3, %f2, 0f2F800000, 0f2F000000;
	add.f32 	%f4, %f3, 0fBF000000;
	mul.f32 	%f5, %f1, %f4;
	cvta.to.global.u64 	%rd24, %rd10;
	shl.b64 	%rd25, %rd2, 2;
	add.s64 	%rd26, %rd24, %rd25;
	st.global.f32 	[%rd26], %f5;
$L__BB0_117:
	ret;

}
	// .globl	_Z11mlp_forwardPKfS0_S0_Pfi
.visible .entry _Z11mlp_forwardPKfS0_S0_Pfi(
	.param .u64 .ptr .align 1 _Z11mlp_forwardPKfS0_S0_Pfi_param_0,
	.param .u64 .ptr .align 1 _Z11mlp_forwardPKfS0_S0_Pfi_param_1,
	.param .u64 .ptr .align 1 _Z11mlp_forwardPKfS0_S0_Pfi_param_2,
	.param .u64 .ptr .align 1 _Z11mlp_forwardPKfS0_S0_Pfi_param_3,
	.param .u32 _Z11mlp_forwardPKfS0_S0_Pfi_param_4
)
{
	.local .align 16 .b8 	__local_depot1[2048];
	.reg .b64 	%SP;
	.reg .b64 	%SPL;
	.reg .pred 	%p<7>;
	.reg .b32 	%r<29>;
	.reg .b32 	%f<458>;
	.reg .b64 	%rd<32>;

	mov.u64 	%SPL, __local_depot1;
	ld.param.u32 	%r7, [_Z11mlp_forwardPKfS0_S0_Pfi_param_4];
	add.u64 	%rd1, %SPL, 0;
	mov.u32 	%r8, %ctaid.x;
	mov.u32 	%r9, %ntid.x;
	mov.u32 	%r10, %tid.x;
	mad.lo.s32 	%r11, %r8, %r9, %r10;
	setp.ge.s32 	%p1, %r11, %r7;
	@%p1 bra 	$L__BB1_7;
	ld.param.u64 	%rd26, [_Z11mlp_forwardPKfS0_S0_Pfi_param_0];
	cvta.to.global.u64 	%rd15, %rd26;
	mov.u32 	%r13, %ctaid.x;
	mov.u32 	%r14, %ntid.x;
	mov.u32 	%r15, %tid.x;
	mad.lo.s32 	%r16, %r13, %r14, %r15;
	shl.b32 	%r17, %r16, 7;
	mul.wide.s32 	%rd16, %r17, 4;
	add.s64 	%rd17, %rd15, %rd16;
	ld.global.nc.f32 	%f1, [%rd17];
	ld.global.nc.f32 	%f2, [%rd17+4];
	ld.global.nc.f32 	%f3, [%rd17+8];
	ld.global.nc.f32 	%f4, [%rd17+12];
	ld.global.nc.f32 	%f5, [%rd17+16];
	ld.global.nc.f32 	%f6, [%rd17+20];
	ld.global.nc.f32 	%f7, [%rd17+24];
	ld.global.nc.f32 	%f8, [%rd17+28];
	ld.global.nc.f32 	%f9, [%rd17+32];
	ld.global.nc.f32 	%f10, [%rd17+36];
	ld.global.nc.f32 	%f11, [%rd17+40];
	ld.global.nc.f32 	%f12, [%rd17+44];
	ld.global.nc.f32 	%f13, [%rd17+48];
	ld.global.nc.f32 	%f14, [%rd17+52];
	ld.global.nc.f32 	%f15, [%rd17+56];
	ld.global.nc.f32 	%f16, [%rd17+60];
	ld.global.nc.f32 	%f17, [%rd17+64];
	ld.global.nc.f32 	%f18, [%rd17+68];
	ld.global.nc.f32 	%f19, [%rd17+72];
	ld.global.nc.f32 	%f20, [%rd17+76];
	ld.global.nc.f32 	%f21, [%rd17+80];
	ld.global.nc.f32 	%f22, [%rd17+84];
	ld.global.nc.f32 	%f23, [%rd17+88];
	ld.global.nc.f32 	%f24, [%rd17+92];
	ld.global.nc.f32 	%f25, [%rd17+96];
	ld.global.nc.f32 	%f26, [%rd17+100];
	ld.global.nc.f32 	%f27, [%rd17+104];
	ld.global.nc.f32 	%f28, [%rd17+108];
	ld.global.nc.f32 	%f29, [%rd17+112];
	ld.global.nc.f32 	%f30, [%rd17+116];
	ld.global.nc.f32 	%f31, [%rd17+120];
	ld.global.nc.f32 	%f32, [%rd17+124];
	ld.global.nc.f32 	%f33, [%rd17+128];
	ld.global.nc.f32 	%f34, [%rd17+132];
	ld.global.nc.f32 	%f35, [%rd17+136];
	ld.global.nc.f32 	%f36, [%rd17+140];
	ld.global.nc.f32 	%f37, [%rd17+144];
	ld.global.nc.f32 	%f38, [%rd17+148];
	ld.global.nc.f32 	%f39, [%rd17+152];
	ld.global.nc.f32 	%f40, [%rd17+156];
	ld.global.nc.f32 	%f41, [%rd17+160];
	ld.global.nc.f32 	%f42, [%rd17+164];
	ld.global.nc.f32 	%f43, [%rd17+168];
	ld.global.nc.f32 	%f44, [%rd17+172];
	ld.global.nc.f32 	%f45, [%rd17+176];
	ld.global.nc.f32 	%f46, [%rd17+180];
	ld.global.nc.f32 	%f47, [%rd17+184];
	ld.global.nc.f32 	%f48, [%rd17+188];
	ld.global.nc.f32 	%f49, [%rd17+192];
	ld.global.nc.f32 	%f50, [%rd17+196];
	ld.global.nc.f32 	%f51, [%rd17+200];
	ld.global.nc.f32 	%f52, [%rd17+204];
	ld.global.nc.f32 	%f53, [%rd17+208];
	ld.global.nc.f32 	%f54, [%rd17+212];
	ld.global.nc.f32 	%f55, [%rd17+216];
	ld.global.nc.f32 	%f56, [%rd17+220];
	ld.global.nc.f32 	%f57, [%rd17+224];
	ld.global.nc.f32 	%f58, [%rd17+228];
	ld.global.nc.f32 	%f59, [%rd17+232];
	ld.global.nc.f32 	%f60, [%rd17+236];
	ld.global.nc.f32 	%f61, [%rd17+240];
	ld.global.nc.f32 	%f62, [%rd17+244];
	ld.global.nc.f32 	%f63, [%rd17+248];
	ld.global.nc.f32 	%f64, [%rd17+252];
	ld.global.nc.f32 	%f65, [%rd17+256];
	ld.global.nc.f32 	%f66, [%rd17+260];
	ld.global.nc.f32 	%f67, [%rd17+264];
	ld.global.nc.f32 	%f68, [%rd17+268];
	ld.global.nc.f32 	%f69, [%rd17+272];
	ld.global.nc.f32 	%f70, [%rd17+276];
	ld.global.nc.f32 	%f71, [%rd17+280];
	ld.global.nc.f32 	%f72, [%rd17+284];
	ld.global.nc.f32 	%f73, [%rd17+288];
	ld.global.nc.f32 	%f74, [%rd17+292];
	ld.global.nc.f32 	%f75, [%rd17+296];
	ld.global.nc.f32 	%f76, [%rd17+300];
	ld.global.nc.f32 	%f77, [%rd17+304];
	ld.global.nc.f32 	%f78, [%rd17+308];
	ld.global.nc.f32 	%f79, [%rd17+312];
	ld.global.nc.f32 	%f80, [%rd17+316];
	ld.global.nc.f32 	%f81, [%rd17+320];
	ld.global.nc.f32 	%f82, [%rd17+324];
	ld.global.nc.f32 	%f83, [%rd17+328];
	ld.global.nc.f32 	%f84, [%rd17+332];
	ld.global.nc.f32 	%f85, [%rd17+336];
	ld.global.nc.f32 	%f86, [%rd17+340];
	ld.global.nc.f32 	%f87, [%rd17+344];
	ld.global.nc.f32 	%f88, [%rd17+348];
	ld.global.nc.f32 	%f89, [%rd17+352];
	ld.global.nc.f32 	%f90, [%rd17+356];
	ld.global.nc.f32 	%f91, [%rd17+360];
	ld.global.nc.f32 	%f92, [%rd17+364];
	ld.global.nc.f32 	%f93, [%rd17+368];
	ld.global.nc.f32 	%f94, [%rd17+372];
	ld.global.nc.f32 	%f95, [%rd17+376];
	ld.global.nc.f32 	%f96, [%rd17+380];
	ld.global.nc.f32 	%f97, [%rd17+384];
	ld.global.nc.f32 	%f98, [%rd17+388];
	ld.global.nc.f32 	%f99, [%rd17+392];
	ld.global.nc.f32 	%f100, [%rd17+396];
	ld.global.nc.f32 	%f101, [%rd17+400];
	ld.global.nc.f32 	%f102, [%rd17+404];
	ld.global.nc.f32 	%f103, [%rd17+408];
	ld.global.nc.f32 	%f104, [%rd17+412];
	ld.global.nc.f32 	%f105, [%rd17+416];
	ld.global.nc.f32 	%f106, [%rd17+420];
	ld.global.nc.f32 	%f107, [%rd17+424];
	ld.global.nc.f32 	%f108, [%rd17+428];
	ld.global.nc.f32 	%f109, [%rd17+432];
	ld.global.nc.f32 	%f110, [%rd17+436];
	ld.global.nc.f32 	%f111, [%rd17+440];
	ld.global.nc.f32 	%f112, [%rd17+444];
	ld.global.nc.f32 	%f113, [%rd17+448];
	ld.global.nc.f32 	%f114, [%rd17+452];
	ld.global.nc.f32 	%f115, [%rd17+456];
	ld.global.nc.f32 	%f116, [%rd17+460];
	ld.global.nc.f32 	%f117, [%rd17+464];
	ld.global.nc.f32 	%f118, [%rd17+468];
	ld.global.nc.f32 	%f119, [%rd17+472];
	ld.global.nc.f32 	%f120, [%rd17+476];
	ld.global.nc.f32 	%f121, [%rd17+480];
	ld.global.nc.f32 	%f122, [%rd17+484];
	ld.global.nc.f32 	%f123, [%rd17+488];
	ld.global.nc.f32 	%f124, [%rd17+492];
	ld.global.nc.f32 	%f125, [%rd17+496];
	ld.global.nc.f32 	%f126, [%rd17+500];
	ld.global.nc.f32 	%f127, [%rd17+504];
	ld.global.nc.f32 	%f128, [%rd17+508];
	mov.b32 	%r26, 0;
$L__BB1_2:
	ld.param.u64 	%rd27, [_Z11mlp_forwardPKfS0_S0_Pfi_param_1];
	cvta.to.global.u64 	%rd18, %rd27;
	mul.wide.u32 	%rd19, %r26, 4;
	add.s64 	%rd20, %rd18, %rd19;
	ld.global.nc.f32 	%f131, [%rd20];
	fma.rn.f32 	%f132, %f1, %f131, 0f00000000;
	ld.global.nc.f32 	%f133, [%rd20+2048];
	fma.rn.f32 	%f134, %f2, %f133, %f132;
	ld.global.nc.f32 	%f135, [%rd20+4096];
	fma.rn.f32 	%f136, %f3, %f135, %f134;
	ld.global.nc.f32 	%f137, [%rd20+6144];
	fma.rn.f32 	%f138, %f4, %f137, %f136;
	ld.global.nc.f32 	%f139, [%rd20+8192];
	fma.rn.f32 	%f140, %f5, %f139, %f138;
	ld.global.nc.f32 	%f141, [%rd20+10240];
	fma.rn.f32 	%f142, %f6, %f141, %f140;
	ld.global.nc.f32 	%f143, [%rd20+12288];
	fma.rn.f32 	%f144, %f7, %f143, %f142;
	ld.global.nc.f32 	%f145, [%rd20+14336];
	fma.rn.f32 	%f146, %f8, %f145, %f144;
	ld.global.nc.f32 	%f147, [%rd20+16384];
	fma.rn.f32 	%f148, %f9, %f147, %f146;
	ld.global.nc.f32 	%f149, [%rd20+18432];
	fma.rn.f32 	%f150, %f10, %f149, %f148;
	ld.global.nc.f32 	%f151, [%rd20+20480];
	fma.rn.f32 	%f152, %f11, %f151, %f150;
	ld.global.nc.f32 	%f153, [%rd20+22528];
	fma.rn.f32 	%f154, %f12, %f153, %f152;
	ld.global.nc.f32 	%f155, [%rd20+24576];
	fma.rn.f32 	%f156, %f13, %f155, %f154;
	ld.global.nc.f32 	%f157, [%rd20+26624];
	fma.rn.f32 	%f158, %f14, %f157, %f156;
	ld.global.nc.f32 	%f159, [%rd20+28672];
	fma.rn.f32 	%f160, %f15, %f159, %f158;
	ld.global.nc.f32 	%f161, [%rd20+30720];
	fma.rn.f32 	%f162, %f16, %f161, %f160;
	ld.global.nc.f32 	%f163, [%rd20+32768];
	fma.rn.f32 	%f164, %f17, %f163, %f162;
	ld.global.nc.f32 	%f165, [%rd20+34816];
	fma.rn.f32 	%f166, %f18, %f165, %f164;
	ld.global.nc.f32 	%f167, [%rd20+36864];
	fma.rn.f32 	%f168, %f19, %f167, %f166;
	ld.global.nc.f32 	%f169, [%rd20+38912];
	fma.rn.f32 	%f170, %f20, %f169, %f168;
	ld.global.nc.f32 	%f171, [%rd20+40960];
	fma.rn.f32 	%f172, %f21, %f171, %f170;
	ld.global.nc.f32 	%f173, [%rd20+43008];
	fma.rn.f32 	%f174, %f22, %f173, %f172;
	ld.global.nc.f32 	%f175, [%rd20+45056];
	fma.rn.f32 	%f176, %f23, %f175, %f174;
	ld.global.nc.f32 	%f177, [%rd20+47104];
	fma.rn.f32 	%f178, %f24, %f177, %f176;
	ld.global.nc.f32 	%f179, [%rd20+49152];
	fma.rn.f32 	%f180, %f25, %f179, %f178;
	ld.global.nc.f32 	%f181, [%rd20+51200];
	fma.rn.f32 	%f182, %f26, %f181, %f180;
	ld.global.nc.f32 	%f183, [%rd20+53248];
	fma.rn.f32 	%f184, %f27, %f183, %f182;
	ld.global.nc.f32 	%f185, [%rd20+55296];
	fma.rn.f32 	%f186, %f28, %f185, %f184;
	ld.global.nc.f32 	%f187, [%rd20+57344];
	fma.rn.f32 	%f188, %f29, %f187, %f186;
	ld.global.nc.f32 	%f189, [%rd20+59392];
	fma.rn.f32 	%f190, %f30, %f189, %f188;
	ld.global.nc.f32 	%f191, [%rd20+61440];
	fma.rn.f32 	%f192, %f31, %f191, %f190;
	ld.global.nc.f32 	%f193, [%rd20+63488];
	fma.rn.f32 	%f194, %f32, %f193, %f192;
	ld.global.nc.f32 	%f195, [%rd20+65536];
	fma.rn.f32 	%f196, %f33, %f195, %f194;
	ld.global.nc.f32 	%f197, [%rd20+67584];
	fma.rn.f32 	%f198, %f34, %f197, %f196;
	ld.global.nc.f32 	%f199, [%rd20+69632];
	fma.rn.f32 	%f200, %f35, %f199, %f198;
	ld.global.nc.f32 	%f201, [%rd20+71680];
	fma.rn.f32 	%f202, %f36, %f201, %f200;
	ld.global.nc.f32 	%f203, [%rd20+73728];
	fma.rn.f32 	%f204, %f37, %f203, %f202;
	ld.global.nc.f32 	%f205, [%rd20+75776];
	fma.rn.f32 	%f206, %f38, %f205, %f204;
	ld.global.nc.f32 	%f207, [%rd20+77824];
	fma.rn.f32 	%f208, %f39, %f207, %f206;
	ld.global.nc.f32 	%f209, [%rd20+79872];
	fma.rn.f32 	%f210, %f40, %f209, %f208;
	ld.global.nc.f32 	%f211, [%rd20+81920];
	fma.rn.f32 	%f212, %f41, %f211, %f210;
	ld.global.nc.f32 	%f213, [%rd20+83968];
	fma.rn.f32 	%f214, %f42, %f213, %f212;
	ld.global.nc.f32 	%f215, [%rd20+86016];
	fma.rn.f32 	%f216, %f43, %f215, %f214;
	ld.global.nc.f32 	%f217, [%rd20+88064];
	fma.rn.f32 	%f218, %f44, %f217, %f216;
	ld.global.nc.f32 	%f219, [%rd20+90112];
	fma.rn.f32 	%f220, %f45, %f219, %f218;
	ld.global.nc.f32 	%f221, [%rd20+92160];
	fma.rn.f32 	%f222, %f46, %f221, %f220;
	ld.global.nc.f32 	%f223, [%rd20+94208];
	fma.rn.f32 	%f224, %f47, %f223, %f222;
	ld.global.nc.f32 	%f225, [%rd20+96256];
	fma.rn.f32 	%f226, %f48, %f225, %f224;
	ld.global.nc.f32 	%f227, [%rd20+98304];
	fma.rn.f32 	%f228, %f49, %f227, %f226;
	ld.global.nc.f32 	%f229, [%rd20+100352];
	fma.rn.f32 	%f230, %f50, %f229, %f228;
	ld.global.nc.f32 	%f231, [%rd20+102400];
	fma.rn.f32 	%f232, %f51, %f231, %f230;
	ld.global.nc.f32 	%f233, [%rd20+104448];
	fma.rn.f32 	%f234, %f52, %f233, %f232;
	ld.global.nc.f32 	%f235, [%rd20+106496];
	fma.rn.f32 	%f236, %f53, %f235, %f234;
	ld.global.nc.f32 	%f237, [%rd20+108544];
	fma.rn.f32 	%f238, %f54, %f237, %f236;
	ld.global.nc.f32 	%f239, [%rd20+110592];
	fma.rn.f32 	%f240, %f55, %f239, %f238;
	ld.global.nc.f32 	%f241, [%rd20+112640];
	fma.rn.f32 	%f242, %f56, %f241, %f240;
	ld.global.nc.f32 	%f243, [%rd20+114688];
	fma.rn.f32 	%f244, %f57, %f243, %f242;
	ld.global.nc.f32 	%f245, [%rd20+116736];
	fma.rn.f32 	%f246, %f58, %f245, %f244;
	ld.global.nc.f32 	%f247, [%rd20+118784];
	fma.rn.f32 	%f248, %f59, %f247, %f246;
	ld.global.nc.f32 	%f249, [%rd20+120832];
	fma.rn.f32 	%f250, %f60, %f249, %f248;
	ld.global.nc.f32 	%f251, [%rd20+122880];
	fma.rn.f32 	%f252, %f61, %f251, %f250;
	ld.global.nc.f32 	%f253, [%rd20+124928];
	fma.rn.f32 	%f254, %f62, %f253, %f252;
	ld.global.nc.f32 	%f255, [%rd20+126976];
	fma.rn.f32 	%f256, %f63, %f255, %f254;
	ld.global.nc.f32 	%f257, [%rd20+129024];
	fma.rn.f32 	%f258, %f64, %f257, %f256;
	ld.global.nc.f32 	%f259, [%rd20+131072];
	fma.rn.f32 	%f260, %f65, %f259, %f258;
	ld.global.nc.f32 	%f261, [%rd20+133120];
	fma.rn.f32 	%f262, %f66, %f261, %f260;
	ld.global.nc.f32 	%f263, [%rd20+135168];
	fma.rn.f32 	%f264, %f67, %f263, %f262;
	ld.global.nc.f32 	%f265, [%rd20+137216];
	fma.rn.f32 	%f266, %f68, %f265, %f264;
	ld.global.nc.f32 	%f267, [%rd20+139264];
	fma.rn.f32 	%f268, %f69, %f267, %f266;
	ld.global.nc.f32 	%f269, [%rd20+141312];
	fma.rn.f32 	%f270, %f70, %f269, %f268;
	ld.global.nc.f32 	%f271, [%rd20+143360];
	fma.rn.f32 	%f272, %f71, %f271, %f270;
	ld.global.nc.f32 	%f273, [%rd20+145408];
	fma.rn.f32 	%f274, %f72, %f273, %f272;
	ld.global.nc.f32 	%f275, [%rd20+147456];
	fma.rn.f32 	%f276, %f73, %f275, %f274;
	ld.global.nc.f32 	%f277, [%rd20+149504];
	fma.rn.f32 	%f278, %f74, %f277, %f276;
	ld.global.nc.f32 	%f279, [%rd20+151552];
	fma.rn.f32 	%f280, %f75, %f279, %f278;
	ld.global.nc.f32 	%f281, [%rd20+153600];
	fma.rn.f32 	%f282, %f76, %f281, %f280;
	ld.global.nc.f32 	%f283, [%rd20+155648];
	fma.rn.f32 	%f284, %f77, %f283, %f282;
	ld.global.nc.f32 	%f285, [%rd20+157696];
	fma.rn.f32 	%f286, %f78, %f285, %f284;
	ld.global.nc.f32 	%f287, [%rd20+159744];
	fma.rn.f32 	%f288, %f79, %f287, %f286;
	ld.global.nc.f32 	%f289, [%rd20+161792];
	fma.rn.f32 	%f290, %f80, %f289, %f288;
	ld.global.nc.f32 	%f291, [%rd20+163840];
	fma.rn.f32 	%f292, %f81, %f291, %f290;
	ld.global.nc.f32 	%f293, [%rd20+165888];
	fma.rn.f32 	%f294, %f82, %f293, %f292;
	ld.global.nc.f32 	%f295, [%rd20+167936];
	fma.rn.f32 	%f296, %f83, %f295, %f294;
	ld.global.nc.f32 	%f297, [%rd20+169984];
	fma.rn.f32 	%f298, %f84, %f297, %f296;
	ld.global.nc.f32 	%f299, [%rd20+172032];
	fma.rn.f32 	%f300, %f85, %f299, %f298;
	ld.global.nc.f32 	%f301, [%rd20+174080];
	fma.rn.f32 	%f302, %f86, %f301, %f300;
	ld.global.nc.f32 	%f303, [%rd20+176128];
	fma.rn.f32 	%f304, %f87, %f303, %f302;
	ld.global.nc.f32 	%f305, [%rd20+178176];
	fma.rn.f32 	%f306, %f88, %f305, %f304;
	ld.global.nc.f32 	%f307, [%rd20+180224];
	fma.rn.f32 	%f308, %f89, %f307, %f306;
	ld.global.nc.f32 	%f309, [%rd20+182272];
	fma.rn.f32 	%f310, %f90, %f309, %f308;
	ld.global.nc.f32 	%f311, [%rd20+184320];
	fma.rn.f32 	%f312, %f91, %f311, %f310;
	ld.global.nc.f32 	%f313, [%rd20+186368];
	fma.rn.f32 	%f314, %f92, %f313, %f312;
	ld.global.nc.f32 	%f315, [%rd20+188416];
	fma.rn.f32 	%f316, %f93, %f315, %f314;
	ld.global.nc.f32 	%f317, [%rd20+190464];
	fma.rn.f32 	%f318, %f94, %f317, %f316;
	ld.global.nc.f32 	%f319, [%rd20+192512];
	fma.rn.f32 	%f320, %f95, %f319, %f318;
	ld.global.nc.f32 	%f321, [%rd20+194560];
	fma.rn.f32 	%f322, %f96, %f321, %f320;
	ld.global.nc.f32 	%f323, [%rd20+196608];
	fma.rn.f32 	%f324, %f97, %f323, %f322;
	ld.global.nc.f32 	%f325, [%rd20+198656];
	fma.rn.f32 	%f326, %f98, %f325, %f324;
	ld.global.nc.f32 	%f327, [%rd20+200704];
	fma.rn.f32 	%f328, %f99, %f327, %f326;
	ld.global.nc.f32 	%f329, [%rd20+202752];
	fma.rn.f32 	%f330, %f100, %f329, %f328;
	ld.global.nc.f32 	%f331, [%rd20+204800];
	fma.rn.f32 	%f332, %f101, %f331, %f330;
	ld.global.nc.f32 	%f333, [%rd20+206848];
	fma.rn.f32 	%f334, %f102, %f333, %f332;
	ld.global.nc.f32 	%f335, [%rd20+208896];
	fma.rn.f32 	%f336, %f103, %f335, %f334;
	ld.global.nc.f32 	%f337, [%rd20+210944];
	fma.rn.f32 	%f338, %f104, %f337, %f336;
	ld.global.nc.f32 	%f339, [%rd20+212992];
	fma.rn.f32 	%f340, %f105, %f339, %f338;
	ld.global.nc.f32 	%f341, [%rd20+215040];
	fma.rn.f32 	%f342, %f106, %f341, %f340;
	ld.global.nc.f32 	%f343, [%rd20+217088];
	fma.rn.f32 	%f344, %f107, %f343, %f342;
	ld.global.nc.f32 	%f345, [%rd20+219136];
	fma.rn.f32 	%f346, %f108, %f345, %f344;
	ld.global.nc.f32 	%f347, [%rd20+221184];
	fma.rn.f32 	%f348, %f109, %f347, %f346;
	ld.global.nc.f32 	%f349, [%rd20+223232];
	fma.rn.f32 	%f350, %f110, %f349, %f348;
	ld.global.nc.f32 	%f351, [%rd20+225280];
	fma.rn.f32 	%f352, %f111, %f351, %f350;
	ld.global.nc.f32 	%f353, [%rd20+227328];
	fma.rn.f32 	%f354, %f112, %f353, %f352;
	ld.global.nc.f32 	%f355, [%rd20+229376];
	fma.rn.f32 	%f356, %f113, %f355, %f354;
	ld.global.nc.f32 	%f357, [%rd20+231424];
	fma.rn.f32 	%f358, %f114, %f357, %f356;
	ld.global.nc.f32 	%f359, [%rd20+233472];
	fma.rn.f32 	%f360, %f115, %f359, %f358;
	ld.global.nc.f32 	%f361, [%rd20+235520];
	fma.rn.f32 	%f362, %f116, %f361, %f360;
	ld.global.nc.f32 	%f363, [%rd20+237568];
	fma.rn.f32 	%f364, %f117, %f363, %f362;
	ld.global.nc.f32 	%f365, [%rd20+239616];
	fma.rn.f32 	%f366, %f118, %f365, %f364;
	ld.global.nc.f32 	%f367, [%rd20+241664];
	fma.rn.f32 	%f368, %f119, %f367, %f366;
	ld.global.nc.f32 	%f369, [%rd20+243712];
	fma.rn.f32 	%f370, %f120, %f369, %f368;
	ld.global.nc.f32 	%f371, [%rd20+245760];
	fma.rn.f32 	%f372, %f121, %f371, %f370;
	ld.global.nc.f32 	%f373, [%rd20+247808];
	fma.rn.f32 	%f374, %f122, %f373, %f372;
	ld.global.nc.f32 	%f375, [%rd20+249856];
	fma.rn.f32 	%f376, %f123, %f375, %f374;
	ld.global.nc.f32 	%f377, [%rd20+251904];
	fma.rn.f32 	%f378, %f124, %f377, %f376;
	ld.global.nc.f32 	%f379, [%rd20+253952];
	fma.rn.f32 	%f380, %f125, %f379, %f378;
	ld.global.nc.f32 	%f381, [%rd20+256000];
	fma.rn.f32 	%f382, %f126, %f381, %f380;
	ld.global.nc.f32 	%f383, [%rd20+258048];
	fma.rn.f32 	%f384, %f127, %f383, %f382;
	ld.global.nc.f32 	%f385, [%rd20+260096];
	fma.rn.f32 	%f386, %f128, %f385, %f384;
	mul.f32 	%f387, %f386, 0f3F000000;
	mul.f32 	%f388, %f386, 0f3D372713;
	mul.f32 	%f389, %f386, %f388;
	fma.rn.f32 	%f390, %f386, %f389, %f386;
	mul.f32 	%f391, %f390, 0f3F4C422A;
	abs.f32 	%f392, %f391;
	mul.f32 	%f393, %f392, 0f4038AA3B;
	ex2.approx.ftz.f32 	%f394, %f393;
	add.f32 	%f395, %f394, 0f3F800000;
	rcp.approx.ftz.f32 	%f396, %f395;
	fma.rn.f32 	%f397, %f396, 0fC0000000, 0f3F800000;
	setp.ge.f32 	%p2, %f392, 0f41102CB4;
	selp.f32 	%f398, 0f3F800000, %f397, %p2;
	copysign.f32 	%f399, %f391, %f398;
	mul.f32 	%f400, %f391, %f391;
	fma.rn.f32 	%f401, %f400, 0f3C80F082, 0fBD563CAE;
	fma.rn.f32 	%f402, %f401, %f400, 0f3E085941;
	fma.rn.f32 	%f403, %f402, %f400, 0fBEAAA9ED;
	fma.rn.f32 	%f404, %f403, %f400, 0f00000000;
	fma.rn.f32 	%f405, %f404, %f391, %f391;
	setp.ge.f32 	%p3, %f392, 0f3F19999A;
	selp.f32 	%f406, %f399, %f405, %p3;
	add.f32 	%f407, %f406, 0f3F800000;
	mul.f32 	%f408, %f387, %f407;
	add.s64 	%rd21, %rd1, %rd19;
	st.local.f32 	[%rd21], %f408;
	add.s32 	%r26, %r26, 1;
	setp.ne.s32 	%p4, %r26, 512;
	@%p4 bra 	$L__BB1_2;
	ld.param.u64 	%rd29, [_Z11mlp_forwardPKfS0_S0_Pfi_param_3];
	ld.param.u64 	%rd28, [_Z11mlp_forwardPKfS0_S0_Pfi_param_2];
	add.s64 	%rd2, %rd1, 32;
	cvta.to.global.u64 	%rd22, %rd28;
	add.s64 	%rd3, %rd22, 4096;
	cvta.to.global.u64 	%rd4, %rd29;
	mov.b32 	%r27, 0;
$L__BB1_4:
	mul.wide.u32 	%rd23, %r27, 4;
	add.s64 	%rd30, %rd3, %rd23;
	mov.f32 	%f457, 0f00000000;
	mov.b32 	%r28, 0;
	mov.u64 	%rd31, %rd2;
$L__BB1_5:
	ld.local.v4.f32 	{%f410, %f411, %f412, %f413}, [%rd31+-32];
	ld.global.nc.f32 	%f414, [%rd30+-4096];
	fma.rn.f32 	%f415, %f410, %f414, %f457;
	ld.global.nc.f32 	%f416, [%rd30+-3584];
	fma.rn.f32 	%f417, %f411, %f416, %f415;
	ld.global.nc.f32 	%f418, [%rd30+-3072];
	fma.rn.f32 	%f419, %f412, %f418, %f417;
	ld.global.nc.f32 	%f420, [%rd30+-2560];
	fma.rn.f32 	%f421, %f413, %f420, %f419;
	ld.local.v4.f32 	{%f422, %f423, %f424, %f425}, [%rd31+-16];
	ld.global.nc.f32 	%f426, [%rd30+-2048];
	fma.rn.f32 	%f427, %f422, %f426, %f421;
	ld.global.nc.f32 	%f428, [%rd30+-1536];
	fma.rn.f32 	%f429, %f423, %f428, %f427;
	ld.global.nc.f32 	%f430, [%rd30+-1024];
	fma.rn.f32 	%f431, %f424, %f430, %f429;
	ld.global.nc.f32 	%f432, [%rd30+-512];
	fma.rn.f32 	%f433, %f425, %f432, %f431;
	ld.local.v4.f32 	{%f434, %f435, %f436, %f437}, [%rd31];
	ld.global.nc.f32 	%f438, [%rd30];
	fma.rn.f32 	%f439, %f434, %f438, %f433;
	ld.global.nc.f32 	%f440, [%rd30+512];
	fma.rn.f32 	%f441, %f435, %f440, %f439;
	ld.global.nc.f32 	%f442, [%rd30+1024];
	fma.rn.f32 	%f443, %f436, %f442, %f441;
	ld.global.nc.f32 	%f444, [%rd30+1536];
	fma.rn.f32 	%f445, %f437, %f444, %f443;
	ld.local.v4.f32 	{%f446, %f447, %f448, %f449}, [%rd31+16];
	ld.global.nc.f32 	%f450, [%rd30+2048];
	fma.rn.f32 	%f451, %f446, %f450, %f445;
	ld.global.nc.f32 	%f452, [%rd30+2560];
	fma.rn.f32 	%f453, %f447, %f452, %f451;
	ld.global.nc.f32 	%f454, [%rd30+3072];
	fma.rn.f32 	%f455, %f448, %f454, %f453;
	ld.global.nc.f32 	%f456, [%rd30+3584];
	fma.rn.f32 	%f457, %f449, %f456, %f455;
	add.s32 	%r28, %r28, 16;
	add.s64 	%rd31, %rd31, 64;
	add.s64 	%rd30, %rd30, 8192;
	setp.ne.s32 	%p5, %r28, 512;
	@%p5 bra 	$L__BB1_5;
	mov.u32 	%r20, %ctaid.x;
	mov.u32 	%r21, %ntid.x;
	mov.u32 	%r22, %tid.x;
	mad.lo.s32 	%r23, %r20, %r21, %r22;
	shl.b32 	%r24, %r23, 7;
	add.s32 	%r25, %r24, %r27;
	mul.wide.s32 	%rd24, %r25, 4;
	add.s64 	%rd25, %rd4, %rd24;
	st.global.f32 	[%rd25], %f457;
	add.s32 	%r27, %r27, 1;
	setp.ne.s32 	%p6, %r27, 128;
	@%p6 bra 	$L__BB1_4;
$L__BB1_7:
	ret;

}
	// .globl	_Z15lowrank_forwardPKfS0_S0_Pfii
.visible .entry _Z15lowrank_forwardPKfS0_S0_Pfii(
	.param .u64 .ptr .align 1 _Z15lowrank_forwardPKfS0_S0_Pfii_param_0,
	.param .u64 .ptr .align 1 _Z15lowrank_forwardPKfS0_S0_Pfii_param_1,
	.param .u64 .ptr .align 1 _Z15lowrank_forwardPKfS0_S0_Pfii_param_2,
	.param .u64 .ptr .align 1 _Z15lowrank_forwardPKfS0_S0_Pfii_param_3,
	.param .u32 _Z15lowrank_forwardPKfS0_S0_Pfii_param_4,
	.param .u32 _Z15lowrank_forwardPKfS0_S0_Pfii_param_5
)
{
	.reg .pred 	%p<6>;
	.reg .b32 	%r<21>;
	.reg .b32 	%f<1177>;
	.reg .b64 	%rd<19>;

	ld.param.u64 	%rd2, [_Z15lowrank_forwardPKfS0_S0_Pfii_param_0];
	ld.param.u32 	%r8, [_Z15lowrank_forwardPKfS0_S0_Pfii_param_4];
	ld.param.u32 	%r7, [_Z15lowrank_forwardPKfS0_S0_Pfii_param_5];
	mov.u32 	%r9, %ctaid.x;
	mov.u32 	%r10, %ntid.x;
	mov.u32 	%r11, %tid.x;
	mad.lo.s32 	%r1, %r9, %r10, %r11;
	setp.ge.s32 	%p1, %r1, %r8;
	@%p1 bra 	$L__BB2_5;
	cvta.to.global.u64 	%rd6, %rd2;
	shl.b32 	%r12, %r1, 7;
	mul.wide.s32 	%rd7, %r12, 4;
	add.s64 	%rd1, %rd6, %rd7;
	setp.lt.s32 	%p2, %r7, 1;
	mov.f32 	%f1049, 0f00000000;
	mov.f32 	%f1050, %f1049;
	mov.f32 	%f1051, %f1049;
	mov.f32 	%f1052, %f1049;
	mov.f32 	%f1053, %f1049;
	mov.f32 	%f1054, %f1049;
	mov.f32 	%f1055, %f1049;
	mov.f32 	%f1056, %f1049;
	mov.f32 	%f1057, %f1049;
	mov.f32 	%f1058, %f1049;
	mov.f32 	%f1059, %f1049;
	mov.f32 	%f1060, %f1049;
	mov.f32 	%f1061, %f1049;
	mov.f32 	%f1062, %f1049;
	mov.f32 	%f1063, %f1049;
	mov.f32 	%f1064, %f1049;
	mov.f32 	%f1065, %f1049;
	mov.f32 	%f1066, %f1049;
	mov.f32 	%f1067, %f1049;
	mov.f32 	%f1068, %f1049;
	mov.f32 	%f1069, %f1049;
	mov.f32 	%f1070, %f1049;
	mov.f32 	%f1071, %f1049;
	mov.f32 	%f1072, %f1049;
	mov.f32 	%f1073, %f1049;
	mov.f32 	%f1074, %f1049;
	mov.f32 	%f1075, %f1049;
	mov.f32 	%f1076, %f1049;
	mov.f32 	%f1077, %f1049;
	mov.f32 	%f1078, %f1049;
	mov.f32 	%f1079, %f1049;
	mov.f32 	%f1080, %f1049;
	mov.f32 	%f1081, %f1049;
	mov.f32 	%f1082, %f1049;
	mov.f32 	%f1083, %f1049;
	mov.f32 	%f1084, %f1049;
	mov.f32 	%f1085, %f1049;
	mov.f32 	%f1086, %f1049;
	mov.f32 	%f1087, %f1049;
	mov.f32 	%f1088, %f1049;
	mov.f32 	%f1089, %f1049;
	mov.f32 	%f1090, %f1049;
	mov.f32 	%f1091, %f1049;
	mov.f32 	%f1092, %f1049;
	mov.f32 	%f1093, %f1049;
	mov.f32 	%f1094, %f1049;
	mov.f32 	%f1095, %f1049;
	mov.f32 	%f1096, %f1049;
	mov.f32 	%f1097, %f1049;
	mov.f32 	%f1098, %f1049;
	mov.f32 	%f1099, %f1049;
	mov.f32 	%f1100, %f1049;
	mov.f32 	%f1101, %f1049;
	mov.f32 	%f1102, %f1049;
	mov.f32 	%f1103, %f1049;
	mov.f32 	%f1104, %f1049;
	mov.f32 	%f1105, %f1049;
	mov.f32 	%f1106, %f1049;
	mov.f32 	%f1107, %f1049;
	mov.f32 	%f1108, %f1049;
	mov.f32 	%f1109, %f1049;
	mov.f32 	%f1110, %f1049;
	mov.f32 	%f1111, %f1049;
	mov.f32 	%f1112, %f1049;
	mov.f32 	%f1113, %f1049;
	mov.f32 	%f1114, %f1049;
	mov.f32 	%f1115, %f1049;
	mov.f32 	%f1116, %f1049;
	mov.f32 	%f1117, %f1049;
	mov.f32 	%f1118, %f1049;
	mov.f32 	%f1119, %f1049;
	mov.f32 	%f1120, %f1049;
	mov.f32 	%f1121, %f1049;
	mov.f32 	%f1122, %f1049;
	mov.f32 	%f1123, %f1049;
	mov.f32 	%f1124, %f1049;
	mov.f32 	%f1125, %f1049;
	mov.f32 	%f1126, %f1049;
	mov.f32 	%f1127, %f1049;
	mov.f32 	%f1128, %f1049;
	mov.f32 	%f1129, %f1049;
	mov.f32 	%f1130, %f1049;
	mov.f32 	%f1131, %f1049;
	mov.f32 	%f1132, %f1049;
	mov.f32 	%f1133, %f1049;
	mov.f32 	%f1134, %f1049;
	mov.f32 	%f1135, %f1049;
	mov.f32 	%f1136, %f1049;
	mov.f32 	%f1137, %f1049;
	mov.f32 	%f1138, %f1049;
	mov.f32 	%f1139, %f1049;
	mov.f32 	%f1140, %f1049;
	mov.f32 	%f1141, %f1049;
	mov.f32 	%f1142, %f1049;
	mov.f32 	%f1143, %f1049;
	mov.f32 	%f1144, %f1049;
	mov.f32 	%f1145, %f1049;
	mov.f32 	%f1146, %f1049;
	mov.f32 	%f1147, %f1049;
	mov.f32 	%f1148, %f1049;
	mov.f32 	%f1149, %f1049;
	mov.f32 	%f1150, %f1049;
	mov.f32 	%f1151, %f1049;
	mov.f32 	%f1152, %f1049;
	mov.f32 	%f1153, %f1049;
	mov.f32 	%f1154, %f1049;
	mov.f32 	%f1155, %f1049;
	mov.f32 	%f1156, %f1049;
	mov.f32 	%f1157, %f1049;
	mov.f32 	%f1158, %f1049;
	mov.f32 	%f1159, %f1049;
	mov.f32 	%f1160, %f1049;
	mov.f32 	%f1161, %f1049;
	mov.f32 	%f1162, %f1049;
	mov.f32 	%f1163, %f1049;
	mov.f32 	%f1164, %f1049;
	mov.f32 	%f1165, %f1049;
	mov.f32 	%f1166, %f1049;
	mov.f32 	%f1167, %f1049;
	mov.f32 	%f1168, %f1049;
	mov.f32 	%f1169, %f1049;
	mov.f32 	%f1170, %f1049;
	mov.f32 	%f1171, %f1049;
	mov.f32 	%f1172, %f1049;
	mov.f32 	%f1173, %f1049;
	mov.f32 	%f1174, %f1049;
	mov.f32 	%f1175, %f1049;
	mov.f32 	%f1176, %f1049;
	@%p2 bra 	$L__BB2_4;
	ld.global.nc.f32 	%f1, [%rd1];
	ld.global.nc.f32 	%f2, [%rd1+4];
	ld.global.nc.f32 	%f3, [%rd1+8];
	ld.global.nc.f32 	%f4, [%rd1+12];
	ld.global.nc.f32 	%f5, [%rd1+16];
	ld.global.nc.f32 	%f6, [%rd1+20];
	ld.global.nc.f32 	%f7, [%rd1+24];
	ld.global.nc.f32 	%f8, [%rd1+28];
	ld.global.nc.f32 	%f9, [%rd1+32];
	ld.global.nc.f32 	%f10, [%rd1+36];
	ld.global.nc.f32 	%f11, [%rd1+40];
	ld.global.nc.f32 	%f12, [%rd1+44];
	ld.global.nc.f32 	%f13, [%rd1+48];
	ld.global.nc.f32 	%f14, [%rd1+52];
	ld.global.nc.f32 	%f15, [%rd1+56];
	ld.global.nc.f32 	%f16, [%rd1+60];
	ld.global.nc.f32 	%f17, [%rd1+64];
	ld.global.nc.f32 	%f18, [%rd1+68];
	ld.global.nc.f32 	%f19, [%rd1+72];
	ld.global.nc.f32 	%f20, [%rd1+76];
	ld.global.nc.f32 	%f21, [%rd1+80];
	ld.global.nc.f32 	%f22, [%rd1+84];
	ld.global.nc.f32 	%f23, [%rd1+88];
	ld.global.nc.f32 	%f24, [%rd1+92];
	ld.global.nc.f32 	%f25, [%rd1+96];
	ld.global.nc.f32 	%f26, [%rd1+100];
	ld.global.nc.f32 	%f27, [%rd1+104];
	ld.global.nc.f32 	%f28, [%rd1+108];
	ld.global.nc.f32 	%f29, [%rd1+112];
	ld.global.nc.f32 	%f30, [%rd1+116];
	ld.global.nc.f32 	%f31, [%rd1+120];
	ld.global.nc.f32 	%f32, [%rd1+124];
	ld.global.nc.f32 	%f33, [%rd1+128];
	ld.global.nc.f32 	%f34, [%rd1+132];
	ld.global.nc.f32 	%f35, [%rd1+136];
	ld.global.nc.f32 	%f36, [%rd1+140];
	ld.global.nc.f32 	%f37, [%rd1+144];
	ld.global.nc.f32 	%f38, [%rd1+148];
	ld.global.nc.f32 	%f39, [%rd1+152];
	ld.global.nc.f32 	%f40, [%rd1+156];
	ld.global.nc.f32 	%f41, [%rd1+160];
	ld.global.nc.f32 	%f42, [%rd1+164];
	ld.global.nc.f32 	%f43, [%rd1+168];
	ld.global.nc.f32 	%f44, [%rd1+172];
	ld.global.nc.f32 	%f45, [%rd1+176];
	ld.global.nc.f32 	%f46, [%rd1+180];
	ld.global.nc.f32 	%f47, [%rd1+184];
	ld.global.nc.f32 	%f48, [%rd1+188];
	ld.global.nc.f32 	%f49, [%rd1+192];
	ld.global.nc.f32 	%f50, [%rd1+196];
	ld.global.nc.f32 	%f51, [%rd1+200];
	ld.global.nc.f32 	%f52, [%rd1+204];
	ld.global.nc.f32 	%f53, [%rd1+208];
	ld.global.nc.f32 	%f54, [%rd1+212];
	ld.global.nc.f32 	%f55, [%rd1+216];
	ld.global.nc.f32 	%f56, [%rd1+220];
	ld.global.nc.f32 	%f57, [%rd1+224];
	ld.global.nc.f32 	%f58, [%rd1+228];
	ld.global.nc.f32 	%f59, [%rd1+232];
	ld.global.nc.f32 	%f60, [%rd1+236];
	ld.global.nc.f32 	%f61, [%rd1+240];
	ld.global.nc.f32 	%f62, [%rd1+244];
	ld.global.nc.f32 	%f63, [%rd1+248];
	ld.global.nc.f32 	%f64, [%rd1+252];
	ld.global.nc.f32 	%f65, [%rd1+256];
	ld.global.nc.f32 	%f66, [%rd1+260];
	ld.global.nc.f32 	%f67, [%rd1+264];
	ld.global.nc.f32 	%f68, [%rd1+268];
	ld.global.nc.f32 	%f69, [%rd1+272];
	ld.global.nc.f32 	%f70, [%rd1+276];
	ld.global.nc.f32 	%f71, [%rd1+280];
	ld.global.nc.f32 	%f72, [%rd1+284];
	ld.global.nc.f32 	%f73, [%rd1+288];
	ld.global.nc.f32 	%f74, [%rd1+292];
	ld.global.nc.f32 	%f75, [%rd1+296];
	ld.global.nc.f32 	%f76, [%rd1+300];
	ld.global.nc.f32 	%f77, [%rd1+304];
	ld.global.nc.f32 	%f78, [%rd1+308];
	ld.global.nc.f32 	%f79, [%rd1+312];
	ld.global.nc.f32 	%f80, [%rd1+316];
	ld.global.nc.f32 	%f81, [%rd1+320];
	ld.global.nc.f32 	%f82, [%rd1+324];
	ld.global.nc.f32 	%f83, [%rd1+328];
	ld.global.nc.f32 	%f84, [%rd1+332];
	ld.global.nc.f32 	%f85, [%rd1+336];
	ld.global.nc.f32 	%f86, [%rd1+340];
	ld.global.nc.f32 	%f87, [%rd1+344];
	ld.global.nc.f32 	%f88, [%rd1+348];
	ld.global.nc.f32 	%f89, [%rd1+352];
	ld.global.nc.f32 	%f90, [%rd1+356];
	ld.global.nc.f32 	%f91, [%rd1+360];
	ld.global.nc.f32 	%f92, [%rd1+364];
	ld.global.nc.f32 	%f93, [%rd1+368];
	ld.global.nc.f32 	%f94, [%rd1+372];
	ld.global.nc.f32 	%f95, [%rd1+376];
	ld.global.nc.f32 	%f96, [%rd1+380];
	ld.global.nc.f32 	%f97, [%rd1+384];
	ld.global.nc.f32 	%f98, [%rd1+388];
	ld.global.nc.f32 	%f99, [%rd1+392];
	ld.global.nc.f32 	%f100, [%rd1+396];
	ld.global.nc.f32 	%f101, [%rd1+400];
	ld.global.nc.f32 	%f102, [%rd1+404];
	ld.global.nc.f32 	%f103, [%rd1+408];
	ld.global.nc.f32 	%f104, [%rd1+412];
	ld.global.nc.f32 	%f105, [%rd1+416];
	ld.global.nc.f32 	%f106, [%rd1+420];
	ld.global.nc.f32 	%f107, [%rd1+424];
	ld.global.nc.f32 	%f108, [%rd1+428];
	ld.global.nc.f32 	%f109, [%rd1+432];
	ld.global.nc.f32 	%f110, [%rd1+436];
	ld.global.nc.f32 	%f111, [%rd1+440];
	ld.global.nc.f32 	%f112, [%rd1+444];
	ld.global.nc.f32 	%f113, [%rd1+448];
	ld.global.nc.f32 	%f114, [%rd1+452];
	ld.global.nc.f32 	%f115, [%rd1+456];
	ld.global.nc.f32 	%f116, [%rd1+460];
	ld.global.nc.f32 	%f117, [%rd1+464];
	ld.global.nc.f32 	%f118, [%rd1+468];
	ld.global.nc.f32 	%f119, [%rd1+472];
	ld.global.nc.f32 	%f120, [%rd1+476];
	ld.global.nc.f32 	%f121, [%rd1+480];
	ld.global.nc.f32 	%f122, [%rd1+484];
	ld.global.nc.f32 	%f123, [%rd1+488];
	ld.global.nc.f32 	%f124, [%rd1+492];
	ld.global.nc.f32 	%f125, [%rd1+496];
	ld.global.nc.f32 	%f126, [%rd1+500];
	ld.global.nc.f32 	%f127, [%rd1+504];
	ld.global.nc.f32 	%f128, [%rd1+508];
	neg.s32 	%r20, %r7;
	mov.f32 	%f1049, 0f00000000;
	mov.b32 	%r19, 0;
$L__BB2_3:
	ld.param.u64 	%rd17, [_Z15lowrank_forwardPKfS0_S0_Pfii_param_2];
	ld.param.u64 	%rd16, [_Z15lowrank_forwardPKfS0_S0_Pfii_param_1];
	cvta.to.global.u64 	%rd8, %rd16;
	mul.wide.u32 	%rd9, %r19, 4;
	add.s64 	%rd10, %rd8, %rd9;
	ld.global.nc.f32 	%f515, [%rd10];
	fma.rn.f32 	%f516, %f1, %f515, 0f00000000;
	ld.global.nc.f32 	%f517, [%rd10+4];
	fma.rn.f32 	%f518, %f2, %f517, %f516;
	ld.global.nc.f32 	%f519, [%rd10+8];
	fma.rn.f32 	%f520, %f3, %f519, %f518;
	ld.global.nc.f32 	%f521, [%rd10+12];
	fma.rn.f32 	%f522, %f4, %f521, %f520;
	ld.global.nc.f32 	%f523, [%rd10+16];
	fma.rn.f32 	%f524, %f5, %f523, %f522;
	ld.global.nc.f32 	%f525, [%rd10+20];
	fma.rn.f32 	%f526, %f6, %f525, %f524;
	ld.global.nc.f32 	%f527, [%rd10+24];
	fma.rn.f32 	%f528, %f7, %f527, %f526;
	ld.global.nc.f32 	%f529, [%rd10+28];
	fma.rn.f32 	%f530, %f8, %f529, %f528;
	ld.global.nc.f32 	%f531, [%rd10+32];
	fma.rn.f32 	%f532, %f9, %f531, %f530;
	ld.global.nc.f32 	%f533, [%rd10+36];
	fma.rn.f32 	%f534, %f10, %f533, %f532;
	ld.global.nc.f32 	%f535, [%rd10+40];
	fma.rn.f32 	%f536, %f11, %f535, %f534;
	ld.global.nc.f32 	%f537, [%rd10+44];
	fma.rn.f32 	%f538, %f12, %f537, %f536;
	ld.global.nc.f32 	%f539, [%rd10+48];
	fma.rn.f32 	%f540, %f13, %f539, %f538;
	ld.global.nc.f32 	%f541, [%rd10+52];
	fma.rn.f32 	%f542, %f14, %f541, %f540;
	ld.global.nc.f32 	%f543, [%rd10+56];
	fma.rn.f32 	%f544, %f15, %f543, %f542;
	ld.global.nc.f32 	%f545, [%rd10+60];
	fma.rn.f32 	%f546, %f16, %f545, %f544;
	ld.global.nc.f32 	%f547, [%rd10+64];
	fma.rn.f32 	%f548, %f17, %f547, %f546;
	ld.global.nc.f32 	%f549, [%rd10+68];
	fma.rn.f32 	%f550, %f18, %f549, %f548;
	ld.global.nc.f32 	%f551, [%rd10+72];
	fma.rn.f32 	%f552, %f19, %f551, %f550;
	ld.global.nc.f32 	%f553, [%rd10+76];
	fma.rn.f32 	%f554, %f20, %f553, %f552;
	ld.global.nc.f32 	%f555, [%rd10+80];
	fma.rn.f32 	%f556, %f21, %f555, %f554;
	ld.global.nc.f32 	%f557, [%rd10+84];
	fma.rn.f32 	%f558, %f22, %f557, %f556;
	ld.global.nc.f32 	%f559, [%rd10+88];
	fma.rn.f32 	%f560, %f23, %f559, %f558;
	ld.global.nc.f32 	%f561, [%rd10+92];
	fma.rn.f32 	%f562, %f24, %f561, %f560;
	ld.global.nc.f32 	%f563, [%rd10+96];
	fma.rn.f32 	%f564, %f25, %f563, %f562;
	ld.global.nc.f32 	%f565, [%rd10+100];
	fma.rn.f32 	%f566, %f26, %f565, %f564;
	ld.global.nc.f32 	%f567, [%rd10+104];
	fma.rn.f32 	%f568, %f27, %f567, %f566;
	ld.global.nc.f32 	%f569, [%rd10+108];
	fma.rn.f32 	%f570, %f28, %f569, %f568;
	ld.global.nc.f32 	%f571, [%rd10+112];
	fma.rn.f32 	%f572, %f29, %f571, %f570;
	ld.global.nc.f32 	%f573, [%rd10+116];
	fma.rn.f32 	%f574, %f30, %f573, %f572;
	ld.global.nc.f32 	%f575, [%rd10+120];
	fma.rn.f32 	%f576, %f31, %f575, %f574;
	ld.global.nc.f32 	%f577, [%rd10+124];
	fma.rn.f32 	%f578, %f32, %f577, %f576;
	ld.global.nc.f32 	%f579, [%rd10+128];
	fma.rn.f32 	%f580, %f33, %f579, %f578;
	ld.global.nc.f32 	%f581, [%rd10+132];
	fma.rn.f32 	%f582, %f34, %f581, %f580;
	ld.global.nc.f32 	%f583, [%rd10+136];
	fma.rn.f32 	%f584, %f35, %f583, %f582;
	ld.global.nc.f32 	%f585, [%rd10+140];
	fma.rn.f32 	%f586, %f36, %f585, %f584;
	ld.global.nc.f32 	%f587, [%rd10+144];
	fma.rn.f32 	%f588, %f37, %f587, %f586;
	ld.global.nc.f32 	%f589, [%rd10+148];
	fma.rn.f32 	%f590, %f38, %f589, %f588;
	ld.global.nc.f32 	%f591, [%rd10+152];
	fma.rn.f32 	%f592, %f39, %f591, %f590;
	ld.global.nc.f32 	%f593, [%rd10+156];
	fma.rn.f32 	%f594, %f40, %f593, %f592;
	ld.global.nc.f32 	%f595, [%rd10+160];
	fma.rn.f32 	%f596, %f41, %f595, %f594;
	ld.global.nc.f32 	%f597, [%rd10+164];
	fma.rn.f32 	%f598, %f42, %f597, %f596;
	ld.global.nc.f32 	%f599, [%rd10+168];
	fma.rn.f32 	%f600, %f43, %f599, %f598;
	ld.global.nc.f32 	%f601, [%rd10+172];
	fma.rn.f32 	%f602, %f44, %f601, %f600;
	ld.global.nc.f32 	%f603, [%rd10+176];
	fma.rn.f32 	%f604, %f45, %f603, %f602;
	ld.global.nc.f32 	%f605, [%rd10+180];
	fma.rn.f32 	%f606, %f46, %f605, %f604;
	ld.global.nc.f32 	%f607, [%rd10+184];
	fma.rn.f32 	%f608, %f47, %f607, %f606;
	ld.global.nc.f32 	%f609, [%rd10+188];
	fma.rn.f32 	%f610, %f48, %f609, %f608;
	ld.global.nc.f32 	%f611, [%rd10+192];
	fma.rn.f32 	%f612, %f49, %f611, %f610;
	ld.global.nc.f32 	%f613, [%rd10+196];
	fma.rn.f32 	%f614, %f50, %f613, %f612;
	ld.global.nc.f32 	%f615, [%rd10+200];
	fma.rn.f32 	%f616, %f51, %f615, %f614;
	ld.global.nc.f32 	%f617, [%rd10+204];
	fma.rn.f32 	%f618, %f52, %f617, %f616;
	ld.global.nc.f32 	%f619, [%rd10+208];
	fma.rn.f32 	%f620, %f53, %f619, %f618;
	ld.global.nc.f32 	%f621, [%rd10+212];
	fma.rn.f32 	%f622, %f54, %f621, %f620;
	ld.global.nc.f32 	%f623, [%rd10+216];
	fma.rn.f32 	%f624, %f55, %f623, %f622;
	ld.global.nc.f32 	%f625, [%rd10+220];
	fma.rn.f32 	%f626, %f56, %f625, %f624;
	ld.global.nc.f32 	%f627, [%rd10+224];
	fma.rn.f32 	%f628, %f57, %f627, %f626;
	ld.global.nc.f32 	%f629, [%rd10+228];
	fma.rn.f32 	%f630, %f58, %f629, %f628;
	ld.global.nc.f32 	%f631, [%rd10+232];
	fma.rn.f32 	%f632, %f59, %f631, %f630;
	ld.global.nc.f32 	%f633, [%rd10+236];
	fma.rn.f32 	%f634, %f60, %f633, %f632;
	ld.global.nc.f32 	%f635, [%rd10+240];
	fma.rn.f32 	%f636, %f61, %f635, %f634;
	ld.global.nc.f32 	%f637, [%rd10+244];
	fma.rn.f32 	%f638, %f62, %f637, %f636;
	ld.global.nc.f32 	%f639, [%rd10+248];
	fma.rn.f32 	%f640, %f63, %f639, %f638;
	ld.global.nc.f32 	%f641, [%rd10+252];
	fma.rn.f32 	%f642, %f64, %f641, %f640;
	ld.global.nc.f32 	%f643, [%rd10+256];
	fma.rn.f32 	%f644, %f65, %f643, %f642;
	ld.global.nc.f32 	%f645, [%rd10+260];
	fma.rn.f32 	%f646, %f66, %f645, %f644;
	ld.global.nc.f32 	%f647, [%rd10+264];
	fma.rn.f32 	%f648, %f67, %f647, %f646;
	ld.global.nc.f32 	%f649, [%rd10+268];
	fma.rn.f32 	%f650, %f68, %f649, %f648;
	ld.global.nc.f32 	%f651, [%rd10+272];
	fma.rn.f32 	%f652, %f69, %f651, %f650;
	ld.global.nc.f32 	%f653, [%rd10+276];
	fma.rn.f32 	%f654, %f70, %f653, %f652;
	ld.global.nc.f32 	%f655, [%rd10+280];
	fma.rn.f32 	%f656, %f71, %f655, %f654;
	ld.global.nc.f32 	%f657, [%rd10+284];
	fma.rn.f32 	%f658, %f72, %f657, %f656;
	ld.global.nc.f32 	%f659, [%rd10+288];
	fma.rn.f32 	%f660, %f73, %f659, %f658;
	ld.global.nc.f32 	%f661, [%rd10+292];
	fma.rn.f32 	%f662, %f74, %f661, %f660;
	ld.global.nc.f32 	%f663, [%rd10+296];
	fma.rn.f32 	%f664, %f75, %f663, %f662;
	ld.global.nc.f32 	%f665, [%rd10+300];
	fma.rn.f32 	%f666, %f76, %f665, %f664;
	ld.global.nc.f32 	%f667, [%rd10+304];
	fma.rn.f32 	%f668, %f77, %f667, %f666;
	ld.global.nc.f32 	%f669, [%rd10+308];
	fma.rn.f32 	%f670, %f78, %f669, %f668;
	ld.global.nc.f32 	%f671, [%rd10+312];
	fma.rn.f32 	%f672, %f79, %f671, %f670;
	ld.global.nc.f32 	%f673, [%rd10+316];
	fma.rn.f32 	%f674, %f80, %f673, %f672;
	ld.global.nc.f32 	%f675, [%rd10+320];
	fma.rn.f32 	%f676, %f81, %f675, %f674;
	ld.global.nc.f32 	%f677, [%rd10+324];
	fma.rn.f32 	%f678, %f82, %f677, %f676;
	ld.global.nc.f32 	%f679, [%rd10+328];
	fma.rn.f32 	%f680, %f83, %f679, %f678;
	ld.global.nc.f32 	%f681, [%rd10+332];
	fma.rn.f32 	%f682, %f84, %f681, %f680;
	ld.global.nc.f32 	%f683, [%rd10+336];
	fma.rn.f32 	%f684, %f85, %f683, %f682;
	ld.global.nc.f32 	%f685, [%rd10+340];
	fma.rn.f32 	%f686, %f86, %f685, %f684;
	ld.global.nc.f32 	%f687, [%rd10+344];
	fma.rn.f32 	%f688, %f87, %f687, %f686;
	ld.global.nc.f32 	%f689, [%rd10+348];
	fma.rn.f32 	%f690, %f88, %f689, %f688;
	ld.global.nc.f32 	%f691, [%rd10+352];
	fma.rn.f32 	%f692, %f89, %f691, %f690;
	ld.global.nc.f32 	%f693, [%rd10+356];
	fma.rn.f32 	%f694, %f90, %f693, %f692;
	ld.global.nc.f32 	%f695, [%rd10+360];
	fma.rn.f32 	%f696, %f91, %f695, %f694;
	ld.global.nc.f32 	%f697, [%rd10+364];
	fma.rn.f32 	%f698, %f92, %f697, %f696;
	ld.global.nc.f32 	%f699, [%rd10+368];
	fma.rn.f32 	%f700, %f93, %f699, %f698;
	ld.global.nc.f32 	%f701, [%rd10+372];
	fma.rn.f32 	%f702, %f94, %f701, %f700;
	ld.global.nc.f32 	%f703, [%rd10+376];
	fma.rn.f32 	%f704, %f95, %f703, %f702;
	ld.global.nc.f32 	%f705, [%rd10+380];
	fma.rn.f32 	%f706, %f96, %f705, %f704;
	ld.global.nc.f32 	%f707, [%rd10+384];
	fma.rn.f32 	%f708, %f97, %f707, %f706;
	ld.global.nc.f32 	%f709, [%rd10+388];
	fma.rn.f32 	%f710, %f98, %f709, %f708;
	ld.global.nc.f32 	%f711, [%rd10+392];
	fma.rn.f32 	%f712, %f99, %f711, %f710;
	ld.global.nc.f32 	%f713, [%rd10+396];
	fma.rn.f32 	%f714, %f100, %f713, %f712;
	ld.global.nc.f32 	%f715, [%rd10+400];
	fma.rn.f32 	%f716, %f101, %f715, %f714;
	ld.global.nc.f32 	%f717, [%rd10+404];
	fma.rn.f32 	%f718, %f102, %f717, %f716;
	ld.global.nc.f32 	%f719, [%rd10+408];
	fma.rn.f32 	%f720, %f103, %f719, %f718;
	ld.global.nc.f32 	%f721, [%rd10+412];
	fma.rn.f32 	%f722, %f104, %f721, %f720;
	ld.global.nc.f32 	%f723, [%rd10+416];
	fma.rn.f32 	%f724, %f105, %f723, %f722;
	ld.global.nc.f32 	%f725, [%rd10+420];
	fma.rn.f32 	%f726, %f106, %f725, %f724;
	ld.global.nc.f32 	%f727, [%rd10+424];
	fma.rn.f32 	%f728, %f107, %f727, %f726;
	ld.global.nc.f32 	%f729, [%rd10+428];
	fma.rn.f32 	%f730, %f108, %f729, %f728;
	ld.global.nc.f32 	%f731, [%rd10+432];
	fma.rn.f32 	%f732, %f109, %f731, %f730;
	ld.global.nc.f32 	%f733, [%rd10+436];
	fma.rn.f32 	%f734, %f110, %f733, %f732;
	ld.global.nc.f32 	%f735, [%rd10+440];
	fma.rn.f32 	%f736, %f111, %f735, %f734;
	ld.global.nc.f32 	%f737, [%rd10+444];
	fma.rn.f32 	%f738, %f112, %f737, %f736;
	ld.global.nc.f32 	%f739, [%rd10+448];
	fma.rn.f32 	%f740, %f113, %f739, %f738;
	ld.global.nc.f32 	%f741, [%rd10+452];
	fma.rn.f32 	%f742, %f114, %f741, %f740;
	ld.global.nc.f32 	%f743, [%rd10+456];
	fma.rn.f32 	%f744, %f115, %f743, %f742;
	ld.global.nc.f32 	%f745, [%rd10+460];
	fma.rn.f32 	%f746, %f116, %f745, %f744;
	ld.global.nc.f32 	%f747, [%rd10+464];
	fma.rn.f32 	%f748, %f117, %f747, %f746;
	ld.global.nc.f32 	%f749, [%rd10+468];
	fma.rn.f32 	%f750, %f118, %f749, %f748;
	ld.global.nc.f32 	%f751, [%rd10+472];
	fma.rn.f32 	%f752, %f119, %f751, %f750;
	ld.global.nc.f32 	%f753, [%rd10+476];
	fma.rn.f32 	%f754, %f120, %f753, %f752;
	ld.global.nc.f32 	%f755, [%rd10+480];
	fma.rn.f32 	%f756, %f121, %f755, %f754;
	ld.global.nc.f32 	%f757, [%rd10+484];
	fma.rn.f32 	%f758, %f122, %f757, %f756;
	ld.global.nc.f32 	%f759, [%rd10+488];
	fma.rn.f32 	%f760, %f123, %f759, %f758;
	ld.global.nc.f32 	%f761, [%rd10+492];
	fma.rn.f32 	%f762, %f124, %f761, %f760;
	ld.global.nc.f32 	%f763, [%rd10+496];
	fma.rn.f32 	%f764, %f125, %f763, %f762;
	ld.global.nc.f32 	%f765, [%rd10+500];
	fma.rn.f32 	%f766, %f126, %f765, %f764;
	ld.global.nc.f32 	%f767, [%rd10+504];
	fma.rn.f32 	%f768, %f127, %f767, %f766;
	ld.global.nc.f32 	%f769, [%rd10+508];
	fma.rn.f32 	%f770, %f128, %f769, %f768;
	mul.f32 	%f771, %f770, 0f3F000000;
	mul.f32 	%f772, %f770, 0f3D372713;
	mul.f32 	%f773, %f770, %f772;
	fma.rn.f32 	%f774, %f770, %f773, %f770;
	mul.f32 	%f775, %f774, 0f3F4C422A;
	abs.f32 	%f776, %f775;
	mul.f32 	%f777, %f776, 0f4038AA3B;
	ex2.approx.ftz.f32 	%f778, %f777;
	add.f32 	%f779, %f778, 0f3F800000;
	rcp.approx.ftz.f32 	%f780, %f779;
	fma.rn.f32 	%f781, %f780, 0fC0000000, 0f3F800000;
	setp.ge.f32 	%p3, %f776, 0f41102CB4;
	selp.f32 	%f782, 0f3F800000, %f781, %p3;
	copysign.f32 	%f783, %f775, %f782;
	mul.f32 	%f784, %f775, %f775;
	fma.rn.f32 	%f785, %f784, 0f3C80F082, 0fBD563CAE;
	fma.rn.f32 	%f786, %f785, %f784, 0f3E085941;
	fma.rn.f32 	%f787, %f786, %f784, 0fBEAAA9ED;
	fma.rn.f32 	%f788, %f787, %f784, 0f00000000;
	fma.rn.f32 	%f789, %f788, %f775, %f775;
	setp.ge.f32 	%p4, %f776, 0f3F19999A;
	selp.f32 	%f790, %f783, %f789, %p4;
	add.f32 	%f791, %f790, 0f3F800000;
	mul.f32 	%f792, %f771, %f791;
	cvta.to.global.u64 	%rd11, %rd17;
	add.s64 	%rd12, %rd11, %rd9;
	ld.global.nc.f32 	%f793, [%rd12];
	fma.rn.f32 	%f1176, %f792, %f793, %f1176;
	ld.global.nc.f32 	%f794, [%rd12+4];
	fma.rn.f32 	%f1175, %f792, %f794, %f1175;
	ld.global.nc.f32 	%f795, [%rd12+8];
	fma.rn.f32 	%f1174, %f792, %f795, %f1174;
	ld.global.nc.f32 	%f796, [%rd12+12];
	fma.rn.f32 	%f1173, %f792, %f796, %f1173;
	ld.global.nc.f32 	%f797, [%rd12+16];
	fma.rn.f32 	%f1172, %f792, %f797, %f1172;
	ld.global.nc.f32 	%f798, [%rd12+20];
	fma.rn.f32 	%f1171, %f792, %f798, %f1171;
	ld.global.nc.f32 	%f799, [%rd12+24];
	fma.rn.f32 	%f1170, %f792, %f799, %f1170;
	ld.global.nc.f32 	%f800, [%rd12+28];
	fma.rn.f32 	%f1169, %f792, %f800, %f1169;
	ld.global.nc.f32 	%f801, [%rd12+32];
	fma.rn.f32 	%f1168, %f792, %f801, %f1168;
	ld.global.nc.f32 	%f802, [%rd12+36];
	fma.rn.f32 	%f1167, %f792, %f802, %f1167;
	ld.global.nc.f32 	%f803, [%rd12+40];
	fma.rn.f32 	%f1166, %f792, %f803, %f1166;
	ld.global.nc.f32 	%f804, [%rd12+44];
	fma.rn.f32 	%f1165, %f792, %f804, %f1165;
	ld.global.nc.f32 	%f805, [%rd12+48];
	fma.rn.f32 	%f1164, %f792, %f805, %f1164;
	ld.global.nc.f32 	%f806, [%rd12+52];
	fma.rn.f32 	%f1163, %f792, %f806, %f1163;
	ld.global.nc.f32 	%f807, [%rd12+56];
	fma.rn.f32 	%f1162, %f792, %f807, %f1162;
	ld.global.nc.f32 	%f808, [%rd12+60];
	fma.rn.f32 	%f1161, %f792, %f808, %f1161;
	ld.global.nc.f32 	%f809, [%rd12+64];
	fma.rn.f32 	%f1160, %f792, %f809, %f1160;
	ld.global.nc.f32 	%f810, [%rd12+68];
	fma.rn.f32 	%f1159, %f792, %f810, %f1159;
	ld.global.nc.f32 	%f811, [%rd12+72];
	fma.rn.f32 	%f1158, %f792, %f811, %f1158;
	ld.global.nc.f32 	%f812, [%rd12+76];
	fma.rn.f32 	%f1157, %f792, %f812, %f1157;
	ld.global.nc.f32 	%f813, [%rd12+80];
	fma.rn.f32 	%f1156, %f792, %f813, %f1156;
	ld.global.nc.f32 	%f814, [%rd12+84];
	fma.rn.f32 	%f1155, %f792, %f814, %f1155;
	ld.global.nc.f32 	%f815, [%rd12+88];
	fma.rn.f32 	%f1154, %f792, %f815, %f1154;
	ld.global.nc.f32 	%f816, [%rd12+92];
	fma.rn.f32 	%f1153, %f792, %f816, %f1153;
	ld.global.nc.f32 	%f817, [%rd12+96];
	fma.rn.f32 	%f1152, %f792, %f817, %f1152;
	ld.global.nc.f32 	%f818, [%rd12+100];
	fma.rn.f32 	%f1151, %f792, %f818, %f1151;
	ld.global.nc.f32 	%f819, [%rd12+104];
	fma.rn.f32 	%f1150, %f792, %f819, %f1150;
	ld.global.nc.f32 	%f820, [%rd12+108];
	fma.rn.f32 	%f1149, %f792, %f820, %f1149;
	ld.global.nc.f32 	%f821, [%rd12+112];
	fma.rn.f32 	%f1148, %f792, %f821, %f1148;
	ld.global.nc.f32 	%f822, [%rd12+116];
	fma.rn.f32 	%f1147, %f792, %f822, %f1147;
	ld.global.nc.f32 	%f823, [%rd12+120];
	fma.rn.f32 	%f1146, %f792, %f823, %f1146;
	ld.global.nc.f32 	%f824, [%rd12+124];
	fma.rn.f32 	%f1145, %f792, %f824, %f1145;
	ld.global.nc.f32 	%f825, [%rd12+128];
	fma.rn.f32 	%f1144, %f792, %f825, %f1144;
	ld.global.nc.f32 	%f826, [%rd12+132];
	fma.rn.f32 	%f1143, %f792, %f826, %f1143;
	ld.global.nc.f32 	%f827, [%rd12+136];
	fma.rn.f32 	%f1142, %f792, %f827, %f1142;
	ld.global.nc.f32 	%f828, [%rd12+140];
	fma.rn.f32 	%f1141, %f792, %f828, %f1141;
	ld.global.nc.f32 	%f829, [%rd12+144];
	fma.rn.f32 	%f1140, %f792, %f829, %f1140;
	ld.global.nc.f32 	%f830, [%rd12+148];
	fma.rn.f32 	%f1139, %f792, %f830, %f1139;
	ld.global.nc.f32 	%f831, [%rd12+152];
	fma.rn.f32 	%f1138, %f792, %f831, %f1138;
	ld.global.nc.f32 	%f832, [%rd12+156];
	fma.rn.f32 	%f1137, %f792, %f832, %f1137;
	ld.global.nc.f32 	%f833, [%rd12+160];
	fma.rn.f32 	%f1136, %f792, %f833, %f1136;
	ld.global.nc.f32 	%f834, [%rd12+164];
	fma.rn.f32 	%f1135, %f792, %f834, %f1135;
	ld.global.nc.f32 	%f835, [%rd12+168];
	fma.rn.f32 	%f1134, %f792, %f835, %f1134;
	ld.global.nc.f32 	%f836, [%rd12+172];
	fma.rn.f32 	%f1133, %f792, %f836, %f1133;
	ld.global.nc.f32 	%f837, [%rd12+176];
	fma.rn.f32 	%f1132, %f792, %f837, %f1132;
	ld.global.nc.f32 	%f838, [%rd12+180];
	fma.rn.f32 	%f1131, %f792, %f838, %f1131;
	ld.global.nc.f32 	%f839, [%rd12+184];
	fma.rn.f32 	%f1130, %f792, %f839, %f1130;
	ld.global.nc.f32 	%f840, [%rd12+188];
	fma.rn.f32 	%f1129, %f792, %f840, %f1129;
	ld.global.nc.f32 	%f841, [%rd12+192];
	fma.rn.f32 	%f1128, %f792, %f841, %f1128;
	ld.global.nc.f32 	%f842, [%rd12+196];
	fma.rn.f32 	%f1127, %f792, %f842, %f1127;
	ld.global.nc.f32 	%f843, [%rd12+200];
	fma.rn.f32 	%f1126, %f792, %f843, %f1126;
	ld.global.nc.f32 	%f844, [%rd12+204];
	fma.rn.f32 	%f1125, %f792, %f844, %f1125;
	ld.global.nc.f32 	%f845, [%rd12+208];
	fma.rn.f32 	%f1124, %f792, %f845, %f1124;
	ld.global.nc.f32 	%f846, [%rd12+212];
	fma.rn.f32 	%f1123, %f792, %f846, %f1123;
	ld.global.nc.f32 	%f847, [%rd12+216];
	fma.rn.f32 	%f1122, %f792, %f847, %f1122;
	ld.global.nc.f32 	%f848, [%rd12+220];
	fma.rn.f32 	%f1121, %f792, %f848, %f1121;
	ld.global.nc.f32 	%f849, [%rd12+224];
	fma.rn.f32 	%f1120, %f792, %f849, %f1120;
	ld.global.nc.f32 	%f850, [%rd12+228];
	fma.rn.f32 	%f1119, %f792, %f850, %f1119;
	ld.global.nc.f32 	%f851, [%rd12+232];
	fma.rn.f32 	%f1118, %f792, %f851, %f1118;
	ld.global.nc.f32 	%f852, [%rd12+236];
	fma.rn.f32 	%f1117, %f792, %f852, %f1117;
	ld.global.nc.f32 	%f853, [%rd12+240];
	fma.rn.f32 	%f1116, %f792, %f853, %f1116;
	ld.global.nc.f32 	%f854, [%rd12+244];
	fma.rn.f32 	%f1115, %f792, %f854, %f1115;
	ld.global.nc.f32 	%f855, [%rd12+248];
	fma.rn.f32 	%f1114, %f792, %f855, %f1114;
	ld.global.nc.f32 	%f856, [%rd12+252];
	fma.rn.f32 	%f1113, %f792, %f856, %f1113;
	ld.global.nc.f32 	%f857, [%rd12+256];
	fma.rn.f32 	%f1112, %f792, %f857, %f1112;
	ld.global.nc.f32 	%f858, [%rd12+260];
	fma.rn.f32 	%f1111, %f792, %f858, %f1111;
	ld.global.nc.f32 	%f859, [%rd12+264];
	fma.rn.f32 	%f1110, %f792, %f859, %f1110;
	ld.global.nc.f32 	%f860, [%rd12+268];
	fma.rn.f32 	%f1109, %f792, %f860, %f1109;
	ld.global.nc.f32 	%f861, [%rd12+272];
	fma.rn.f32 	%f1108, %f792, %f861, %f1108;
	ld.global.nc.f32 	%f862, [%rd12+276];
	fma.rn.f32 	%f1107, %f792, %f862, %f1107;
	ld.global.nc.f32 	%f863, [%rd12+280];
	fma.rn.f32 	%f1106, %f792, %f863, %f1106;
	ld.global.nc.f32 	%f864, [%rd12+284];
	fma.rn.f32 	%f1105, %f792, %f864, %f1105;
	ld.global.nc.f32 	%f865, [%rd12+288];
	fma.rn.f32 	%f1104, %f792, %f865, %f1104;
	ld.global.nc.f32 	%f866, [%rd12+292];
	fma.rn.f32 	%f1103, %f792, %f866, %f1103;
	ld.global.nc.f32 	%f867, [%rd12+296];
	fma.rn.f32 	%f1102, %f792, %f867, %f1102;
	ld.global.nc.f32 	%f868, [%rd12+300];
	fma.rn.f32 	%f1101, %f792, %f868, %f1101;
	ld.global.nc.f32 	%f869, [%rd12+304];
	fma.rn.f32 	%f1100, %f792, %f869, %f1100;
	ld.global.nc.f32 	%f870, [%rd12+308];
	fma.rn.f32 	%f1099, %f792, %f870, %f1099;
	ld.global.nc.f32 	%f871, [%rd12+312];
	fma.rn.f32 	%f1098, %f792, %f871, %f1098;
	ld.global.nc.f32 	%f872, [%rd12+316];
	fma.rn.f32 	%f1097, %f792, %f872, %f1097;
	ld.global.nc.f32 	%f873, [%rd12+320];
	fma.rn.f32 	%f1096, %f792, %f873, %f1096;
	ld.global.nc.f32 	%f874, [%rd12+324];
	fma.rn.f32 	%f1095, %f792, %f874, %f1095;
	ld.global.nc.f32 	%f875, [%rd12+328];
	fma.rn.f32 	%f1094, %f792, %f875, %f1094;
	ld.global.nc.f32 	%f876, [%rd12+332];
	fma.rn.f32 	%f1093, %f792, %f876, %f1093;
	ld.global.nc.f32 	%f877, [%rd12+336];
	fma.rn.f32 	%f1092, %f792, %f877, %f1092;
	ld.global.nc.f32 	%f878, [%rd12+340];
	fma.rn.f32 	%f1091, %f792, %f878, %f1091;
	ld.global.nc.f32 	%f879, [%rd12+344];
	fma.rn.f32 	%f1090, %f792, %f879, %f1090;
	ld.global.nc.f32 	%f880, [%rd12+348];
	fma.rn.f32 	%f1089, %f792, %f880, %f1089;
	ld.global.nc.f32 	%f881, [%rd12+352];
	fma.rn.f32 	%f1088, %f792, %f881, %f1088;
	ld.global.nc.f32 	%f882, [%rd12+356];
	fma.rn.f32 	%f1087, %f792, %f882, %f1087;
	ld.global.nc.f32 	%f883, [%rd12+360];
	fma.rn.f32 	%f1086, %f792, %f883, %f1086;
	ld.global.nc.f32 	%f884, [%rd12+364];
	fma.rn.f32 	%f1085, %f792, %f884, %f1085;
	ld.global.nc.f32 	%f885, [%rd12+368];
	fma.rn.f32 	%f1084, %f792, %f885, %f1084;
	ld.global.nc.f32 	%f886, [%rd12+372];
	fma.rn.f32 	%f1083, %f792, %f886, %f1083;
	ld.global.nc.f32 	%f887, [%rd12+376];
	fma.rn.f32 	%f1082, %f792, %f887, %f1082;
	ld.global.nc.f32 	%f888, [%rd12+380];
	fma.rn.f32 	%f1081, %f792, %f888, %f1081;
	ld.global.nc.f32 	%f889, [%rd12+384];
	fma.rn.f32 	%f1080, %f792, %f889, %f1080;
	ld.global.nc.f32 	%f890, [%rd12+388];
	fma.rn.f32 	%f1079, %f792, %f890, %f1079;
	ld.global.nc.f32 	%f891, [%rd12+392];
	fma.rn.f32 	%f1078, %f792, %f891, %f1078;
	ld.global.nc.f32 	%f892, [%rd12+396];
	fma.rn.f32 	%f1077, %f792, %f892, %f1077;
	ld.global.nc.f32 	%f893, [%rd12+400];
	fma.rn.f32 	%f1076, %f792, %f893, %f1076;
	ld.global.nc.f32 	%f894, [%rd12+404];
	fma.rn.f32 	%f1075, %f792, %f894, %f1075;
	ld.global.nc.f32 	%f895, [%rd12+408];
	fma.rn.f32 	%f1074, %f792, %f895, %f1074;
	ld.global.nc.f32 	%f896, [%rd12+412];
	fma.rn.f32 	%f1073, %f792, %f896, %f1073;
	ld.global.nc.f32 	%f897, [%rd12+416];
	fma.rn.f32 	%f1072, %f792, %f897, %f1072;
	ld.global.nc.f32 	%f898, [%rd12+420];
	fma.rn.f32 	%f1071, %f792, %f898, %f1071;
	ld.global.nc.f32 	%f899, [%rd12+424];
	fma.rn.f32 	%f1070, %f792, %f899, %f1070;
	ld.global.nc.f32 	%f900, [%rd12+428];
	fma.rn.f32 	%f1069, %f792, %f900, %f1069;
	ld.global.nc.f32 	%f901, [%rd12+432];
	fma.rn.f32 	%f1068, %f792, %f901, %f1068;
	ld.global.nc.f32 	%f902, [%rd12+436];
	fma.rn.f32 	%f1067, %f792, %f902, %f1067;
	ld.global.nc.f32 	%f903, [%rd12+440];
	fma.rn.f32 	%f1066, %f792, %f903, %f1066;
	ld.global.nc.f32 	%f904, [%rd12+444];
	fma.rn.f32 	%f1065, %f792, %f904, %f1065;
	ld.global.nc.f32 	%f905, [%rd12+448];
	fma.rn.f32 	%f1064, %f792, %f905, %f1064;
	ld.global.nc.f32 	%f906, [%rd12+452];
	fma.rn.f32 	%f1063, %f792, %f906, %f1063;
	ld.global.nc.f32 	%f907, [%rd12+456];
	fma.rn.f32 	%f1062, %f792, %f907, %f1062;
	ld.global.nc.f32 	%f908, [%rd12+460];
	fma.rn.f32 	%f1061, %f792, %f908, %f1061;
	ld.global.nc.f32 	%f909, [%rd12+464];
	fma.rn.f32 	%f1060, %f792, %f909, %f1060;
	ld.global.nc.f32 	%f910, [%rd12+468];
	fma.rn.f32 	%f1059, %f792, %f910, %f1059;
	ld.global.nc.f32 	%f911, [%rd12+472];
	fma.rn.f32 	%f1058, %f792, %f911, %f1058;
	ld.global.nc.f32 	%f912, [%rd12+476];
	fma.rn.f32 	%f1057, %f792, %f912, %f1057;
	ld.global.nc.f32 	%f913, [%rd12+480];
	fma.rn.f32 	%f1056, %f792, %f913, %f1056;
	ld.global.nc.f32 	%f914, [%rd12+484];
	fma.rn.f32 	%f1055, %f792, %f914, %f1055;
	ld.global.nc.f32 	%f915, [%rd12+488];
	fma.rn.f32 	%f1054, %f792, %f915, %f1054;
	ld.global.nc.f32 	%f916, [%rd12+492];
	fma.rn.f32 	%f1053, %f792, %f916, %f1053;
	ld.global.nc.f32 	%f917, [%rd12+496];
	fma.rn.f32 	%f1052, %f792, %f917, %f1052;
	ld.global.nc.f32 	%f918, [%rd12+500];
	fma.rn.f32 	%f1051, %f792, %f918, %f1051;
	ld.global.nc.f32 	%f919, [%rd12+504];
	fma.rn.f32 	%f1050, %f792, %f919, %f1050;
	ld.global.nc.f32 	%f920, [%rd12+508];
	fma.rn.f32 	%f1049, %f792, %f920, %f1049;
	add.s32 	%r20, %r20, 1;
	setp.ne.s32 	%p5, %r20, 0;
	add.s32 	%r19, %r19, 128;
	@%p5 bra 	$L__BB2_3;
$L__BB2_4:
	ld.param.u64 	%rd18, [_Z15lowrank_forwardPKfS0_S0_Pfii_param_3];
	mov.u32 	%r14, %ctaid.x;
	mov.u32 	%r15, %ntid.x;
	mov.u32 	%r16, %tid.x;
	mad.lo.s32 	%r17, %r14, %r15, %r16;
	shl.b32 	%r18, %r17, 7;
	cvta.to.global.u64 	%rd13, %rd18;
	mul.wide.s32 	%rd14, %r18, 4;
	add.s64 	%rd15, %rd13, %rd14;
	st.global.f32 	[%rd15], %f1176;
	st.global.f32 	[%rd15+4], %f1175;
	st.global.f32 	[%rd15+8], %f1174;
	st.global.f32 	[%rd15+12], %f1173;
	st.global.f32 	[%rd15+16], %f1172;
	st.global.f32 	[%rd15+20], %f1171;
	st.global.f32 	[%rd15+24], %f1170;
	st.global.f32 	[%rd15+28], %f1169;
	st.global.f32 	[%rd15+32], %f1168;
	st.global.f32 	[%rd15+36], %f1167;
	st.global.f32 	[%rd15+40], %f1166;
	st.global.f32 	[%rd15+44], %f1165;
	st.global.f32 	[%rd15+48], %f1164;
	st.global.f32 	[%rd15+52], %f1163;
	st.global.f32 	[%rd15+56], %f1162;
	st.global.f32 	[%rd15+60], %f1161;
	st.global.f32 	[%rd15+64], %f1160;
	st.global.f32 	[%rd15+68], %f1159;
	st.global.f32 	[%rd15+72], %f1158;
	st.global.f32 	[%rd15+76], %f1157;
	st.global.f32 	[%rd15+80], %f1156;
	st.global.f32 	[%rd15+84], %f1155;
	st.global.f32 	[%rd15+88], %f1154;
	st.global.f32 	[%rd15+92], %f1153;
	st.global.f32 	[%rd15+96], %f1152;
	st.global.f32 	[%rd15+100], %f1151;
	st.global.f32 	[%rd15+104], %f1150;
	st.global.f32 	[%rd15+108], %f1149;
	st.global.f32 	[%rd15+112], %f1148;
	st.global.f32 	[%rd15+116], %f1147;
	st.global.f32 	[%rd15+120], %f1146;
	st.global.f32 	[%rd15+124], %f1145;
	st.global.f32 	[%rd15+128], %f1144;
	st.global.f32 	[%rd15+132], %f1143;
	st.global.f32 	[%rd15+136], %f1142;
	st.global.f32 	[%rd15+140], %f1141;
	st.global.f32 	[%rd15+144], %f1140;
	st.global.f32 	[%rd15+148], %f1139;
	st.global.f32 	[%rd15+152], %f1138;
	st.global.f32 	[%rd15+156], %f1137;
	st.global.f32 	[%rd15+160], %f1136;
	st.global.f32 	[%rd15+164], %f1135;
	st.global.f32 	[%rd15+168], %f1134;
	st.global.f32 	[%rd15+172], %f1133;
	st.global.f32 	[%rd15+176], %f1132;
	st.global.f32 	[%rd15+180], %f1131;
	st.global.f32 	[%rd15+184], %f1130;
	st.global.f32 	[%rd15+188], %f1129;
	st.global.f32 	[%rd15+192], %f1128;
	st.global.f32 	[%rd15+196], %f1127;
	st.global.f32 	[%rd15+200], %f1126;
	st.global.f32 	[%rd15+204], %f1125;
	st.global.f32 	[%rd15+208], %f1124;
	st.global.f32 	[%rd15+212], %f1123;
	st.global.f32 	[%rd15+216], %f1122;
	st.global.f32 	[%rd15+220], %f1121;
	st.global.f32 	[%rd15+224], %f1120;
	st.global.f32 	[%rd15+228], %f1119;
	st.global.f32 	[%rd15+232], %f1118;
	st.global.f32 	[%rd15+236], %f1117;
	st.global.f32 	[%rd15+240], %f1116;
	st.global.f32 	[%rd15+244], %f1115;
	st.global.f32 	[%rd15+248], %f1114;
	st.global.f32 	[%rd15+252], %f1113;
	st.global.f32 	[%rd15+256], %f1112;
	st.global.f32 	[%rd15+260], %f1111;
	st.global.f32 	[%rd15+264], %f1110;
	st.global.f32 	[%rd15+268], %f1109;
	st.global.f32 	[%rd15+272], %f1108;
	st.global.f32 	[%rd15+276], %f1107;
	st.global.f32 	[%rd15+280], %f1106;
	st.global.f32 	[%rd15+284], %f1105;
	st.global.f32 	[%rd15+288], %f1104;
	st.global.f32 	[%rd15+292], %f1103;
	st.global.f32 	[%rd15+296], %f1102;
	st.global.f32 	[%rd15+300], %f1101;
	st.global.f32 	[%rd15+304], %f1100;
	st.global.f32 	[%rd15+308], %f1099;
	st.global.f32 	[%rd15+312], %f1098;
	st.global.f32 	[%rd15+316], %f1097;
	st.global.f32 	[%rd15+320], %f1096;
	st.global.f32 	[%rd15+324], %f1095;
	st.global.f32 	[%rd15+328], %f1094;
	st.global.f32 	[%rd15+332], %f1093;
	st.global.f32 	[%rd15+336], %f1092;
	st.global.f32 	[%rd15+340], %f1091;
	st.global.f32 	[%rd15+344], %f1090;
	st.global.f32 	[%rd15+348], %f1089;
	st.global.f32 	[%rd15+352], %f1088;
	st.global.f32 	[%rd15+356], %f1087;
	st.global.f32 	[%rd15+360], %f1086;
	st.global.f32 	[%rd15+364], %f1085;
	st.global.f32 	[%rd15+368], %f1084;
	st.global.f32 	[%rd15+372], %f1083;
	st.global.f32 	[%rd15+376], %f1082;
	st.global.f32 	[%rd15+380], %f1081;
	st.global.f32 	[%rd15+384], %f1080;
	st.global.f32 	[%rd15+388], %f1079;
	st.global.f32 	[%rd15+392], %f1078;
	st.global.f32 	[%rd15+396], %f1077;
	st.global.f32 	[%rd15+400], %f1076;
	st.global.f32 	[%rd15+404], %f1075;
	st.global.f32 	[%rd15+408], %f1074;
	st.global.f32 	[%rd15+412], %f1073;
	st.global.f32 	[%rd15+416], %f1072;
	st.global.f32 	[%rd15+420], %f1071;
	st.global.f32 	[%rd15+424], %f1070;
	st.global.f32 	[%rd15+428], %f1069;
	st.global.f32 	[%rd15+432], %f1068;
	st.global.f32 	[%rd15+436], %f1067;
	st.global.f32 	[%rd15+440], %f1066;
	st.global.f32 	[%rd15+444], %f1065;
	st.global.f32 	[%rd15+448], %f1064;
	st.global.f32 	[%rd15+452], %f1063;
	st.global.f32 	[%rd15+456], %f1062;
	st.global.f32 	[%rd15+460], %f1061;
	st.global.f32 	[%rd15+464], %f1060;
	st.global.f32 	[%rd15+468], %f1059;
	st.global.f32 	[%rd15+472], %f1058;
	st.global.f32 	[%rd15+476], %f1057;
	st.global.f32 	[%rd15+480], %f1056;
	st.global.f32 	[%rd15+484], %f1055;
	st.global.f32 	[%rd15+488], %f1054;
	st.global.f32 	[%rd15+492], %f1053;
	st.global.f32 	[%rd15+496], %f1052;
	st.global.f32 	[%rd15+500], %f1051;
	st.global.f32 	[%rd15+504], %f1050;
	st.global.f32 	[%rd15+508], %f1049;
$L__BB2_5:
	ret;

}
	// .globl	_Z16lowrank_backwardPKfS0_S0_S0_PfS1_ii
.visible .entry _Z16lowrank_backwardPKfS0_S0_S0_PfS1_ii(
	.param .u64 .ptr .align 1 _Z16lowrank_backwardPKfS0_S0_S0_PfS1_ii_param_0,
	.param .u64 .ptr .align 1 _Z16lowrank_backwardPKfS0_S0_S0_PfS1_ii_param_1,
	.param .u64 .ptr .align 1 _Z16lowrank_backwardPKfS0_S0_S0_PfS1_ii_param_2,
	.param .u64 .ptr .align 1 _Z16lowrank_backwardPKfS0_S0_S0_PfS1_ii_param_3,
	.param .u64 .ptr .align 1 _Z16lowrank_backwardPKfS0_S0_S0_PfS1_ii_param_4,
	.param .u64 .ptr .align 1 _Z16lowrank_backwardPKfS0_S0_S0_PfS1_ii_param_5,
	.param .u32 _Z16lowrank_backwardPKfS0_S0_S0_PfS1_ii_param_6,
	.param .u32 _Z16lowrank_backwardPKfS0_S0_S0_PfS1_ii_param_7
)
{
	.reg .pred 	%p<9>;
	.reg .b32 	%r<27>;
	.reg .b32 	%f<3258>;
	.reg .b64 	%rd<36>;

	ld.param.u32 	%r10, [_Z16lowrank_backwardPKfS0_S0_S0_PfS1_ii_param_7];
	mov.u32 	%r11, %ctaid.x;
	setp.ge.s32 	%p1, %r11, %r10;
	@%p1 bra 	$L__BB3_7;
	ld.param.u32 	%r21, [_Z16lowrank_backwardPKfS0_S0_S0_PfS1_ii_param_6];
	mov.u32 	%r12, %tid.x;
	setp.ge.s32 	%p2, %r12, %r21;
	mov.f32 	%f257, 0f00000000;
	mov.f32 	%f258, %f257;
	mov.f32 	%f259, %f257;
	mov.f32 	%f260, %f257;
	mov.f32 	%f261, %f257;
	mov.f32 	%f262, %f257;
	mov.f32 	%f263, %f257;
	mov.f32 	%f264, %f257;
	mov.f32 	%f265, %f257;
	mov.f32 	%f266, %f257;
	mov.f32 	%f267, %f257;
	mov.f32 	%f268, %f257;
	mov.f32 	%f269, %f257;
	mov.f32 	%f270, %f257;
	mov.f32 	%f271, %f257;
	mov.f32 	%f272, %f257;
	mov.f32 	%f273, %f257;
	mov.f32 	%f274, %f257;
	mov.f32 	%f275, %f257;
	mov.f32 	%f276, %f257;
	mov.f32 	%f277, %f257;
	mov.f32 	%f278, %f257;
	mov.f32 	%f279, %f257;
	mov.f32 	%f280, %f257;
	mov.f32 	%f281, %f257;
	mov.f32 	%f282, %f257;
	mov.f32 	%f283, %f257;
	mov.f32 	%f284, %f257;
	mov.f32 	%f285, %f257;
	mov.f32 	%f286, %f257;
	mov.f32 	%f287, %f257;
	mov.f32 	%f288, %f257;
	mov.f32 	%f289, %f257;
	mov.f32 	%f290, %f257;
	mov.f32 	%f291, %f257;
	mov.f32 	%f292, %f257;
	mov.f32 	%f293, %f257;
	mov.f32 	%f294, %f257;
	mov.f32 	%f295, %f257;
	mov.f32 	%f296, %f257;
	mov.f32 	%f297, %f257;
	mov.f32 	%f298, %f257;
	mov.f32 	%f299, %f257;
	mov.f32 	%f300, %f257;
	mov.f32 	%f301, %f257;
	mov.f32 	%f302, %f257;
	mov.f32 	%f303, %f257;
	mov.f32 	%f304, %f257;
	mov.f32 	%f305, %f257;
	mov.f32 	%f306, %f257;
	mov.f32 	%f307, %f257;
	mov.f32 	%f308, %f257;
	mov.f32 	%f309, %f257;
	mov.f32 	%f310, %f257;
	mov.f32 	%f311, %f257;
	mov.f32 	%f312, %f257;
	mov.f32 	%f313, %f257;
	mov.f32 	%f314, %f257;
	mov.f32 	%f315, %f257;
	mov.f32 	%f316, %f257;
	mov.f32 	%f317, %f257;
	mov.f32 	%f318, %f257;
	mov.f32 	%f319, %f257;
	mov.f32 	%f320, %f257;
	mov.f32 	%f321, %f257;
	mov.f32 	%f322, %f257;
	mov.f32 	%f323, %f257;
	mov.f32 	%f324, %f257;
	mov.f32 	%f325, %f257;
	mov.f32 	%f326, %f257;
	mov.f32 	%f327, %f257;
	mov.f32 	%f328, %f257;
	mov.f32 	%f329, %f257;
	mov.f32 	%f330, %f257;
	mov.f32 	%f331, %f257;
	mov.f32 	%f332, %f257;
	mov.f32 	%f333, %f257;
	mov.f32 	%f334, %f257;
	mov.f32 	%f335, %f257;
	mov.f32 	%f336, %f257;
	mov.f32 	%f337, %f257;
	mov.f32 	%f338, %f257;
	mov.f32 	%f339, %f257;
	mov.f32 	%f340, %f257;
	mov.f32 	%f341, %f257;
	mov.f32 	%f342, %f257;
	mov.f32 	%f343, %f257;
	mov.f32 	%f344, %f257;
	mov.f32 	%f345, %f257;
	mov.f32 	%f346, %f257;
	mov.f32 	%f347, %f257;
	mov.f32 	%f348, %f257;
	mov.f32 	%f349, %f257;
	mov.f32 	%f350, %f257;
	mov.f32 	%f351, %f257;
	mov.f32 	%f352, %f257;
	mov.f32 	%f353, %f257;
	mov.f32 	%f354, %f257;
	mov.f32 	%f355, %f257;
	mov.f32 	%f356, %f257;
	mov.f32 	%f357, %f257;
	mov.f32 	%f358, %f257;
	mov.f32 	%f359, %f257;
	mov.f32 	%f360, %f257;
	mov.f32 	%f361, %f257;
	mov.f32 	%f362, %f257;
	mov.f32 	%f363, %f257;
	mov.f32 	%f364, %f257;
	mov.f32 	%f365, %f257;
	mov.f32 	%f366, %f257;
	mov.f32 	%f367, %f257;
	mov.f32 	%f368, %f257;
	mov.f32 	%f369, %f257;
	mov.f32 	%f370, %f257;
	mov.f32 	%f371, %f257;
	mov.f32 	%f372, %f257;
	mov.f32 	%f373, %f257;
	mov.f32 	%f374, %f257;
	mov.f32 	%f375, %f257;
	mov.f32 	%f376, %f257;
	mov.f32 	%f377, %f257;
	mov.f32 	%f378, %f257;
	mov.f32 	%f379, %f257;
	mov.f32 	%f380, %f257;
	mov.f32 	%f381, %f257;
	mov.f32 	%f382, %f257;
	mov.f32 	%f383, %f257;
	mov.f32 	%f384, %f257;
	mov.f32 	%f385, %f257;
	mov.f32 	%f386, %f257;
	mov.f32 	%f387, %f257;
	mov.f32 	%f388, %f257;
	mov.f32 	%f389, %f257;
	mov.f32 	%f390, %f257;
	mov.f32 	%f391, %f257;
	mov.f32 	%f392, %f257;
	mov.f32 	%f393, %f257;
	mov.f32 	%f394, %f257;
	mov.f32 	%f395, %f257;
	mov.f32 	%f396, %f257;
	mov.f32 	%f397, %f257;
	mov.f32 	%f398, %f257;
	mov.f32 	%f399, %f257;
	mov.f32 	%f400, %f257;
	mov.f32 	%f401, %f257;
	mov.f32 	%f402, %f257;
	mov.f32 	%f403, %f257;
	mov.f32 	%f404, %f257;
	mov.f32 	%f405, %f257;
	mov.f32 	%f406, %f257;
	mov.f32 	%f407, %f257;
	mov.f32 	%f408, %f257;
	mov.f32 	%f409, %f257;
	mov.f32 	%f410, %f257;
	mov.f32 	%f411, %f257;
	mov.f32 	%f412, %f257;
	mov.f32 	%f413, %f257;
	mov.f32 	%f414, %f257;
	mov.f32 	%f415, %f257;
	mov.f32 	%f416, %f257;
	mov.f32 	%f417, %f257;
	mov.f32 	%f418, %f257;
	mov.f32 	%f419, %f257;
	mov.f32 	%f420, %f257;
	mov.f32 	%f421, %f257;
	mov.f32 	%f422, %f257;
	mov.f32 	%f423, %f257;
	mov.f32 	%f424, %f257;
	mov.f32 	%f425, %f257;
	mov.f32 	%f426, %f257;
	mov.f32 	%f427, %f257;
	mov.f32 	%f428, %f257;
	mov.f32 	%f429, %f257;
	mov.f32 	%f430, %f257;
	mov.f32 	%f431, %f257;
	mov.f32 	%f432, %f257;
	mov.f32 	%f433, %f257;
	mov.f32 	%f434, %f257;
	mov.f32 	%f435, %f257;
	mov.f32 	%f436, %f257;
	mov.f32 	%f437, %f257;
	mov.f32 	%f438, %f257;
	mov.f32 	%f439, %f257;
	mov.f32 	%f440, %f257;
	mov.f32 	%f441, %f257;
	mov.f32 	%f442, %f257;
	mov.f32 	%f443, %f257;
	mov.f32 	%f444, %f257;
	mov.f32 	%f445, %f257;
	mov.f32 	%f446, %f257;
	mov.f32 	%f447, %f257;
	mov.f32 	%f448, %f257;
	mov.f32 	%f449, %f257;
	mov.f32 	%f450, %f257;
	mov.f32 	%f451, %f257;
	mov.f32 	%f452, %f257;
	mov.f32 	%f453, %f257;
	mov.f32 	%f454, %f257;
	mov.f32 	%f455, %f257;
	mov.f32 	%f456, %f257;
	mov.f32 	%f457, %f257;
	mov.f32 	%f458, %f257;
	mov.f32 	%f459, %f257;
	mov.f32 	%f460, %f257;
	mov.f32 	%f461, %f257;
	mov.f32 	%f462, %f257;
	mov.f32 	%f463, %f257;
	mov.f32 	%f464, %f257;
	mov.f32 	%f465, %f257;
	mov.f32 	%f466, %f257;
	mov.f32 	%f467, %f257;
	mov.f32 	%f468, %f257;
	mov.f32 	%f469, %f257;
	mov.f32 	%f470, %f257;
	mov.f32 	%f471, %f257;
	mov.f32 	%f472, %f257;
	mov.f32 	%f473, %f257;
	mov.f32 	%f474, %f257;
	mov.f32 	%f475, %f257;
	mov.f32 	%f476, %f257;
	mov.f32 	%f477, %f257;
	mov.f32 	%f478, %f257;
	mov.f32 	%f479, %f257;
	mov.f32 	%f480, %f257;
	mov.f32 	%f481, %f257;
	mov.f32 	%f482, %f257;
	mov.f32 	%f483, %f257;
	mov.f32 	%f484, %f257;
	mov.f32 	%f485, %f257;
	mov.f32 	%f486, %f257;
	mov.f32 	%f487, %f257;
	mov.f32 	%f488, %f257;
	mov.f32 	%f489, %f257;
	mov.f32 	%f490, %f257;
	mov.f32 	%f491, %f257;
	mov.f32 	%f492, %f257;
	mov.f32 	%f493, %f257;
	mov.f32 	%f494, %f257;
	mov.f32 	%f495, %f257;
	mov.f32 	%f496, %f257;
	mov.f32 	%f497, %f257;
	mov.f32 	%f498, %f257;
	mov.f32 	%f499, %f257;
	mov.f32 	%f500, %f257;
	mov.f32 	%f501, %f257;
	mov.f32 	%f502, %f257;
	mov.f32 	%f503, %f257;
	mov.f32 	%f504, %f257;
	mov.f32 	%f505, %f257;
	mov.f32 	%f506, %f257;
	mov.f32 	%f507, %f257;
	mov.f32 	%f508, %f257;
	mov.f32 	%f509, %f257;
	mov.f32 	%f510, %f257;
	mov.f32 	%f511, %f257;
	mov.f32 	%f512, %f257;
	@%p2 bra 	$L__BB3_6;
	ld.param.u64 	%rd31, [_Z16lowrank_backwardPKfS0_S0_S0_PfS1_ii_param_2];
	ld.param.u64 	%rd29, [_Z16lowrank_backwardPKfS0_S0_S0_PfS1_ii_param_1];
	mov.u32 	%r2, %tid.x;
	mov.u32 	%r13, %ctaid.x;
	shl.b32 	%r14, %r13, 7;
	cvta.to.global.u64 	%rd7, %rd29;
	mul.wide.u32 	%rd8, %r14, 4;
	add.s64 	%rd9, %rd7, %rd8;
	ld.global.nc.f32 	%f1, [%rd9];
	ld.global.nc.f32 	%f2, [%rd9+4];
	ld.global.nc.f32 	%f3, [%rd9+8];
	ld.global.nc.f32 	%f4, [%rd9+12];
	ld.global.nc.f32 	%f5, [%rd9+16];
	ld.global.nc.f32 	%f6, [%rd9+20];
	ld.global.nc.f32 	%f7, [%rd9+24];
	ld.global.nc.f32 	%f8, [%rd9+28];
	ld.global.nc.f32 	%f9, [%rd9+32];
	ld.global.nc.f32 	%f10, [%rd9+36];
	ld.global.nc.f32 	%f11, [%rd9+40];
	ld.global.nc.f32 	%f12, [%rd9+44];
	ld.global.nc.f32 	%f13, [%rd9+48];
	ld.global.nc.f32 	%f14, [%rd9+52];
	ld.global.nc.f32 	%f15, [%rd9+56];
	ld.global.nc.f32 	%f16, [%rd9+60];
	ld.global.nc.f32 	%f17, [%rd9+64];
	ld.global.nc.f32 	%f18, [%rd9+68];
	ld.global.nc.f32 	%f19, [%rd9+72];
	ld.global.nc.f32 	%f20, [%rd9+76];
	ld.global.nc.f32 	%f21, [%rd9+80];
	ld.global.nc.f32 	%f22, [%rd9+84];
	ld.global.nc.f32 	%f23, [%rd9+88];
	ld.global.nc.f32 	%f24, [%rd9+92];
	ld.global.nc.f32 	%f25, [%rd9+96];
	ld.global.nc.f32 	%f26, [%rd9+100];
	ld.global.nc.f32 	%f27, [%rd9+104];
	ld.global.nc.f32 	%f28, [%rd9+108];
	ld.global.nc.f32 	%f29, [%rd9+112];
	ld.global.nc.f32 	%f30, [%rd9+116];
	ld.global.nc.f32 	%f31, [%rd9+120];
	ld.global.nc.f32 	%f32, [%rd9+124];
	ld.global.nc.f32 	%f33, [%rd9+128];
	ld.global.nc.f32 	%f34, [%rd9+132];
	ld.global.nc.f32 	%f35, [%rd9+136];
	ld.global.nc.f32 	%f36, [%rd9+140];
	ld.global.nc.f32 	%f37, [%rd9+144];
	ld.global.nc.f32 	%f38, [%rd9+148];
	ld.global.nc.f32 	%f39, [%rd9+152];
	ld.global.nc.f32 	%f40, [%rd9+156];
	ld.global.nc.f32 	%f41, [%rd9+160];
	ld.global.nc.f32 	%f42, [%rd9+164];
	ld.global.nc.f32 	%f43, [%rd9+168];
	ld.global.nc.f32 	%f44, [%rd9+172];
	ld.global.nc.f32 	%f45, [%rd9+176];
	ld.global.nc.f32 	%f46, [%rd9+180];
	ld.global.nc.f32 	%f47, [%rd9+184];
	ld.global.nc.f32 	%f48, [%rd9+188];
	ld.global.nc.f32 	%f49, [%rd9+192];
	ld.global.nc.f32 	%f50, [%rd9+196];
	ld.global.nc.f32 	%f51, [%rd9+200];
	ld.global.nc.f32 	%f52, [%rd9+204];
	ld.global.nc.f32 	%f53, [%rd9+208];
	ld.global.nc.f32 	%f54, [%rd9+212];
	ld.global.nc.f32 	%f55, [%rd9+216];
	ld.global.nc.f32 	%f56, [%rd9+220];
	ld.global.nc.f32 	%f57, [%rd9+224];
	ld.global.nc.f32 	%f58, [%rd9+228];
	ld.global.nc.f32 	%f59, [%rd9+232];
	ld.global.nc.f32 	%f60, [%rd9+236];
	ld.global.nc.f32 	%f61, [%rd9+240];
	ld.global.nc.f32 	%f62, [%rd9+244];
	ld.global.nc.f32 	%f63, [%rd9+248];
	ld.global.nc.f32 	%f64, [%rd9+252];
	ld.global.nc.f32 	%f65, [%rd9+256];
	ld.global.nc.f32 	%f66, [%rd9+260];
	ld.global.nc.f32 	%f67, [%rd9+264];
	ld.global.nc.f32 	%f68, [%rd9+268];
	ld.global.nc.f32 	%f69, [%rd9+272];
	ld.global.nc.f32 	%f70, [%rd9+276];
	ld.global.nc.f32 	%f71, [%rd9+280];
	ld.global.nc.f32 	%f72, [%rd9+284];
	ld.global.nc.f32 	%f73, [%rd9+288];
	ld.global.nc.f32 	%f74, [%rd9+292];
	ld.global.nc.f32 	%f75, [%rd9+296];
	ld.global.nc.f32 	%f76, [%rd9+300];
	ld.global.nc.f32 	%f77, [%rd9+304];
	ld.global.nc.f32 	%f78, [%rd9+308];
	ld.global.nc.f32 	%f79, [%rd9+312];
	ld.global.nc.f32 	%f80, [%rd9+316];
	ld.global.nc.f32 	%f81, [%rd9+320];
	ld.global.nc.f32 	%f82, [%rd9+324];
	ld.global.nc.f32 	%f83, [%rd9+328];
	ld.global.nc.f32 	%f84, [%rd9+332];
	ld.global.nc.f32 	%f85, [%rd9+336];
	ld.global.nc.f32 	%f86, [%rd9+340];
	ld.global.nc.f32 	%f87, [%rd9+344];
	ld.global.nc.f32 	%f88, [%rd9+348];
	ld.global.nc.f32 	%f89, [%rd9+352];
	ld.global.nc.f32 	%f90, [%rd9+356];
	ld.global.nc.f32 	%f91, [%rd9+360];
	ld.global.nc.f32 	%f92, [%rd9+364];
	ld.global.nc.f32 	%f93, [%rd9+368];
	ld.global.nc.f32 	%f94, [%rd9+372];
	ld.global.nc.f32 	%f95, [%rd9+376];
	ld.global.nc.f32 	%f96, [%rd9+380];
	ld.global.nc.f32 	%f97, [%rd9+384];
	ld.global.nc.f32 	%f98, [%rd9+388];
	ld.global.nc.f32 	%f99, [%rd9+392];
	ld.global.nc.f32 	%f100, [%rd9+396];
	ld.global.nc.f32 	%f101, [%rd9+400];
	ld.global.nc.f32 	%f102, [%rd9+404];
	ld.global.nc.f32 	%f103, [%rd9+408];
	ld.global.nc.f32 	%f104, [%rd9+412];
	ld.global.nc.f32 	%f105, [%rd9+416];
	ld.global.nc.f32 	%f106, [%rd9+420];
	ld.global.nc.f32 	%f107, [%rd9+424];
	ld.global.nc.f32 	%f108, [%rd9+428];
	ld.global.nc.f32 	%f109, [%rd9+432];
	ld.global.nc.f32 	%f110, [%rd9+436];
	ld.global.nc.f32 	%f111, [%rd9+440];
	ld.global.nc.f32 	%f112, [%rd9+444];
	ld.global.nc.f32 	%f113, [%rd9+448];
	ld.global.nc.f32 	%f114, [%rd9+452];
	ld.global.nc.f32 	%f115, [%rd9+456];
	ld.global.nc.f32 	%f116, [%rd9+460];
	ld.global.nc.f32 	%f117, [%rd9+464];
	ld.global.nc.f32 	%f118, [%rd9+468];
	ld.global.nc.f32 	%f119, [%rd9+472];
	ld.global.nc.f32 	%f120, [%rd9+476];
	ld.global.nc.f32 	%f121, [%rd9+480];
	ld.global.nc.f32 	%f122, [%rd9+484];
	ld.global.nc.f32 	%f123, [%rd9+488];
	ld.global.nc.f32 	%f124, [%rd9+492];
	ld.global.nc.f32 	%f125, [%rd9+496];
	ld.global.nc.f32 	%f126, [%rd9+500];
	ld.global.nc.f32 	%f127, [%rd9+504];
	ld.global.nc.f32 	%f128, [%rd9+508];
	cvta.to.global.u64 	%rd10, %rd31;
	add.s64 	%rd11, %rd10, %rd8;
	ld.global.nc.f32 	%f129, [%rd11];
	ld.global.nc.f32 	%f130, [%rd11+4];
	ld.global.nc.f32 	%f131, [%rd11+8];
	ld.global.nc.f32 	%f132, [%rd11+12];
	ld.global.nc.f32 	%f133, [%rd11+16];
	ld.global.nc.f32 	%f134, [%rd11+20];
	ld.global.nc.f32 	%f135, [%rd11+24];
	ld.global.nc.f32 	%f136, [%rd11+28];
	ld.global.nc.f32 	%f137, [%rd11+32];
	ld.global.nc.f32 	%f138, [%rd11+36];
	ld.global.nc.f32 	%f139, [%rd11+40];
	ld.global.nc.f32 	%f140, [%rd11+44];
	ld.global.nc.f32 	%f141, [%rd11+48];
	ld.global.nc.f32 	%f142, [%rd11+52];
	ld.global.nc.f32 	%f143, [%rd11+56];
	ld.global.nc.f32 	%f144, [%rd11+60];
	ld.global.nc.f32 	%f145, [%rd11+64];
	ld.global.nc.f32 	%f146, [%rd11+68];
	ld.global.nc.f32 	%f147, [%rd11+72];
	ld.global.nc.f32 	%f148, [%rd11+76];
	ld.global.nc.f32 	%f149, [%rd11+80];
	ld.global.nc.f32 	%f150, [%rd11+84];
	ld.global.nc.f32 	%f151, [%rd11+88];
	ld.global.nc.f32 	%f152, [%rd11+92];
	ld.global.nc.f32 	%f153, [%rd11+96];
	ld.global.nc.f32 	%f154, [%rd11+100];
	ld.global.nc.f32 	%f155, [%rd11+104];
	ld.global.nc.f32 	%f156, [%rd11+108];
	ld.global.nc.f32 	%f157, [%rd11+112];
	ld.global.nc.f32 	%f158, [%rd11+116];
	ld.global.nc.f32 	%f159, [%rd11+120];
	ld.global.nc.f32 	%f160, [%rd11+124];
	ld.global.nc.f32 	%f161, [%rd11+128];
	ld.global.nc.f32 	%f162, [%rd11+132];
	ld.global.nc.f32 	%f163, [%rd11+136];
	ld.global.nc.f32 	%f164, [%rd11+140];
	ld.global.nc.f32 	%f165, [%rd11+144];
	ld.global.nc.f32 	%f166, [%rd11+148];
	ld.global.nc.f32 	%f167, [%rd11+152];
	ld.global.nc.f32 	%f168, [%rd11+156];
	ld.global.nc.f32 	%f169, [%rd11+160];
	ld.global.nc.f32 	%f170, [%rd11+164];
	ld.global.nc.f32 	%f171, [%rd11+168];
	ld.global.nc.f32 	%f172, [%rd11+172];
	ld.global.nc.f32 	%f173, [%rd11+176];
	ld.global.nc.f32 	%f174, [%rd11+180];
	ld.global.nc.f32 	%f175, [%rd11+184];
	ld.global.nc.f32 	%f176, [%rd11+188];
	ld.global.nc.f32 	%f177, [%rd11+192];
	ld.global.nc.f32 	%f178, [%rd11+196];
	ld.global.nc.f32 	%f179, [%rd11+200];
	ld.global.nc.f32 	%f180, [%rd11+204];
	ld.global.nc.f32 	%f181, [%rd11+208];
	ld.global.nc.f32 	%f182, [%rd11+212];
	ld.global.nc.f32 	%f183, [%rd11+216];
	ld.global.nc.f32 	%f184, [%rd11+220];
	ld.global.nc.f32 	%f185, [%rd11+224];
	ld.global.nc.f32 	%f186, [%rd11+228];
	ld.global.nc.f32 	%f187, [%rd11+232];
	ld.global.nc.f32 	%f188, [%rd11+236];
	ld.global.nc.f32 	%f189, [%rd11+240];
	ld.global.nc.f32 	%f190, [%rd11+244];
	ld.global.nc.f32 	%f191, [%rd11+248];
	ld.global.nc.f32 	%f192, [%rd11+252];
	ld.global.nc.f32 	%f193, [%rd11+256];
	ld.global.nc.f32 	%f194, [%rd11+260];
	ld.global.nc.f32 	%f195, [%rd11+264];
	ld.global.nc.f32 	%f196, [%rd11+268];
	ld.global.nc.f32 	%f197, [%rd11+272];
	ld.global.nc.f32 	%f198, [%rd11+276];
	ld.global.nc.f32 	%f199, [%rd11+280];
	ld.global.nc.f32 	%f200, [%rd11+284];
	ld.global.nc.f32 	%f201, [%rd11+288];
	ld.global.nc.f32 	%f202, [%rd11+292];
	ld.global.nc.f32 	%f203, [%rd11+296];
	ld.global.nc.f32 	%f204, [%rd11+300];
	ld.global.nc.f32 	%f205, [%rd11+304];
	ld.global.nc.f32 	%f206, [%rd11+308];
	ld.global.nc.f32 	%f207, [%rd11+312];
	ld.global.nc.f32 	%f208, [%rd11+316];
	ld.global.nc.f32 	%f209, [%rd11+320];
	ld.global.nc.f32 	%f210, [%rd11+324];
	ld.global.nc.f32 	%f211, [%rd11+328];
	ld.global.nc.f32 	%f212, [%rd11+332];
	ld.global.nc.f32 	%f213, [%rd11+336];
	ld.global.nc.f32 	%f214, [%rd11+340];
	ld.global.nc.f32 	%f215, [%rd11+344];
	ld.global.nc.f32 	%f216, [%rd11+348];
	ld.global.nc.f32 	%f217, [%rd11+352];
	ld.global.nc.f32 	%f218, [%rd11+356];
	ld.global.nc.f32 	%f219, [%rd11+360];
	ld.global.nc.f32 	%f220, [%rd11+364];
	ld.global.nc.f32 	%f221, [%rd11+368];
	ld.global.nc.f32 	%f222, [%rd11+372];
	ld.global.nc.f32 	%f223, [%rd11+376];
	ld.global.nc.f32 	%f224, [%rd11+380];
	ld.global.nc.f32 	%f225, [%rd11+384];
	ld.global.nc.f32 	%f226, [%rd11+388];
	ld.global.nc.f32 	%f227, [%rd11+392];
	ld.global.nc.f32 	%f228, [%rd11+396];
	ld.global.nc.f32 	%f229, [%rd11+400];
	ld.global.nc.f32 	%f230, [%rd11+404];
	ld.global.nc.f32 	%f231, [%rd11+408];
	ld.global.nc.f32 	%f232, [%rd11+412];
	ld.global.nc.f32 	%f233, [%rd11+416];
	ld.global.nc.f32 	%f234, [%rd11+420];
	ld.global.nc.f32 	%f235, [%rd11+424];
	ld.global.nc.f32 	%f236, [%rd11+428];
	ld.global.nc.f32 	%f237, [%rd11+432];
	ld.global.nc.f32 	%f238, [%rd11+436];
	ld.global.nc.f32 	%f239, [%rd11+440];
	ld.global.nc.f32 	%f240, [%rd11+444];
	ld.global.nc.f32 	%f241, [%rd11+448];
	ld.global.nc.f32 	%f242, [%rd11+452];
	ld.global.nc.f32 	%f243, [%rd11+456];
	ld.global.nc.f32 	%f244, [%rd11+460];
	ld.global.nc.f32 	%f245, [%rd11+464];
	ld.global.nc.f32 	%f246, [%rd11+468];
	ld.global.nc.f32 	%f247, [%rd11+472];
	ld.global.nc.f32 	%f248, [%rd11+476];
	ld.global.nc.f32 	%f249, [%rd11+480];
	ld.global.nc.f32 	%f250, [%rd11+484];
	ld.global.nc.f32 	%f251, [%rd11+488];
	ld.global.nc.f32 	%f252, [%rd11+492];
	ld.global.nc.f32 	%f253, [%rd11+496];
	ld.global.nc.f32 	%f254, [%rd11+500];
	ld.global.nc.f32 	%f255, [%rd11+504];
	ld.global.nc.f32 	%f256, [%rd11+508];
	mov.f32 	%f257, 0f00000000;
$L__BB3_3:
	ld.param.u32 	%r23, [_Z16lowrank_backwardPKfS0_S0_S0_PfS1_ii_param_7];
	ld.param.u64 	%rd28, [_Z16lowrank_backwardPKfS0_S0_S0_PfS1_ii_param_0];
	neg.s32 	%r26, %r23;
	shl.b32 	%r16, %r2, 7;
	cvta.to.global.u64 	%rd12, %rd28;
	mul.wide.s32 	%rd13, %r16, 4;
	add.s64 	%rd14, %rd12, %rd13;
	ld.global.nc.f32 	%f513, [%rd14];
	ld.global.nc.f32 	%f514, [%rd14+4];
	ld.global.nc.f32 	%f515, [%rd14+8];
	ld.global.nc.f32 	%f516, [%rd14+12];
	ld.global.nc.f32 	%f517, [%rd14+16];
	ld.global.nc.f32 	%f518, [%rd14+20];
	ld.global.nc.f32 	%f519, [%rd14+24];
	ld.global.nc.f32 	%f520, [%rd14+28];
	ld.global.nc.f32 	%f521, [%rd14+32];
	ld.global.nc.f32 	%f522, [%rd14+36];
	ld.global.nc.f32 	%f523, [%rd14+40];
	ld.global.nc.f32 	%f524, [%rd14+44];
	ld.global.nc.f32 	%f525, [%rd14+48];
	ld.global.nc.f32 	%f526, [%rd14+52];
	ld.global.nc.f32 	%f527, [%rd14+56];
	ld.global.nc.f32 	%f528, [%rd14+60];
	ld.global.nc.f32 	%f529, [%rd14+64];
	ld.global.nc.f32 	%f530, [%rd14+68];
	ld.global.nc.f32 	%f531, [%rd14+72];
	ld.global.nc.f32 	%f532, [%rd14+76];
	ld.global.nc.f32 	%f533, [%rd14+80];
	ld.global.nc.f32 	%f534, [%rd14+84];
	ld.global.nc.f32 	%f535, [%rd14+88];
	ld.global.nc.f32 	%f536, [%rd14+92];
	ld.global.nc.f32 	%f537, [%rd14+96];
	ld.global.nc.f32 	%f538, [%rd14+100];
	ld.global.nc.f32 	%f539, [%rd14+104];
	ld.global.nc.f32 	%f540, [%rd14+108];
	ld.global.nc.f32 	%f541, [%rd14+112];
	ld.global.nc.f32 	%f542, [%rd14+116];
	ld.global.nc.f32 	%f543, [%rd14+120];
	ld.global.nc.f32 	%f544, [%rd14+124];
	ld.global.nc.f32 	%f545, [%rd14+128];
	ld.global.nc.f32 	%f546, [%rd14+132];
	ld.global.nc.f32 	%f547, [%rd14+136];
	ld.global.nc.f32 	%f548, [%rd14+140];
	ld.global.nc.f32 	%f549, [%rd14+144];
	ld.global.nc.f32 	%f550, [%rd14+148];
	ld.global.nc.f32 	%f551, [%rd14+152];
	ld.global.nc.f32 	%f552, [%rd14+156];
	ld.global.nc.f32 	%f553, [%rd14+160];
	ld.global.nc.f32 	%f554, [%rd14+164];
	ld.global.nc.f32 	%f555, [%rd14+168];
	ld.global.nc.f32 	%f556, [%rd14+172];
	ld.global.nc.f32 	%f557, [%rd14+176];
	ld.global.nc.f32 	%f558, [%rd14+180];
	ld.global.nc.f32 	%f559, [%rd14+184];
	ld.global.nc.f32 	%f560, [%rd14+188];
	ld.global.nc.f32 	%f561, [%rd14+192];
	ld.global.nc.f32 	%f562, [%rd14+196];
	ld.global.nc.f32 	%f563, [%rd14+200];
	ld.global.nc.f32 	%f564, [%rd14+204];
	ld.global.nc.f32 	%f565, [%rd14+208];
	ld.global.nc.f32 	%f566, [%rd14+212];
	ld.global.nc.f32 	%f567, [%rd14+216];
	ld.global.nc.f32 	%f568, [%rd14+220];
	ld.global.nc.f32 	%f569, [%rd14+224];
	ld.global.nc.f32 	%f570, [%rd14+228];
	ld.global.nc.f32 	%f571, [%rd14+232];
	ld.global.nc.f32 	%f572, [%rd14+236];
	ld.global.nc.f32 	%f573, [%rd14+240];
	ld.global.nc.f32 	%f574, [%rd14+244];
	ld.global.nc.f32 	%f575, [%rd14+248];
	ld.global.nc.f32 	%f576, [%rd14+252];
	ld.global.nc.f32 	%f577, [%rd14+256];
	ld.global.nc.f32 	%f578, [%rd14+260];
	ld.global.nc.f32 	%f579, [%rd14+264];
	ld.global.nc.f32 	%f580, [%rd14+268];
	ld.global.nc.f32 	%f581, [%rd14+272];
	ld.global.nc.f32 	%f582, [%rd14+276];
	ld.global.nc.f32 	%f583, [%rd14+280];
	ld.global.nc.f32 	%f584, [%rd14+284];
	ld.global.nc.f32 	%f585, [%rd14+288];
	ld.global.nc.f32 	%f586, [%rd14+292];
	ld.global.nc.f32 	%f587, [%rd14+296];
	ld.global.nc.f32 	%f588, [%rd14+300];
	ld.global.nc.f32 	%f589, [%rd14+304];
	ld.global.nc.f32 	%f590, [%rd14+308];
	ld.global.nc.f32 	%f591, [%rd14+312];
	ld.global.nc.f32 	%f592, [%rd14+316];
	ld.global.nc.f32 	%f593, [%rd14+320];
	ld.global.nc.f32 	%f594, [%rd14+324];
	ld.global.nc.f32 	%f595, [%rd14+328];
	ld.global.nc.f32 	%f596, [%rd14+332];
	ld.global.nc.f32 	%f597, [%rd14+336];
	ld.global.nc.f32 	%f598, [%rd14+340];
	ld.global.nc.f32 	%f599, [%rd14+344];
	ld.global.nc.f32 	%f600, [%rd14+348];
	ld.global.nc.f32 	%f601, [%rd14+352];
	ld.global.nc.f32 	%f602, [%rd14+356];
	ld.global.nc.f32 	%f603, [%rd14+360];
	ld.global.nc.f32 	%f604, [%rd14+364];
	ld.global.nc.f32 	%f605, [%rd14+368];
	ld.global.nc.f32 	%f606, [%rd14+372];
	ld.global.nc.f32 	%f607, [%rd14+376];
	ld.global.nc.f32 	%f608, [%rd14+380];
	ld.global.nc.f32 	%f609, [%rd14+384];
	ld.global.nc.f32 	%f610, [%rd14+388];
	ld.global.nc.f32 	%f611, [%rd14+392];
	ld.global.nc.f32 	%f612, [%rd14+396];
	ld.global.nc.f32 	%f613, [%rd14+400];
	ld.global.nc.f32 	%f614, [%rd14+404];
	ld.global.nc.f32 	%f615, [%rd14+408];
	ld.global.nc.f32 	%f616, [%rd14+412];
	ld.global.nc.f32 	%f617, [%rd14+416];
	ld.global.nc.f32 	%f618, [%rd14+420];
	ld.global.nc.f32 	%f619, [%rd14+424];
	ld.global.nc.f32 	%f620, [%rd14+428];
	ld.global.nc.f32 	%f621, [%rd14+432];
	ld.global.nc.f32 	%f622, [%rd14+436];
	ld.global.nc.f32 	%f623, [%rd14+440];
	ld.global.nc.f32 	%f624, [%rd14+444];
	ld.global.nc.f32 	%f625, [%rd14+448];
	ld.global.nc.f32 	%f626, [%rd14+452];
	ld.global.nc.f32 	%f627, [%rd14+456];
	ld.global.nc.f32 	%f628, [%rd14+460];
	ld.global.nc.f32 	%f629, [%rd14+464];
	ld.global.nc.f32 	%f630, [%rd14+468];
	ld.global.nc.f32 	%f631, [%rd14+472];
	ld.global.nc.f32 	%f632, [%rd14+476];
	ld.global.nc.f32 	%f633, [%rd14+480];
	ld.global.nc.f32 	%f634, [%rd14+484];
	ld.global.nc.f32 	%f635, [%rd14+488];
	ld.global.nc.f32 	%f636, [%rd14+492];
	ld.global.nc.f32 	%f637, [%rd14+496];
	ld.global.nc.f32 	%f638, [%rd14+500];
	ld.global.nc.f32 	%f639, [%rd14+504];
	ld.global.nc.f32 	%f640, [%rd14+508];
	fma.rn.f32 	%f1414, %f513, %f1, 0f00000000;
	fma.rn.f32 	%f1415, %f514, %f2, %f1414;
	fma.rn.f32 	%f1416, %f515, %f3, %f1415;
	fma.rn.f32 	%f1417, %f516, %f4, %f1416;
	fma.rn.f32 	%f1418, %f517, %f5, %f1417;
	fma.rn.f32 	%f1419, %f518, %f6, %f1418;
	fma.rn.f32 	%f1420, %f519, %f7, %f1419;
	fma.rn.f32 	%f1421, %f520, %f8, %f1420;
	fma.rn.f32 	%f1422, %f521, %f9, %f1421;
	fma.rn.f32 	%f1423, %f522, %f10, %f1422;
	fma.rn.f32 	%f1424, %f523, %f11, %f1423;
	fma.rn.f32 	%f1425, %f524, %f12, %f1424;
	fma.rn.f32 	%f1426, %f525, %f13, %f1425;
	fma.rn.f32 	%f1427, %f526, %f14, %f1426;
	fma.rn.f32 	%f1428, %f527, %f15, %f1427;
	fma.rn.f32 	%f1429, %f528, %f16, %f1428;
	fma.rn.f32 	%f1430, %f529, %f17, %f1429;
	fma.rn.f32 	%f1431, %f530, %f18, %f1430;
	fma.rn.f32 	%f1432, %f531, %f19, %f1431;
	fma.rn.f32 	%f1433, %f532, %f20, %f1432;
	fma.rn.f32 	%f1434, %f533, %f21, %f1433;
	fma.rn.f32 	%f1435, %f534, %f22, %f1434;
	fma.rn.f32 	%f1436, %f535, %f23, %f1435;
	fma.rn.f32 	%f1437, %f536, %f24, %f1436;
	fma.rn.f32 	%f1438, %f537, %f25, %f1437;
	fma.rn.f32 	%f1439, %f538, %f26, %f1438;
	fma.rn.f32 	%f1440, %f539, %f27, %f1439;
	fma.rn.f32 	%f1441, %f540, %f28, %f1440;
	fma.rn.f32 	%f1442, %f541, %f29, %f1441;
	fma.rn.f32 	%f1443, %f542, %f30, %f1442;
	fma.rn.f32 	%f1444, %f543, %f31, %f1443;
	fma.rn.f32 	%f1445, %f544, %f32, %f1444;
	fma.rn.f32 	%f1446, %f545, %f33, %f1445;
	fma.rn.f32 	%f1447, %f546, %f34, %f1446;
	fma.rn.f32 	%f1448, %f547, %f35, %f1447;
	fma.rn.f32 	%f1449, %f548, %f36, %f1448;
	fma.rn.f32 	%f1450, %f549, %f37, %f1449;
	fma.rn.f32 	%f1451, %f550, %f38, %f1450;
	fma.rn.f32 	%f1452, %f551, %f39, %f1451;
	fma.rn.f32 	%f1453, %f552, %f40, %f1452;
	fma.rn.f32 	%f1454, %f553, %f41, %f1453;
	fma.rn.f32 	%f1455, %f554, %f42, %f1454;
	fma.rn.f32 	%f1456, %f555, %f43, %f1455;
	fma.rn.f32 	%f1457, %f556, %f44, %f1456;
	fma.rn.f32 	%f1458, %f557, %f45, %f1457;
	fma.rn.f32 	%f1459, %f558, %f46, %f1458;
	fma.rn.f32 	%f1460, %f559, %f47, %f1459;
	fma.rn.f32 	%f1461, %f560, %f48, %f1460;
	fma.rn.f32 	%f1462, %f561, %f49, %f1461;
	fma.rn.f32 	%f1463, %f562, %f50, %f1462;
	fma.rn.f32 	%f1464, %f563, %f51, %f1463;
	fma.rn.f32 	%f1465, %f564, %f52, %f1464;
	fma.rn.f32 	%f1466, %f565, %f53, %f1465;
	fma.rn.f32 	%f1467, %f566, %f54, %f1466;
	fma.rn.f32 	%f1468, %f567, %f55, %f1467;
	fma.rn.f32 	%f1469, %f568, %f56, %f1468;
	fma.rn.f32 	%f1470, %f569, %f57, %f1469;
	fma.rn.f32 	%f1471, %f570, %f58, %f1470;
	fma.rn.f32 	%f1472, %f571, %f59, %f1471;
	fma.rn.f32 	%f1473, %f572, %f60, %f1472;
	fma.rn.f32 	%f1474, %f573, %f61, %f1473;
	fma.rn.f32 	%f1475, %f574, %f62, %f1474;
	fma.rn.f32 	%f1476, %f575, %f63, %f1475;
	fma.rn.f32 	%f1477, %f576, %f64, %f1476;
	fma.rn.f32 	%f1478, %f577, %f65, %f1477;
	fma.rn.f32 	%f1479, %f578, %f66, %f1478;
	fma.rn.f32 	%f1480, %f579, %f67, %f1479;
	fma.rn.f32 	%f1481, %f580, %f68, %f1480;
	fma.rn.f32 	%f1482, %f581, %f69, %f1481;
	fma.rn.f32 	%f1483, %f582, %f70, %f1482;
	fma.rn.f32 	%f1484, %f583, %f71, %f1483;
	fma.rn.f32 	%f1485, %f584, %f72, %f1484;
	fma.rn.f32 	%f1486, %f585, %f73, %f1485;
	fma.rn.f32 	%f1487, %f586, %f74, %f1486;
	fma.rn.f32 	%f1488, %f587, %f75, %f1487;
	fma.rn.f32 	%f1489, %f588, %f76, %f1488;
	fma.rn.f32 	%f1490, %f589, %f77, %f1489;
	fma.rn.f32 	%f1491, %f590, %f78, %f1490;
	fma.rn.f32 	%f1492, %f591, %f79, %f1491;
	fma.rn.f32 	%f1493, %f592, %f80, %f1492;
	fma.rn.f32 	%f1494, %f593, %f81, %f1493;
	fma.rn.f32 	%f1495, %f594, %f82, %f1494;
	fma.rn.f32 	%f1496, %f595, %f83, %f1495;
	fma.rn.f32 	%f1497, %f596, %f84, %f1496;
	fma.rn.f32 	%f1498, %f597, %f85, %f1497;
	fma.rn.f32 	%f1499, %f598, %f86, %f1498;
	fma.rn.f32 	%f1500, %f599, %f87, %f1499;
	fma.rn.f32 	%f1501, %f600, %f88, %f1500;
	fma.rn.f32 	%f1502, %f601, %f89, %f1501;
	fma.rn.f32 	%f1503, %f602, %f90, %f1502;
	fma.rn.f32 	%f1504, %f603, %f91, %f1503;
	fma.rn.f32 	%f1505, %f604, %f92, %f1504;
	fma.rn.f32 	%f1506, %f605, %f93, %f1505;
	fma.rn.f32 	%f1507, %f606, %f94, %f1506;
	fma.rn.f32 	%f1508, %f607, %f95, %f1507;
	fma.rn.f32 	%f1509, %f608, %f96, %f1508;
	fma.rn.f32 	%f1510, %f609, %f97, %f1509;
	fma.rn.f32 	%f1511, %f610, %f98, %f1510;
	fma.rn.f32 	%f1512, %f611, %f99, %f1511;
	fma.rn.f32 	%f1513, %f612, %f100, %f1512;
	fma.rn.f32 	%f1514, %f613, %f101, %f1513;
	fma.rn.f32 	%f1515, %f614, %f102, %f1514;
	fma.rn.f32 	%f1516, %f615, %f103, %f1515;
	fma.rn.f32 	%f1517, %f616, %f104, %f1516;
	fma.rn.f32 	%f1518, %f617, %f105, %f1517;
	fma.rn.f32 	%f1519, %f618, %f106, %f1518;
	fma.rn.f32 	%f1520, %f619, %f107, %f1519;
	fma.rn.f32 	%f1521, %f620, %f108, %f1520;
	fma.rn.f32 	%f1522, %f621, %f109, %f1521;
	fma.rn.f32 	%f1523, %f622, %f110, %f1522;
	fma.rn.f32 	%f1524, %f623, %f111, %f1523;
	fma.rn.f32 	%f1525, %f624, %f112, %f1524;
	fma.rn.f32 	%f1526, %f625, %f113, %f1525;
	fma.rn.f32 	%f1527, %f626, %f114, %f1526;
	fma.rn.f32 	%f1528, %f627, %f115, %f1527;
	fma.rn.f32 	%f1529, %f628, %f116, %f1528;
	fma.rn.f32 	%f1530, %f629, %f117, %f1529;
	fma.rn.f32 	%f1531, %f630, %f118, %f1530;
	fma.rn.f32 	%f1532, %f631, %f119, %f1531;
	fma.rn.f32 	%f1533, %f632, %f120, %f1532;
	fma.rn.f32 	%f1534, %f633, %f121, %f1533;
	fma.rn.f32 	%f1535, %f634, %f122, %f1534;
	fma.rn.f32 	%f1536, %f635, %f123, %f1535;
	fma.rn.f32 	%f1537, %f636, %f124, %f1536;
	fma.rn.f32 	%f1538, %f637, %f125, %f1537;
	fma.rn.f32 	%f1539, %f638, %f126, %f1538;
	fma.rn.f32 	%f1540, %f639, %f127, %f1539;
	fma.rn.f32 	%f1541, %f640, %f128, %f1540;
	mul.f32 	%f1542, %f1541, 0f3D372713;
	mul.f32 	%f1543, %f1541, %f1542;
	fma.rn.f32 	%f1544, %f1541, %f1543, %f1541;
	mul.f32 	%f1545, %f1544, 0f3F4C422A;
	abs.f32 	%f1546, %f1545;
	mul.f32 	%f1547, %f1546, 0f4038AA3B;
	ex2.approx.ftz.f32 	%f1548, %f1547;
	add.f32 	%f1549, %f1548, 0f3F800000;
	rcp.approx.ftz.f32 	%f1550, %f1549;
	fma.rn.f32 	%f1551, %f1550, 0fC0000000, 0f3F800000;
	setp.ge.f32 	%p3, %f1546, 0f41102CB4;
	selp.f32 	%f1552, 0f3F800000, %f1551, %p3;
	copysign.f32 	%f1553, %f1545, %f1552;
	mul.f32 	%f1554, %f1545, %f1545;
	fma.rn.f32 	%f1555, %f1554, 0f3C80F082, 0fBD563CAE;
	fma.rn.f32 	%f1556, %f1555, %f1554, 0f3E085941;
	fma.rn.f32 	%f1557, %f1556, %f1554, 0fBEAAA9ED;
	fma.rn.f32 	%f1558, %f1557, %f1554, 0f00000000;
	fma.rn.f32 	%f1559, %f1558, %f1545, %f1545;
	setp.ge.f32 	%p4, %f1546, 0f3F19999A;
	selp.f32 	%f1560, %f1553, %f1559, %p4;
	mul.f32 	%f1561, %f1541, 0f3F000000;
	add.f32 	%f1562, %f1560, 0f3F800000;
	mul.f32 	%f641, %f1561, %f1562;
	mul.f32 	%f1563, %f1560, %f1560;
	mov.f32 	%f1564, 0f3F800000;
	sub.f32 	%f1565, %f1564, %f1563;
	mul.f32 	%f1566, %f1561, %f1565;
	mul.f32 	%f1567, %f1566, 0f3F4C422A;
	mul.f32 	%f1568, %f1541, 0f3E095D4F;
	fma.rn.f32 	%f1569, %f1541, %f1568, 0f3F800000;
	mul.f32 	%f1570, %f1569, %f1567;
	fma.rn.f32 	%f642, %f1562, 0f3F000000, %f1570;
	mov.f32 	%f3130, 0f00000000;
	mov.b32 	%r25, 0;
	mov.f32 	%f3131, %f3130;
	mov.f32 	%f3132, %f3130;
	mov.f32 	%f3133, %f3130;
	mov.f32 	%f3134, %f3130;
	mov.f32 	%f3135, %f3130;
	mov.f32 	%f3136, %f3130;
	mov.f32 	%f3137, %f3130;
	mov.f32 	%f3138, %f3130;
	mov.f32 	%f3139, %f3130;
	mov.f32 	%f3140, %f3130;
	mov.f32 	%f3141, %f3130;
	mov.f32 	%f3142, %f3130;
	mov.f32 	%f3143, %f3130;
	mov.f32 	%f3144, %f3130;
	mov.f32 	%f3145, %f3130;
	mov.f32 	%f3146, %f3130;
	mov.f32 	%f3147, %f3130;
	mov.f32 	%f3148, %f3130;
	mov.f32 	%f3149, %f3130;
	mov.f32 	%f3150, %f3130;
	mov.f32 	%f3151, %f3130;
	mov.f32 	%f3152, %f3130;
	mov.f32 	%f3153, %f3130;
	mov.f32 	%f3154, %f3130;
	mov.f32 	%f3155, %f3130;
	mov.f32 	%f3156, %f3130;
	mov.f32 	%f3157, %f3130;
	mov.f32 	%f3158, %f3130;
	mov.f32 	%f3159, %f3130;
	mov.f32 	%f3160, %f3130;
	mov.f32 	%f3161, %f3130;
	mov.f32 	%f3162, %f3130;
	mov.f32 	%f3163, %f3130;
	mov.f32 	%f3164, %f3130;
	mov.f32 	%f3165, %f3130;
	mov.f32 	%f3166, %f3130;
	mov.f32 	%f3167, %f3130;
	mov.f32 	%f3168, %f3130;
	mov.f32 	%f3169, %f3130;
	mov.f32 	%f3170, %f3130;
	mov.f32 	%f3171, %f3130;
	mov.f32 	%f3172, %f3130;
	mov.f32 	%f3173, %f3130;
	mov.f32 	%f3174, %f3130;
	mov.f32 	%f3175, %f3130;
	mov.f32 	%f3176, %f3130;
	mov.f32 	%f3177, %f3130;
	mov.f32 	%f3178, %f3130;
	mov.f32 	%f3179, %f3130;
	mov.f32 	%f3180, %f3130;
	mov.f32 	%f3181, %f3130;
	mov.f32 	%f3182, %f3130;
	mov.f32 	%f3183, %f3130;
	mov.f32 	%f3184, %f3130;
	mov.f32 	%f3185, %f3130;
	mov.f32 	%f3186, %f3130;
	mov.f32 	%f3187, %f3130;
	mov.f32 	%f3188, %f3130;
	mov.f32 	%f3189, %f3130;
	mov.f32 	%f3190, %f3130;
	mov.f32 	%f3191, %f3130;
	mov.f32 	%f3192, %f3130;
	mov.f32 	%f3193, %f3130;
	mov.f32 	%f3194, %f3130;
	mov.f32 	%f3195, %f3130;
	mov.f32 	%f3196, %f3130;
	mov.f32 	%f3197, %f3130;
	mov.f32 	%f3198, %f3130;
	mov.f32 	%f3199, %f3130;
	mov.f32 	%f3200, %f3130;
	mov.f32 	%f3201, %f3130;
	mov.f32 	%f3202, %f3130;
	mov.f32 	%f3203, %f3130;
	mov.f32 	%f3204, %f3130;
	mov.f32 	%f3205, %f3130;
	mov.f32 	%f3206, %f3130;
	mov.f32 	%f3207, %f3130;
	mov.f32 	%f3208, %f3130;
	mov.f32 	%f3209, %f3130;
	mov.f32 	%f3210, %f3130;
	mov.f32 	%f3211, %f3130;
	mov.f32 	%f3212, %f3130;
	mov.f32 	%f3213, %f3130;
	mov.f32 	%f3214, %f3130;
	mov.f32 	%f3215, %f3130;
	mov.f32 	%f3216, %f3130;
	mov.f32 	%f3217, %f3130;
	mov.f32 	%f3218, %f3130;
	mov.f32 	%f3219, %f3130;
	mov.f32 	%f3220, %f3130;
	mov.f32 	%f3221, %f3130;
	mov.f32 	%f3222, %f3130;
	mov.f32 	%f3223, %f3130;
	mov.f32 	%f3224, %f3130;
	mov.f32 	%f3225, %f3130;
	mov.f32 	%f3226, %f3130;
	mov.f32 	%f3227, %f3130;
	mov.f32 	%f3228, %f3130;
	mov.f32 	%f3229, %f3130;
	mov.f32 	%f3230, %f3130;
	mov.f32 	%f3231, %f3130;
	mov.f32 	%f3232, %f3130;
	mov.f32 	%f3233, %f3130;
	mov.f32 	%f3234, %f3130;
	mov.f32 	%f3235, %f3130;
	mov.f32 	%f3236, %f3130;
	mov.f32 	%f3237, %f3130;
	mov.f32 	%f3238, %f3130;
	mov.f32 	%f3239, %f3130;
	mov.f32 	%f3240, %f3130;
	mov.f32 	%f3241, %f3130;
	mov.f32 	%f3242, %f3130;
	mov.f32 	%f3243, %f3130;
	mov.f32 	%f3244, %f3130;
	mov.f32 	%f3245, %f3130;
	mov.f32 	%f3246, %f3130;
	mov.f32 	%f3247, %f3130;
	mov.f32 	%f3248, %f3130;
	mov.f32 	%f3249, %f3130;
	mov.f32 	%f3250, %f3130;
	mov.f32 	%f3251, %f3130;
	mov.f32 	%f3252, %f3130;
	mov.f32 	%f3253, %f3130;
	mov.f32 	%f3254, %f3130;
	mov.f32 	%f3255, %f3130;
	mov.f32 	%f3256, %f3130;
	mov.f32 	%f3257, %f3130;
$L__BB3_4:
	ld.param.u64 	%rd32, [_Z16lowrank_backwardPKfS0_S0_S0_PfS1_ii_param_2];
	ld.param.u64 	%rd30, [_Z16lowrank_backwardPKfS0_S0_S0_PfS1_ii_param_1];
	cvta.to.global.u64 	%rd15, %rd30;
	mul.wide.u32 	%rd16, %r25, 4;
	add.s64 	%rd17, %rd15, %rd16;
	ld.global.nc.f32 	%f1571, [%rd17];
	fma.rn.f32 	%f1572, %f513, %f1571, 0f00000000;
	ld.global.nc.f32 	%f1573, [%rd17+4];
	fma.rn.f32 	%f1574, %f514, %f1573, %f1572;
	ld.global.nc.f32 	%f1575, [%rd17+8];
	fma.rn.f32 	%f1576, %f515, %f1575, %f1574;
	ld.global.nc.f32 	%f1577, [%rd17+12];
	fma.rn.f32 	%f1578, %f516, %f1577, %f1576;
	ld.global.nc.f32 	%f1579, [%rd17+16];
	fma.rn.f32 	%f1580, %f517, %f1579, %f1578;
	ld.global.nc.f32 	%f1581, [%rd17+20];
	fma.rn.f32 	%f1582, %f518, %f1581, %f1580;
	ld.global.nc.f32 	%f1583, [%rd17+24];
	fma.rn.f32 	%f1584, %f519, %f1583, %f1582;
	ld.global.nc.f32 	%f1585, [%rd17+28];
	fma.rn.f32 	%f1586, %f520, %f1585, %f1584;
	ld.global.nc.f32 	%f1587, [%rd17+32];
	fma.rn.f32 	%f1588, %f521, %f1587, %f1586;
	ld.global.nc.f32 	%f1589, [%rd17+36];
	fma.rn.f32 	%f1590, %f522, %f1589, %f1588;
	ld.global.nc.f32 	%f1591, [%rd17+40];
	fma.rn.f32 	%f1592, %f523, %f1591, %f1590;
	ld.global.nc.f32 	%f1593, [%rd17+44];
	fma.rn.f32 	%f1594, %f524, %f1593, %f1592;
	ld.global.nc.f32 	%f1595, [%rd17+48];
	fma.rn.f32 	%f1596, %f525, %f1595, %f1594;
	ld.global.nc.f32 	%f1597, [%rd17+52];
	fma.rn.f32 	%f1598, %f526, %f1597, %f1596;
	ld.global.nc.f32 	%f1599, [%rd17+56];
	fma.rn.f32 	%f1600, %f527, %f1599, %f1598;
	ld.global.nc.f32 	%f1601, [%rd17+60];
	fma.rn.f32 	%f1602, %f528, %f1601, %f1600;
	ld.global.nc.f32 	%f1603, [%rd17+64];
	fma.rn.f32 	%f1604, %f529, %f1603, %f1602;
	ld.global.nc.f32 	%f1605, [%rd17+68];
	fma.rn.f32 	%f1606, %f530, %f1605, %f1604;
	ld.global.nc.f32 	%f1607, [%rd17+72];
	fma.rn.f32 	%f1608, %f531, %f1607, %f1606;
	ld.global.nc.f32 	%f1609, [%rd17+76];
	fma.rn.f32 	%f1610, %f532, %f1609, %f1608;
	ld.global.nc.f32 	%f1611, [%rd17+80];
	fma.rn.f32 	%f1612, %f533, %f1611, %f1610;
	ld.global.nc.f32 	%f1613, [%rd17+84];
	fma.rn.f32 	%f1614, %f534, %f1613, %f1612;
	ld.global.nc.f32 	%f1615, [%rd17+88];
	fma.rn.f32 	%f1616, %f535, %f1615, %f1614;
	ld.global.nc.f32 	%f1617, [%rd17+92];
	fma.rn.f32 	%f1618, %f536, %f1617, %f1616;
	ld.global.nc.f32 	%f1619, [%rd17+96];
	fma.rn.f32 	%f1620, %f537, %f1619, %f1618;
	ld.global.nc.f32 	%f1621, [%rd17+100];
	fma.rn.f32 	%f1622, %f538, %f1621, %f1620;
	ld.global.nc.f32 	%f1623, [%rd17+104];
	fma.rn.f32 	%f1624, %f539, %f1623, %f1622;
	ld.global.nc.f32 	%f1625, [%rd17+108];
	fma.rn.f32 	%f1626, %f540, %f1625, %f1624;
	ld.global.nc.f32 	%f1627, [%rd17+112];
	fma.rn.f32 	%f1628, %f541, %f1627, %f1626;
	ld.global.nc.f32 	%f1629, [%rd17+116];
	fma.rn.f32 	%f1630, %f542, %f1629, %f1628;
	ld.global.nc.f32 	%f1631, [%rd17+120];
	fma.rn.f32 	%f1632, %f543, %f1631, %f1630;
	ld.global.nc.f32 	%f1633, [%rd17+124];
	fma.rn.f32 	%f1634, %f544, %f1633, %f1632;
	ld.global.nc.f32 	%f1635, [%rd17+128];
	fma.rn.f32 	%f1636, %f545, %f1635, %f1634;
	ld.global.nc.f32 	%f1637, [%rd17+132];
	fma.rn.f32 	%f1638, %f546, %f1637, %f1636;
	ld.global.nc.f32 	%f1639, [%rd17+136];
	fma.rn.f32 	%f1640, %f547, %f1639, %f1638;
	ld.global.nc.f32 	%f1641, [%rd17+140];
	fma.rn.f32 	%f1642, %f548, %f1641, %f1640;
	ld.global.nc.f32 	%f1643, [%rd17+144];
	fma.rn.f32 	%f1644, %f549, %f1643, %f1642;
	ld.global.nc.f32 	%f1645, [%rd17+148];
	fma.rn.f32 	%f1646, %f550, %f1645, %f1644;
	ld.global.nc.f32 	%f1647, [%rd17+152];
	fma.rn.f32 	%f1648, %f551, %f1647, %f1646;
	ld.global.nc.f32 	%f1649, [%rd17+156];
	fma.rn.f32 	%f1650, %f552, %f1649, %f1648;
	ld.global.nc.f32 	%f1651, [%rd17+160];
	fma.rn.f32 	%f1652, %f553, %f1651, %f1650;
	ld.global.nc.f32 	%f1653, [%rd17+164];
	fma.rn.f32 	%f1654, %f554, %f1653, %f1652;
	ld.global.nc.f32 	%f1655, [%rd17+168];
	fma.rn.f32 	%f1656, %f555, %f1655, %f1654;
	ld.global.nc.f32 	%f1657, [%rd17+172];
	fma.rn.f32 	%f1658, %f556, %f1657, %f1656;
	ld.global.nc.f32 	%f1659, [%rd17+176];
	fma.rn.f32 	%f1660, %f557, %f1659, %f1658;
	ld.global.nc.f32 	%f1661, [%rd17+180];
	fma.rn.f32 	%f1662, %f558, %f1661, %f1660;
	ld.global.nc.f32 	%f1663, [%rd17+184];
	fma.rn.f32 	%f1664, %f559, %f1663, %f1662;
	ld.global.nc.f32 	%f1665, [%rd17+188];
	fma.rn.f32 	%f1666, %f560, %f1665, %f1664;
	ld.global.nc.f32 	%f1667, [%rd17+192];
	fma.rn.f32 	%f1668, %f561, %f1667, %f1666;
	ld.global.nc.f32 	%f1669, [%rd17+196];
	fma.rn.f32 	%f1670, %f562, %f1669, %f1668;
	ld.global.nc.f32 	%f1671, [%rd17+200];
	fma.rn.f32 	%f1672, %f563, %f1671, %f1670;
	ld.global.nc.f32 	%f1673, [%rd17+204];
	fma.rn.f32 	%f1674, %f564, %f1673, %f1672;
	ld.global.nc.f32 	%f1675, [%rd17+208];
	fma.rn.f32 	%f1676, %f565, %f1675, %f1674;
	ld.global.nc.f32 	%f1677, [%rd17+212];
	fma.rn.f32 	%f1678, %f566, %f1677, %f1676;
	ld.global.nc.f32 	%f1679, [%rd17+216];
	fma.rn.f32 	%f1680, %f567, %f1679, %f1678;
	ld.global.nc.f32 	%f1681, [%rd17+220];
	fma.rn.f32 	%f1682, %f568, %f1681, %f1680;
	ld.global.nc.f32 	%f1683, [%rd17+224];
	fma.rn.f32 	%f1684, %f569, %f1683, %f1682;
	ld.global.nc.f32 	%f1685, [%rd17+228];
	fma.rn.f32 	%f1686, %f570, %f1685, %f1684;
	ld.global.nc.f32 	%f1687, [%rd17+232];
	fma.rn.f32 	%f1688, %f571, %f1687, %f1686;
	ld.global.nc.f32 	%f1689, [%rd17+236];
	fma.rn.f32 	%f1690, %f572, %f1689, %f1688;
	ld.global.nc.f32 	%f1691, [%rd17+240];
	fma.rn.f32 	%f1692, %f573, %f1691, %f1690;
	ld.global.nc.f32 	%f1693, [%rd17+244];
	fma.rn.f32 	%f1694, %f574, %f1693, %f1692;
	ld.global.nc.f32 	%f1695, [%rd17+248];
	fma.rn.f32 	%f1696, %f575, %f1695, %f1694;
	ld.global.nc.f32 	%f1697, [%rd17+252];
	fma.rn.f32 	%f1698, %f576, %f1697, %f1696;
	ld.global.nc.f32 	%f1699, [%rd17+256];
	fma.rn.f32 	%f1700, %f577, %f1699, %f1698;
	ld.global.nc.f32 	%f1701, [%rd17+260];
	fma.rn.f32 	%f1702, %f578, %f1701, %f1700;
	ld.global.nc.f32 	%f1703, [%rd17+264];
	fma.rn.f32 	%f1704, %f579, %f1703, %f1702;
	ld.global.nc.f32 	%f1705, [%rd17+268];
	fma.rn.f32 	%f1706, %f580, %f1705, %f1704;
	ld.global.nc.f32 	%f1707, [%rd17+272];
	fma.rn.f32 	%f1708, %f581, %f1707, %f1706;
	ld.global.nc.f32 	%f1709, [%rd17+276];
	fma.rn.f32 	%f1710, %f582, %f1709, %f1708;
	ld.global.nc.f32 	%f1711, [%rd17+280];
	fma.rn.f32 	%f1712, %f583, %f1711, %f1710;
	ld.global.nc.f32 	%f1713, [%rd17+284];
	fma.rn.f32 	%f1714, %f584, %f1713, %f1712;
	ld.global.nc.f32 	%f1715, [%rd17+288];
	fma.rn.f32 	%f1716, %f585, %f1715, %f1714;
	ld.global.nc.f32 	%f1717, [%rd17+292];
	fma.rn.f32 	%f1718, %f586, %f1717, %f1716;
	ld.global.nc.f32 	%f1719, [%rd17+296];
	fma.rn.f32 	%f1720, %f587, %f1719, %f1718;
	ld.global.nc.f32 	%f1721, [%rd17+300];
	fma.rn.f32 	%f1722, %f588, %f1721, %f1720;
	ld.global.nc.f32 	%f1723, [%rd17+304];
	fma.rn.f32 	%f1724, %f589, %f1723, %f1722;
	ld.global.nc.f32 	%f1725, [%rd17+308];
	fma.rn.f32 	%f1726, %f590, %f1725, %f1724;
	ld.global.nc.f32 	%f1727, [%rd17+312];
	fma.rn.f32 	%f1728, %f591, %f1727, %f1726;
	ld.global.nc.f32 	%f1729, [%rd17+316];
	fma.rn.f32 	%f1730, %f592, %f1729, %f1728;
	ld.global.nc.f32 	%f1731, [%rd17+320];
	fma.rn.f32 	%f1732, %f593, %f1731, %f1730;
	ld.global.nc.f32 	%f1733, [%rd17+324];
	fma.rn.f32 	%f1734, %f594, %f1733, %f1732;
	ld.global.nc.f32 	%f1735, [%rd17+328];
	fma.rn.f32 	%f1736, %f595, %f1735, %f1734;
	ld.global.nc.f32 	%f1737, [%rd17+332];
	fma.rn.f32 	%f1738, %f596, %f1737, %f1736;
	ld.global.nc.f32 	%f1739, [%rd17+336];
	fma.rn.f32 	%f1740, %f597, %f1739, %f1738;
	ld.global.nc.f32 	%f1741, [%rd17+340];
	fma.rn.f32 	%f1742, %f598, %f1741, %f1740;
	ld.global.nc.f32 	%f1743, [%rd17+344];
	fma.rn.f32 	%f1744, %f599, %f1743, %f1742;
	ld.global.nc.f32 	%f1745, [%rd17+348];
	fma.rn.f32 	%f1746, %f600, %f1745, %f1744;
	ld.global.nc.f32 	%f1747, [%rd17+352];
	fma.rn.f32 	%f1748, %f601, %f1747, %f1746;
	ld.global.nc.f32 	%f1749, [%rd17+356];
	fma.rn.f32 	%f1750, %f602, %f1749, %f1748;
	ld.global.nc.f32 	%f1751, [%rd17+360];
	fma.rn.f32 	%f1752, %f603, %f1751, %f1750;
	ld.global.nc.f32 	%f1753, [%rd17+364];
	fma.rn.f32 	%f1754, %f604, %f1753, %f1752;
	ld.global.nc.f32 	%f1755, [%rd17+368];
	fma.rn.f32 	%f1756, %f605, %f1755, %f1754;
	ld.global.nc.f32 	%f1757, [%rd17+372];
	fma.rn.f32 	%f1758, %f606, %f1757, %f1756;
	ld.global.nc.f32 	%f1759, [%rd17+376];
	fma.rn.f32 	%f1760, %f607, %f1759, %f1758;
	ld.global.nc.f32 	%f1761, [%rd17+380];
	fma.rn.f32 	%f1762, %f608, %f1761, %f1760;
	ld.global.nc.f32 	%f1763, [%rd17+384];
	fma.rn.f32 	%f1764, %f609, %f1763, %f1762;
	ld.global.nc.f32 	%f1765, [%rd17+388];
	fma.rn.f32 	%f1766, %f610, %f1765, %f1764;
	ld.global.nc.f32 	%f1767, [%rd17+392];
	fma.rn.f32 	%f1768, %f611, %f1767, %f1766;
	ld.global.nc.f32 	%f1769, [%rd17+396];
	fma.rn.f32 	%f1770, %f612, %f1769, %f1768;
	ld.global.nc.f32 	%f1771, [%rd17+400];
	fma.rn.f32 	%f1772, %f613, %f1771, %f1770;
	ld.global.nc.f32 	%f1773, [%rd17+404];
	fma.rn.f32 	%f1774, %f614, %f1773, %f1772;
	ld.global.nc.f32 	%f1775, [%rd17+408];
	fma.rn.f32 	%f1776, %f615, %f1775, %f1774;
	ld.global.nc.f32 	%f1777, [%rd17+412];
	fma.rn.f32 	%f1778, %f616, %f1777, %f1776;
	ld.global.nc.f32 	%f1779, [%rd17+416];
	fma.rn.f32 	%f1780, %f617, %f1779, %f1778;
	ld.global.nc.f32 	%f1781, [%rd17+420];
	fma.rn.f32 	%f1782, %f618, %f1781, %f1780;
	ld.global.nc.f32 	%f1783, [%rd17+424];
	fma.rn.f32 	%f1784, %f619, %f1783, %f1782;
	ld.global.nc.f32 	%f1785, [%rd17+428];
	fma.rn.f32 	%f1786, %f620, %f1785, %f1784;
	ld.global.nc.f32 	%f1787, [%rd17+432];
	fma.rn.f32 	%f1788, %f621, %f1787, %f1786;
	ld.global.nc.f32 	%f1789, [%rd17+436];
	fma.rn.f32 	%f1790, %f622, %f1789, %f1788;
	ld.global.nc.f32 	%f1791, [%rd17+440];
	fma.rn.f32 	%f1792, %f623, %f1791, %f1790;
	ld.global.nc.f32 	%f1793, [%rd17+444];
	fma.rn.f32 	%f1794, %f624, %f1793, %f1792;
	ld.global.nc.f32 	%f1795, [%rd17+448];
	fma.rn.f32 	%f1796, %f625, %f1795, %f1794;
	ld.global.nc.f32 	%f1797, [%rd17+452];
	fma.rn.f32 	%f1798, %f626, %f1797, %f1796;
	ld.global.nc.f32 	%f1799, [%rd17+456];
	fma.rn.f32 	%f1800, %f627, %f1799, %f1798;
	ld.global.nc.f32 	%f1801, [%rd17+460];
	fma.rn.f32 	%f1802, %f628, %f1801, %f1800;
	ld.global.nc.f32 	%f1803, [%rd17+464];
	fma.rn.f32 	%f1804, %f629, %f1803, %f1802;
	ld.global.nc.f32 	%f1805, [%rd17+468];
	fma.rn.f32 	%f1806, %f630, %f1805, %f1804;
	ld.global.nc.f32 	%f1807, [%rd17+472];
	fma.rn.f32 	%f1808, %f631, %f1807, %f1806;
	ld.global.nc.f32 	%f1809, [%rd17+476];
	fma.rn.f32 	%f1810, %f632, %f1809, %f1808;
	ld.global.nc.f32 	%f1811, [%rd17+480];
	fma.rn.f32 	%f1812, %f633, %f1811, %f1810;
	ld.global.nc.f32 	%f1813, [%rd17+484];
	fma.rn.f32 	%f1814, %f634, %f1813, %f1812;
	ld.global.nc.f32 	%f1815, [%rd17+488];
	fma.rn.f32 	%f1816, %f635, %f1815, %f1814;
	ld.global.nc.f32 	%f1817, [%rd17+492];
	fma.rn.f32 	%f1818, %f636, %f1817, %f1816;
	ld.global.nc.f32 	%f1819, [%rd17+496];
	fma.rn.f32 	%f1820, %f637, %f1819, %f1818;
	ld.global.nc.f32 	%f1821, [%rd17+500];
	fma.rn.f32 	%f1822, %f638, %f1821, %f1820;
	ld.global.nc.f32 	%f1823, [%rd17+504];
	fma.rn.f32 	%f1824, %f639, %f1823, %f1822;
	ld.global.nc.f32 	%f1825, [%rd17+508];
	fma.rn.f32 	%f1826, %f640, %f1825, %f1824;
	mul.f32 	%f1827, %f1826, 0f3F000000;
	mul.f32 	%f1828, %f1826, 0f3D372713;
	mul.f32 	%f1829, %f1826, %f1828;
	fma.rn.f32 	%f1830, %f1826, %f1829, %f1826;
	mul.f32 	%f1831, %f1830, 0f3F4C422A;
	abs.f32 	%f1832, %f1831;
	mul.f32 	%f1833, %f1832, 0f4038AA3B;
	ex2.approx.ftz.f32 	%f1834, %f1833;
	add.f32 	%f1835, %f1834, 0f3F800000;
	rcp.approx.ftz.f32 	%f1836, %f1835;
	fma.rn.f32 	%f1837, %f1836, 0fC0000000, 0f3F800000;
	setp.ge.f32 	%p5, %f1832, 0f41102CB4;
	selp.f32 	%f1838, 0f3F800000, %f1837, %p5;
	copysign.f32 	%f1839, %f1831, %f1838;
	mul.f32 	%f1840, %f1831, %f1831;
	fma.rn.f32 	%f1841, %f1840, 0f3C80F082, 0fBD563CAE;
	fma.rn.f32 	%f1842, %f1841, %f1840, 0f3E085941;
	fma.rn.f32 	%f1843, %f1842, %f1840, 0fBEAAA9ED;
	fma.rn.f32 	%f1844, %f1843, %f1840, 0f00000000;
	fma.rn.f32 	%f1845, %f1844, %f1831, %f1831;
	setp.ge.f32 	%p6, %f1832, 0f3F19999A;
	selp.f32 	%f1846, %f1839, %f1845, %p6;
	add.f32 	%f1847, %f1846, 0f3F800000;
	mul.f32 	%f1848, %f1827, %f1847;
	cvta.to.global.u64 	%rd18, %rd32;
	add.s64 	%rd19, %rd18, %rd16;
	ld.global.nc.f32 	%f1849, [%rd19];
	fma.rn.f32 	%f3257, %f1848, %f1849, %f3257;
	ld.global.nc.f32 	%f1850, [%rd19+4];
	fma.rn.f32 	%f3256, %f1848, %f1850, %f3256;
	ld.global.nc.f32 	%f1851, [%rd19+8];
	fma.rn.f32 	%f3255, %f1848, %f1851, %f3255;
	ld.global.nc.f32 	%f1852, [%rd19+12];
	fma.rn.f32 	%f3254, %f1848, %f1852, %f3254;
	ld.global.nc.f32 	%f1853, [%rd19+16];
	fma.rn.f32 	%f3253, %f1848, %f1853, %f3253;
	ld.global.nc.f32 	%f1854, [%rd19+20];
	fma.rn.f32 	%f3252, %f1848, %f1854, %f3252;
	ld.global.nc.f32 	%f1855, [%rd19+24];
	fma.rn.f32 	%f3251, %f1848, %f1855, %f3251;
	ld.global.nc.f32 	%f1856, [%rd19+28];
	fma.rn.f32 	%f3250, %f1848, %f1856, %f3250;
	ld.global.nc.f32 	%f1857, [%rd19+32];
	fma.rn.f32 	%f3249, %f1848, %f1857, %f3249;
	ld.global.nc.f32 	%f1858, [%rd19+36];
	fma.rn.f32 	%f3248, %f1848, %f1858, %f3248;
	ld.global.nc.f32 	%f1859, [%rd19+40];
	fma.rn.f32 	%f3247, %f1848, %f1859, %f3247;
	ld.global.nc.f32 	%f1860, [%rd19+44];
	fma.rn.f32 	%f3246, %f1848, %f1860, %f3246;
	ld.global.nc.f32 	%f1861, [%rd19+48];
	fma.rn.f32 	%f3245, %f1848, %f1861, %f3245;
	ld.global.nc.f32 	%f1862, [%rd19+52];
	fma.rn.f32 	%f3244, %f1848, %f1862, %f3244;
	ld.global.nc.f32 	%f1863, [%rd19+56];
	fma.rn.f32 	%f3243, %f1848, %f1863, %f3243;
	ld.global.nc.f32 	%f1864, [%rd19+60];
	fma.rn.f32 	%f3242, %f1848, %f1864, %f3242;
	ld.global.nc.f32 	%f1865, [%rd19+64];
	fma.rn.f32 	%f3241, %f1848, %f1865, %f3241;
	ld.global.nc.f32 	%f1866, [%rd19+68];
	fma.rn.f32 	%f3240, %f1848, %f1866, %f3240;
	ld.global.nc.f32 	%f1867, [%rd19+72];
	fma.rn.f32 	%f3239, %f1848, %f1867, %f3239;
	ld.global.nc.f32 	%f1868, [%rd19+76];
	fma.rn.f32 	%f3238, %f1848, %f1868, %f3238;
	ld.global.nc.f32 	%f1869, [%rd19+80];
	fma.rn.f32 	%f3237, %f1848, %f1869, %f3237;
	ld.global.nc.f32 	%f1870, [%rd19+84];
	fma.rn.f32 	%f3236, %f1848, %f1870, %f3236;
	ld.global.nc.f32 	%f1871, [%rd19+88];
	fma.rn.f32 	%f3235, %f1848, %f1871, %f3235;
	ld.global.nc.f32 	%f1872, [%rd19+92];
	fma.rn.f32 	%f3234, %f1848, %f1872, %f3234;
	ld.global.nc.f32 	%f1873, [%rd19+96];
	fma.rn.f32 	%f3233, %f1848, %f1873, %f3233;
	ld.global.nc.f32 	%f1874, [%rd19+100];
	fma.rn.f32 	%f3232, %f1848, %f1874, %f3232;
	ld.global.nc.f32 	%f1875, [%rd19+104];
	fma.rn.f32 	%f3231, %f1848, %f1875, %f3231;
	ld.global.nc.f32 	%f1876, [%rd19+108];
	fma.rn.f32 	%f3230, %f1848, %f1876, %f3230;
	ld.global.nc.f32 	%f1877, [%rd19+112];
	fma.rn.f32 	%f3229, %f1848, %f1877, %f3229;
	ld.global.nc.f32 	%f1878, [%rd19+116];
	fma.rn.f32 	%f3228, %f1848, %f1878, %f3228;
	ld.global.nc.f32 	%f1879, [%rd19+120];
	fma.rn.f32 	%f3227, %f1848, %f1879, %f3227;
	ld.global.nc.f32 	%f1880, [%rd19+124];
	fma.rn.f32 	%f3226, %f1848, %f1880, %f3226;
	ld.global.nc.f32 	%f1881, [%rd19+128];
	fma.rn.f32 	%f3225, %f1848, %f1881, %f3225;
	ld.global.nc.f32 	%f1882, [%rd19+132];
	fma.rn.f32 	%f3224, %f1848, %f1882, %f3224;
	ld.global.nc.f32 	%f1883, [%rd19+136];
	fma.rn.f32 	%f3223, %f1848, %f1883, %f3223;
	ld.global.nc.f32 	%f1884, [%rd19+140];
	fma.rn.f32 	%f3222, %f1848, %f1884, %f3222;
	ld.global.nc.f32 	%f1885, [%rd19+144];
	fma.rn.f32 	%f3221, %f1848, %f1885, %f3221;
	ld.global.nc.f32 	%f1886, [%rd19+148];
	fma.rn.f32 	%f3220, %f1848, %f1886, %f3220;
	ld.global.nc.f32 	%f1887, [%rd19+152];
	fma.rn.f32 	%f3219, %f1848, %f1887, %f3219;
	ld.global.nc.f32 	%f1888, [%rd19+156];
	fma.rn.f32 	%f3218, %f1848, %f1888, %f3218;
	ld.global.nc.f32 	%f1889, [%rd19+160];
	fma.rn.f32 	%f3217, %f1848, %f1889, %f3217;
	ld.global.nc.f32 	%f1890, [%rd19+164];
	fma.rn.f32 	%f3216, %f1848, %f1890, %f3216;
	ld.global.nc.f32 	%f1891, [%rd19+168];
	fma.rn.f32 	%f3215, %f1848, %f1891, %f3215;
	ld.global.nc.f32 	%f1892, [%rd19+172];
	fma.rn.f32 	%f3214, %f1848, %f1892, %f3214;
	ld.global.nc.f32 	%f1893, [%rd19+176];
	fma.rn.f32 	%f3213, %f1848, %f1893, %f3213;
	ld.global.nc.f32 	%f1894, [%rd19+180];
	fma.rn.f32 	%f3212, %f1848, %f1894, %f3212;
	ld.global.nc.f32 	%f1895, [%rd19+184];
	fma.rn.f32 	%f3211, %f1848, %f1895, %f3211;
	ld.global.nc.f32 	%f1896, [%rd19+188];
	fma.rn.f32 	%f3210, %f1848, %f1896, %f3210;
	ld.global.nc.f32 	%f1897, [%rd19+192];
	fma.rn.f32 	%f3209, %f1848, %f1897, %f3209;
	ld.global.nc.f32 	%f1898, [%rd19+196];
	fma.rn.f32 	%f3208, %f1848, %f1898, %f3208;
	ld.global.nc.f32 	%f1899, [%rd19+200];
	fma.rn.f32 	%f3207, %f1848, %f1899, %f3207;
	ld.global.nc.f32 	%f1900, [%rd19+204];
	fma.rn.f32 	%f3206, %f1848, %f1900, %f3206;
	ld.global.nc.f32 	%f1901, [%rd19+208];
	fma.rn.f32 	%f3205, %f1848, %f1901, %f3205;
	ld.global.nc.f32 	%f1902, [%rd19+212];
	fma.rn.f32 	%f3204, %f1848, %f1902, %f3204;
	ld.global.nc.f32 	%f1903, [%rd19+216];
	fma.rn.f32 	%f3203, %f1848, %f1903, %f3203;
	ld.global.nc.f32 	%f1904, [%rd19+220];
	fma.rn.f32 	%f3202, %f1848, %f1904, %f3202;
	ld.global.nc.f32 	%f1905, [%rd19+224];
	fma.rn.f32 	%f3201, %f1848, %f1905, %f3201;
	ld.global.nc.f32 	%f1906, [%rd19+228];
	fma.rn.f32 	%f3200, %f1848, %f1906, %f3200;
	ld.global.nc.f32 	%f1907, [%rd19+232];
	fma.rn.f32 	%f3199, %f1848, %f1907, %f3199;
	ld.global.nc.f32 	%f1908, [%rd19+236];
	fma.rn.f32 	%f3198, %f1848, %f1908, %f3198;
	ld.global.nc.f32 	%f1909, [%rd19+240];
	fma.rn.f32 	%f3197, %f1848, %f1909, %f3197;
	ld.global.nc.f32 	%f1910, [%rd19+244];
	fma.rn.f32 	%f3196, %f1848, %f1910, %f3196;
	ld.global.nc.f32 	%f1911, [%rd19+248];
	fma.rn.f32 	%f3195, %f1848, %f1911, %f3195;
	ld.global.nc.f32 	%f1912, [%rd19+252];
	fma.rn.f32 	%f3194, %f1848, %f1912, %f3194;
	ld.global.nc.f32 	%f1913, [%rd19+256];
	fma.rn.f32 	%f3193, %f1848, %f1913, %f3193;
	ld.global.nc.f32 	%f1914, [%rd19+260];
	fma.rn.f32 	%f3192, %f1848, %f1914, %f3192;
	ld.global.nc.f32 	%f1915, [%rd19+264];
	fma.rn.f32 	%f3191, %f1848, %f1915, %f3191;
	ld.global.nc.f32 	%f1916, [%rd19+268];
	fma.rn.f32 	%f3190, %f1848, %f1916, %f3190;
	ld.global.nc.f32 	%f1917, [%rd19+272];
	fma.rn.f32 	%f3189, %f1848, %f1917, %f3189;
	ld.global.nc.f32 	%f1918, [%rd19+276];
	fma.rn.f32 	%f3188, %f1848, %f1918, %f3188;
	ld.global.nc.f32 	%f1919, [%rd19+280];
	fma.rn.f32 	%f3187, %f1848, %f1919, %f3187;
	ld.global.nc.f32 	%f1920, [%rd19+284];
	fma.rn.f32 	%f3186, %f1848, %f1920, %f3186;
	ld.global.nc.f32 	%f1921, [%rd19+288];
	fma.rn.f32 	%f3185, %f1848, %f1921, %f3185;
	ld.global.nc.f32 	%f1922, [%rd19+292];
	fma.rn.f32 	%f3184, %f1848, %f1922, %f3184;
	ld.global.nc.f32 	%f1923, [%rd19+296];
	fma.rn.f32 	%f3183, %f1848, %f1923, %f3183;
	ld.global.nc.f32 	%f1924, [%rd19+300];
	fma.rn.f32 	%f3182, %f1848, %f1924, %f3182;
	ld.global.nc.f32 	%f1925, [%rd19+304];
	fma.rn.f32 	%f3181, %f1848, %f1925, %f3181;
	ld.global.nc.f32 	%f1926, [%rd19+308];
	fma.rn.f32 	%f3180, %f1848, %f1926, %f3180;
	ld.global.nc.f32 	%f1927, [%rd19+312];
	fma.rn.f32 	%f3179, %f1848, %f1927, %f3179;
	ld.global.nc.f32 	%f1928, [%rd19+316];
	fma.rn.f32 	%f3178, %f1848, %f1928, %f3178;
	ld.global.nc.f32 	%f1929, [%rd19+320];
	fma.rn.f32 	%f3177, %f1848, %f1929, %f3177;
	ld.global.nc.f32 	%f1930, [%rd19+324];
	fma.rn.f32 	%f3176, %f1848, %f1930, %f3176;
	ld.global.nc.f32 	%f1931, [%rd19+328];
	fma.rn.f32 	%f3175, %f1848, %f1931, %f3175;
	ld.global.nc.f32 	%f1932, [%rd19+332];
	fma.rn.f32 	%f3174, %f1848, %f1932, %f3174;
	ld.global.nc.f32 	%f1933, [%rd19+336];
	fma.rn.f32 	%f3173, %f1848, %f1933, %f3173;
	ld.global.nc.f32 	%f1934, [%rd19+340];
	fma.rn.f32 	%f3172, %f1848, %f1934, %f3172;
	ld.global.nc.f32 	%f1935, [%rd19+344];
	fma.rn.f32 	%f3171, %f1848, %f1935, %f3171;
	ld.global.nc.f32 	%f1936, [%rd19+348];
	fma.rn.f32 	%f3170, %f1848, %f1936, %f3170;
	ld.global.nc.f32 	%f1937, [%rd19+352];
	fma.rn.f32 	%f3169, %f1848, %f1937, %f3169;
	ld.global.nc.f32 	%f1938, [%rd19+356];
	fma.rn.f32 	%f3168, %f1848, %f1938, %f3168;
	ld.global.nc.f32 	%f1939, [%rd19+360];
	fma.rn.f32 	%f3167, %f1848, %f1939, %f3167;
	ld.global.nc.f32 	%f1940, [%rd19+364];
	fma.rn.f32 	%f3166, %f1848, %f1940, %f3166;
	ld.global.nc.f32 	%f1941, [%rd19+368];
	fma.rn.f32 	%f3165, %f1848, %f1941, %f3165;
	ld.global.nc.f32 	%f1942, [%rd19+372];
	fma.rn.f32 	%f3164, %f1848, %f1942, %f3164;
	ld.global.nc.f32 	%f1943, [%rd19+376];
	fma.rn.f32 	%f3163, %f1848, %f1943, %f3163;
	ld.global.nc.f32 	%f1944, [%rd19+380];
	fma.rn.f32 	%f3162, %f1848, %f1944, %f3162;
	ld.global.nc.f32 	%f1945, [%rd19+384];
	fma.rn.f32 	%f3161, %f1848, %f1945, %f3161;
	ld.global.nc.f32 	%f1946, [%rd19+388];
	fma.rn.f32 	%f3160, %f1848, %f1946, %f3160;
	ld.global.nc.f32 	%f1947, [%rd19+392];
	fma.rn.f32 	%f3159, %f1848, %f1947, %f3159;
	ld.global.nc.f32 	%f1948, [%rd19+396];
	fma.rn.f32 	%f3158, %f1848, %f1948, %f3158;
	ld.global.nc.f32 	%f1949, [%rd19+400];
	fma.rn.f32 	%f3157, %f1848, %f1949, %f3157;
	ld.global.nc.f32 	%f1950, [%rd19+404];
	fma.rn.f32 	%f3156, %f1848, %f1950, %f3156;
	ld.global.nc.f32 	%f1951, [%rd19+408];
	fma.rn.f32 	%f3155, %f1848, %f1951, %f3155;
	ld.global.nc.f32 	%f1952, [%rd19+412];
	fma.rn.f32 	%f3154, %f1848, %f1952, %f3154;
	ld.global.nc.f32 	%f1953, [%rd19+416];
	fma.rn.f32 	%f3153, %f1848, %f1953, %f3153;
	ld.global.nc.f32 	%f1954, [%rd19+420];
	fma.rn.f32 	%f3152, %f1848, %f1954, %f3152;
	ld.global.nc.f32 	%f1955, [%rd19+424];
	fma.rn.f32 	%f3151, %f1848, %f1955, %f3151;
	ld.global.nc.f32 	%f1956, [%rd19+428];
	fma.rn.f32 	%f3150, %f1848, %f1956, %f3150;
	ld.global.nc.f32 	%f1957, [%rd19+432];
	fma.rn.f32 	%f3149, %f1848, %f1957, %f3149;
	ld.global.nc.f32 	%f1958, [%rd19+436];
	fma.rn.f32 	%f3148, %f1848, %f1958, %f3148;
	ld.global.nc.f32 	%f1959, [%rd19+440];
	fma.rn.f32 	%f3147, %f1848, %f1959, %f3147;
	ld.global.nc.f32 	%f1960, [%rd19+444];
	fma.rn.f32 	%f3146, %f1848, %f1960, %f3146;
	ld.global.nc.f32 	%f1961, [%rd19+448];
	fma.rn.f32 	%f3145, %f1848, %f1961, %f3145;
	ld.global.nc.f32 	%f1962, [%rd19+452];
	fma.rn.f32 	%f3144, %f1848, %f1962, %f3144;
	ld.global.nc.f32 	%f1963, [%rd19+456];
	fma.rn.f32 	%f3143, %f1848, %f1963, %f3143;
	ld.global.nc.f32 	%f1964, [%rd19+460];
	fma.rn.f32 	%f3142, %f1848, %f1964, %f3142;
	ld.global.nc.f32 	%f1965, [%rd19+464];
	fma.rn.f32 	%f3141, %f1848, %f1965, %f3141;
	ld.global.nc.f32 	%f1966, [%rd19+468];
	fma.rn.f32 	%f3140, %f1848, %f1966, %f3140;
	ld.global.nc.f32 	%f1967, [%rd19+472];
	fma.rn.f32 	%f3139, %f1848, %f1967, %f3139;
	ld.global.nc.f32 	%f1968, [%rd19+476];
	fma.rn.f32 	%f3138, %f1848, %f1968, %f3138;
	ld.global.nc.f32 	%f1969, [%rd19+480];
	fma.rn.f32 	%f3137, %f1848, %f1969, %f3137;
	ld.global.nc.f32 	%f1970, [%rd19+484];
	fma.rn.f32 	%f3136, %f1848, %f1970, %f3136;
	ld.global.nc.f32 	%f1971, [%rd19+488];
	fma.rn.f32 	%f3135, %f1848, %f1971, %f3135;
	ld.global.nc.f32 	%f1972, [%rd19+492];
	fma.rn.f32 	%f3134, %f1848, %f1972, %f3134;
	ld.global.nc.f32 	%f1973, [%rd19+496];
	fma.rn.f32 	%f3133, %f1848, %f1973, %f3133;
	ld.global.nc.f32 	%f1974, [%rd19+500];
	fma.rn.f32 	%f3132, %f1848, %f1974, %f3132;
	ld.global.nc.f32 	%f1975, [%rd19+504];
	fma.rn.f32 	%f3131, %f1848, %f1975, %f3131;
	ld.global.nc.f32 	%f1976, [%rd19+508];
	fma.rn.f32 	%f3130, %f1848, %f1976, %f3130;
	add.s32 	%r26, %r26, 1;
	setp.eq.s32 	%p7, %r26, 0;
	add.s32 	%r25, %r25, 128;
	@%p7 bra 	$L__BB3_5;
	bra.uni 	$L__BB3_4;
$L__BB3_5:
	ld.param.u32 	%r22, [_Z16lowrank_backwardPKfS0_S0_S0_PfS1_ii_param_6];
	ld.param.u64 	%rd33, [_Z16lowrank_backwardPKfS0_S0_S0_PfS1_ii_param_3];
	shl.b32 	%r17, %r2, 7;
	cvta.to.global.u64 	%rd20, %rd33;
	mul.wide.s32 	%rd21, %r17, 4;
	add.s64 	%rd22, %rd20, %rd21;
	ld.global.nc.f32 	%f1977, [%rd22];
	sub.f32 	%f1978, %f3257, %f1977;
	ld.global.nc.f32 	%f1979, [%rd22+4];
	sub.f32 	%f1980, %f3256, %f1979;
	ld.global.nc.f32 	%f1981, [%rd22+8];
	sub.f32 	%f1982, %f3255, %f1981;
	ld.global.nc.f32 	%f1983, [%rd22+12];
	sub.f32 	%f1984, %f3254, %f1983;
	ld.global.nc.f32 	%f1985, [%rd22+16];
	sub.f32 	%f1986, %f3253, %f1985;
	ld.global.nc.f32 	%f1987, [%rd22+20];
	sub.f32 	%f1988, %f3252, %f1987;
	ld.global.nc.f32 	%f1989, [%rd22+24];
	sub.f32 	%f1990, %f3251, %f1989;
	ld.global.nc.f32 	%f1991, [%rd22+28];
	sub.f32 	%f1992, %f3250, %f1991;
	ld.global.nc.f32 	%f1993, [%rd22+32];
	sub.f32 	%f1994, %f3249, %f1993;
	ld.global.nc.f32 	%f1995, [%rd22+36];
	sub.f32 	%f1996, %f3248, %f1995;
	ld.global.nc.f32 	%f1997, [%rd22+40];
	sub.f32 	%f1998, %f3247, %f1997;
	ld.global.nc.f32 	%f1999, [%rd22+44];
	sub.f32 	%f2000, %f3246, %f1999;
	ld.global.nc.f32 	%f2001, [%rd22+48];
	sub.f32 	%f2002, %f3245, %f2001;
	ld.global.nc.f32 	%f2003, [%rd22+52];
	sub.f32 	%f2004, %f3244, %f2003;
	ld.global.nc.f32 	%f2005, [%rd22+56];
	sub.f32 	%f2006, %f3243, %f2005;
	ld.global.nc.f32 	%f2007, [%rd22+60];
	sub.f32 	%f2008, %f3242, %f2007;
	ld.global.nc.f32 	%f2009, [%rd22+64];
	sub.f32 	%f2010, %f3241, %f2009;
	ld.global.nc.f32 	%f2011, [%rd22+68];
	sub.f32 	%f2012, %f3240, %f2011;
	ld.global.nc.f32 	%f2013, [%rd22+72];
	sub.f32 	%f2014, %f3239, %f2013;
	ld.global.nc.f32 	%f2015, [%rd22+76];
	sub.f32 	%f2016, %f3238, %f2015;
	ld.global.nc.f32 	%f2017, [%rd22+80];
	sub.f32 	%f2018, %f3237, %f2017;
	ld.global.nc.f32 	%f2019, [%rd22+84];
	sub.f32 	%f2020, %f3236, %f2019;
	ld.global.nc.f32 	%f2021, [%rd22+88];
	sub.f32 	%f2022, %f3235, %f2021;
	ld.global.nc.f32 	%f2023, [%rd22+92];
	sub.f32 	%f2024, %f3234, %f2023;
	ld.global.nc.f32 	%f2025, [%rd22+96];
	sub.f32 	%f2026, %f3233, %f2025;
	ld.global.nc.f32 	%f2027, [%rd22+100];
	sub.f32 	%f2028, %f3232, %f2027;
	ld.global.nc.f32 	%f2029, [%rd22+104];
	sub.f32 	%f2030, %f3231, %f2029;
	ld.global.nc.f32 	%f2031, [%rd22+108];
	sub.f32 	%f2032, %f3230, %f2031;
	ld.global.nc.f32 	%f2033, [%rd22+112];
	sub.f32 	%f2034, %f3229, %f2033;
	ld.global.nc.f32 	%f2035, [%rd22+116];
	sub.f32 	%f2036, %f3228, %f2035;
	ld.global.nc.f32 	%f2037, [%rd22+120];
	sub.f32 	%f2038, %f3227, %f2037;
	ld.global.nc.f32 	%f2039, [%rd22+124];
	sub.f32 	%f2040, %f3226, %f2039;
	ld.global.nc.f32 	%f2041, [%rd22+128];
	sub.f32 	%f2042, %f3225, %f2041;
	ld.global.nc.f32 	%f2043, [%rd22+132];
	sub.f32 	%f2044, %f3224, %f2043;
	ld.global.nc.f32 	%f2045, [%rd22+136];
	sub.f32 	%f2046, %f3223, %f2045;
	ld.global.nc.f32 	%f2047, [%rd22+140];
	sub.f32 	%f2048, %f3222, %f2047;
	ld.global.nc.f32 	%f2049, [%rd22+144];
	sub.f32 	%f2050, %f3221, %f2049;
	ld.global.nc.f32 	%f2051, [%rd22+148];
	sub.f32 	%f2052, %f3220, %f2051;
	ld.global.nc.f32 	%f2053, [%rd22+152];
	sub.f32 	%f2054, %f3219, %f2053;
	ld.global.nc.f32 	%f2055, [%rd22+156];
	sub.f32 	%f2056, %f3218, %f2055;
	ld.global.nc.f32 	%f2057, [%rd22+160];
	sub.f32 	%f2058, %f3217, %f2057;
	ld.global.nc.f32 	%f2059, [%rd22+164];
	sub.f32 	%f2060, %f3216, %f2059;
	ld.global.nc.f32 	%f2061, [%rd22+168];
	sub.f32 	%f2062, %f3215, %f2061;
	ld.global.nc.f32 	%f2063, [%rd22+172];
	sub.f32 	%f2064, %f3214, %f2063;
	ld.global.nc.f32 	%f2065, [%rd22+176];
	sub.f32 	%f2066, %f3213, %f2065;
	ld.global.nc.f32 	%f2067, [%rd22+180];
	sub.f32 	%f2068, %f3212, %f2067;
	ld.global.nc.f32 	%f2069, [%rd22+184];
	sub.f32 	%f2070, %f3211, %f2069;
	ld.global.nc.f32 	%f2071, [%rd22+188];
	sub.f32 	%f2072, %f3210, %f2071;
	ld.global.nc.f32 	%f2073, [%rd22+192];
	sub.f32 	%f2074, %f3209, %f2073;
	ld.global.nc.f32 	%f2075, [%rd22+196];
	sub.f32 	%f2076, %f3208, %f2075;
	ld.global.nc.f32 	%f2077, [%rd22+200];
	sub.f32 	%f2078, %f3207, %f2077;
	ld.global.nc.f32 	%f2079, [%rd22+204];
	sub.f32 	%f2080, %f3206, %f2079;
	ld.global.nc.f32 	%f2081, [%rd22+208];
	sub.f32 	%f2082, %f3205, %f2081;
	ld.global.nc.f32 	%f2083, [%rd22+212];
	sub.f32 	%f2084, %f3204, %f2083;
	ld.global.nc.f32 	%f2085, [%rd22+216];
	sub.f32 	%f2086, %f3203, %f2085;
	ld.global.nc.f32 	%f2087, [%rd22+220];
	sub.f32 	%f2088, %f3202, %f2087;
	ld.global.nc.f32 	%f2089, [%rd22+224];
	sub.f32 	%f2090, %f3201, %f2089;
	ld.global.nc.f32 	%f2091, [%rd22+228];
	sub.f32 	%f2092, %f3200, %f2091;
	ld.global.nc.f32 	%f2093, [%rd22+232];
	sub.f32 	%f2094, %f3199, %f2093;
	ld.global.nc.f32 	%f2095, [%rd22+236];
	sub.f32 	%f2096, %f3198, %f2095;
	ld.global.nc.f32 	%f2097, [%rd22+240];
	sub.f32 	%f2098, %f3197, %f2097;
	ld.global.nc.f32 	%f2099, [%rd22+244];
	sub.f32 	%f2100, %f3196, %f2099;
	ld.global.nc.f32 	%f2101, [%rd22+248];
	sub.f32 	%f2102, %f3195, %f2101;
	ld.global.nc.f32 	%f2103, [%rd22+252];
	sub.f32 	%f2104, %f3194, %f2103;
	ld.global.nc.f32 	%f2105, [%rd22+256];
	sub.f32 	%f2106, %f3193, %f2105;
	ld.global.nc.f32 	%f2107, [%rd22+260];
	sub.f32 	%f2108, %f3192, %f2107;
	ld.global.nc.f32 	%f2109, [%rd22+264];
	sub.f32 	%f2110, %f3191, %f2109;
	ld.global.nc.f32 	%f2111, [%rd22+268];
	sub.f32 	%f2112, %f3190, %f2111;
	ld.global.nc.f32 	%f2113, [%rd22+272];
	sub.f32 	%f2114, %f3189, %f2113;
	ld.global.nc.f32 	%f2115, [%rd22+276];
	sub.f32 	%f2116, %f3188, %f2115;
	ld.global.nc.f32 	%f2117, [%rd22+280];
	sub.f32 	%f2118, %f3187, %f2117;
	ld.global.nc.f32 	%f2119, [%rd22+284];
	sub.f32 	%f2120, %f3186, %f2119;
	ld.global.nc.f32 	%f2121, [%rd22+288];
	sub.f32 	%f2122, %f3185, %f2121;
	ld.global.nc.f32 	%f2123, [%rd22+292];
	sub.f32 	%f2124, %f3184, %f2123;
	ld.global.nc.f32 	%f2125, [%rd22+296];
	sub.f32 	%f2126, %f3183, %f2125;
	ld.global.nc.f32 	%f2127, [%rd22+300];
	sub.f32 	%f2128, %f3182, %f2127;
	ld.global.nc.f32 	%f2129, [%rd22+304];
	sub.f32 	%f2130, %f3181, %f2129;
	ld.global.nc.f32 	%f2131, [%rd22+308];
	sub.f32 	%f2132, %f3180, %f2131;
	ld.global.nc.f32 	%f2133, [%rd22+312];
	sub.f32 	%f2134, %f3179, %f2133;
	ld.global.nc.f32 	%f2135, [%rd22+316];
	sub.f32 	%f2136, %f3178, %f2135;
	ld.global.nc.f32 	%f2137, [%rd22+320];
	sub.f32 	%f2138, %f3177, %f2137;
	ld.global.nc.f32 	%f2139, [%rd22+324];
	sub.f32 	%f2140, %f3176, %f2139;
	ld.global.nc.f32 	%f2141, [%rd22+328];
	sub.f32 	%f2142, %f3175, %f2141;
	ld.global.nc.f32 	%f2143, [%rd22+332];
	sub.f32 	%f2144, %f3174, %f2143;
	ld.global.nc.f32 	%f2145, [%rd22+336];
	sub.f32 	%f2146, %f3173, %f2145;
	ld.global.nc.f32 	%f2147, [%rd22+340];
	sub.f32 	%f2148, %f3172, %f2147;
	ld.global.nc.f32 	%f2149, [%rd22+344];
	sub.f32 	%f2150, %f3171, %f2149;
	ld.global.nc.f32 	%f2151, [%rd22+348];
	sub.f32 	%f2152, %f3170, %f2151;
	ld.global.nc.f32 	%f2153, [%rd22+352];
	sub.f32 	%f2154, %f3169, %f2153;
	ld.global.nc.f32 	%f2155, [%rd22+356];
	sub.f32 	%f2156, %f3168, %f2155;
	ld.global.nc.f32 	%f2157, [%rd22+360];
	sub.f32 	%f2158, %f3167, %f2157;
	ld.global.nc.f32 	%f2159, [%rd22+364];
	sub.f32 	%f2160, %f3166, %f2159;
	ld.global.nc.f32 	%f2161, [%rd22+368];
	sub.f32 	%f2162, %f3165, %f2161;
	ld.global.nc.f32 	%f2163, [%rd22+372];
	sub.f32 	%f2164, %f3164, %f2163;
	ld.global.nc.f32 	%f2165, [%rd22+376];
	sub.f32 	%f2166, %f3163, %f2165;
	ld.global.nc.f32 	%f2167, [%rd22+380];
	sub.f32 	%f2168, %f3162, %f2167;
	ld.global.nc.f32 	%f2169, [%rd22+384];
	sub.f32 	%f2170, %f3161, %f2169;
	ld.global.nc.f32 	%f2171, [%rd22+388];
	sub.f32 	%f2172, %f3160, %f2171;
	ld.global.nc.f32 	%f2173, [%rd22+392];
	sub.f32 	%f2174, %f3159, %f2173;
	ld.global.nc.f32 	%f2175, [%rd22+396];
	sub.f32 	%f2176, %f3158, %f2175;
	ld.global.nc.f32 	%f2177, [%rd22+400];
	sub.f32 	%f2178, %f3157, %f2177;
	ld.global.nc.f32 	%f2179, [%rd22+404];
	sub.f32 	%f2180, %f3156, %f2179;
	ld.global.nc.f32 	%f2181, [%rd22+408];
	sub.f32 	%f2182, %f3155, %f2181;
	ld.global.nc.f32 	%f2183, [%rd22+412];
	sub.f32 	%f2184, %f3154, %f2183;
	ld.global.nc.f32 	%f2185, [%rd22+416];
	sub.f32 	%f2186, %f3153, %f2185;
	ld.global.nc.f32 	%f2187, [%rd22+420];
	sub.f32 	%f2188, %f3152, %f2187;
	ld.global.nc.f32 	%f2189, [%rd22+424];
	sub.f32 	%f2190, %f3151, %f2189;
	ld.global.nc.f32 	%f2191, [%rd22+428];
	sub.f32 	%f2192, %f3150, %f2191;
	ld.global.nc.f32 	%f2193, [%rd22+432];
	sub.f32 	%f2194, %f3149, %f2193;
	ld.global.nc.f32 	%f2195, [%rd22+436];
	sub.f32 	%f2196, %f3148, %f2195;
	ld.global.nc.f32 	%f2197, [%rd22+440];
	sub.f32 	%f2198, %f3147, %f2197;
	ld.global.nc.f32 	%f2199, [%rd22+444];
	sub.f32 	%f2200, %f3146, %f2199;
	ld.global.nc.f32 	%f2201, [%rd22+448];
	sub.f32 	%f2202, %f3145, %f2201;
	ld.global.nc.f32 	%f2203, [%rd22+452];
	sub.f32 	%f2204, %f3144, %f2203;
	ld.global.nc.f32 	%f2205, [%rd22+456];
	sub.f32 	%f2206, %f3143, %f2205;
	ld.global.nc.f32 	%f2207, [%rd22+460];
	sub.f32 	%f2208, %f3142, %f2207;
	ld.global.nc.f32 	%f2209, [%rd22+464];
	sub.f32 	%f2210, %f3141, %f2209;
	ld.global.nc.f32 	%f2211, [%rd22+468];
	sub.f32 	%f2212, %f3140, %f2211;
	ld.global.nc.f32 	%f2213, [%rd22+472];
	sub.f32 	%f2214, %f3139, %f2213;
	ld.global.nc.f32 	%f2215, [%rd22+476];
	sub.f32 	%f2216, %f3138, %f2215;
	ld.global.nc.f32 	%f2217, [%rd22+480];
	sub.f32 	%f2218, %f3137, %f2217;
	ld.global.nc.f32 	%f2219, [%rd22+484];
	sub.f32 	%f2220, %f3136, %f2219;
	ld.global.nc.f32 	%f2221, [%rd22+488];
	sub.f32 	%f2222, %f3135, %f2221;
	ld.global.nc.f32 	%f2223, [%rd22+492];
	sub.f32 	%f2224, %f3134, %f2223;
	ld.global.nc.f32 	%f2225, [%rd22+496];
	sub.f32 	%f2226, %f3133, %f2225;
	ld.global.nc.f32 	%f2227, [%rd22+500];
	sub.f32 	%f2228, %f3132, %f2227;
	ld.global.nc.f32 	%f2229, [%rd22+504];
	sub.f32 	%f2230, %f3131, %f2229;
	ld.global.nc.f32 	%f2231, [%rd22+508];
	sub.f32 	%f2232, %f3130, %f2231;
	fma.rn.f32 	%f2233, %f1978, %f129, 0f00000000;
	fma.rn.f32 	%f2234, %f1980, %f130, %f2233;
	fma.rn.f32 	%f2235, %f1982, %f131, %f2234;
	fma.rn.f32 	%f2236, %f1984, %f132, %f2235;
	fma.rn.f32 	%f2237, %f1986, %f133, %f2236;
	fma.rn.f32 	%f2238, %f1988, %f134, %f2237;
	fma.rn.f32 	%f2239, %f1990, %f135, %f2238;
	fma.rn.f32 	%f2240, %f1992, %f136, %f2239;
	fma.rn.f32 	%f2241, %f1994, %f137, %f2240;
	fma.rn.f32 	%f2242, %f1996, %f138, %f2241;
	fma.rn.f32 	%f2243, %f1998, %f139, %f2242;
	fma.rn.f32 	%f2244, %f2000, %f140, %f2243;
	fma.rn.f32 	%f2245, %f2002, %f141, %f2244;
	fma.rn.f32 	%f2246, %f2004, %f142, %f2245;
	fma.rn.f32 	%f2247, %f2006, %f143, %f2246;
	fma.rn.f32 	%f2248, %f2008, %f144, %f2247;
	fma.rn.f32 	%f2249, %f2010, %f145, %f2248;
	fma.rn.f32 	%f2250, %f2012, %f146, %f2249;
	fma.rn.f32 	%f2251, %f2014, %f147, %f2250;
	fma.rn.f32 	%f2252, %f2016, %f148, %f2251;
	fma.rn.f32 	%f2253, %f2018, %f149, %f2252;
	fma.rn.f32 	%f2254, %f2020, %f150, %f2253;
	fma.rn.f32 	%f2255, %f2022, %f151, %f2254;
	fma.rn.f32 	%f2256, %f2024, %f152, %f2255;
	fma.rn.f32 	%f2257, %f2026, %f153, %f2256;
	fma.rn.f32 	%f2258, %f2028, %f154, %f2257;
	fma.rn.f32 	%f2259, %f2030, %f155, %f2258;
	fma.rn.f32 	%f2260, %f2032, %f156, %f2259;
	fma.rn.f32 	%f2261, %f2034, %f157, %f2260;
	fma.rn.f32 	%f2262, %f2036, %f158, %f2261;
	fma.rn.f32 	%f2263, %f2038, %f159, %f2262;
	fma.rn.f32 	%f2264, %f2040, %f160, %f2263;
	fma.rn.f32 	%f2265, %f2042, %f161, %f2264;
	fma.rn.f32 	%f2266, %f2044, %f162, %f2265;
	fma.rn.f32 	%f2267, %f2046, %f163, %f2266;
	fma.rn.f32 	%f2268, %f2048, %f164, %f2267;
	fma.rn.f32 	%f2269, %f2050, %f165, %f2268;
	fma.rn.f32 	%f2270, %f2052, %f166, %f2269;
	fma.rn.f32 	%f2271, %f2054, %f167, %f2270;
	fma.rn.f32 	%f2272, %f2056, %f168, %f2271;
	fma.rn.f32 	%f2273, %f2058, %f169, %f2272;
	fma.rn.f32 	%f2274, %f2060, %f170, %f2273;
	fma.rn.f32 	%f2275, %f2062, %f171, %f2274;
	fma.rn.f32 	%f2276, %f2064, %f172, %f2275;
	fma.rn.f32 	%f2277, %f2066, %f173, %f2276;
	fma.rn.f32 	%f2278, %f2068, %f174, %f2277;
	fma.rn.f32 	%f2279, %f2070, %f175, %f2278;
	fma.rn.f32 	%f2280, %f2072, %f176, %f2279;
	fma.rn.f32 	%f2281, %f2074, %f177, %f2280;
	fma.rn.f32 	%f2282, %f2076, %f178, %f2281;
	fma.rn.f32 	%f2283, %f2078, %f179, %f2282;
	fma.rn.f32 	%f2284, %f2080, %f180, %f2283;
	fma.rn.f32 	%f2285, %f2082, %f181, %f2284;
	fma.rn.f32 	%f2286, %f2084, %f182, %f2285;
	fma.rn.f32 	%f2287, %f2086, %f183, %f2286;
	fma.rn.f32 	%f2288, %f2088, %f184, %f2287;
	fma.rn.f32 	%f2289, %f2090, %f185, %f2288;
	fma.rn.f32 	%f2290, %f2092, %f186, %f2289;
	fma.rn.f32 	%f2291, %f2094, %f187, %f2290;
	fma.rn.f32 	%f2292, %f2096, %f188, %f2291;
	fma.rn.f32 	%f2293, %f2098, %f189, %f2292;
	fma.rn.f32 	%f2294, %f2100, %f190, %f2293;
	fma.rn.f32 	%f2295, %f2102, %f191, %f2294;
	fma.rn.f32 	%f2296, %f2104, %f192, %f2295;
	fma.rn.f32 	%f2297, %f2106, %f193, %f2296;
	fma.rn.f32 	%f2298, %f2108, %f194, %f2297;
	fma.rn.f32 	%f2299, %f2110, %f195, %f2298;
	fma.rn.f32 	%f2300, %f2112, %f196, %f2299;
	fma.rn.f32 	%f2301, %f2114, %f197, %f2300;
	fma.rn.f32 	%f2302, %f2116, %f198, %f2301;
	fma.rn.f32 	%f2303, %f2118, %f199, %f2302;
	fma.rn.f32 	%f2304, %f2120, %f200, %f2303;
	fma.rn.f32 	%f2305, %f2122, %f201, %f2304;
	fma.rn.f32 	%f2306, %f2124, %f202, %f2305;
	fma.rn.f32 	%f2307, %f2126, %f203, %f2306;
	fma.rn.f32 	%f2308, %f2128, %f204, %f2307;
	fma.rn.f32 	%f2309, %f2130, %f205, %f2308;
	fma.rn.f32 	%f2310, %f2132, %f206, %f2309;
	fma.rn.f32 	%f2311, %f2134, %f207, %f2310;
	fma.rn.f32 	%f2312, %f2136, %f208, %f2311;
	fma.rn.f32 	%f2313, %f2138, %f209, %f2312;
	fma.rn.f32 	%f2314, %f2140, %f210, %f2313;
	fma.rn.f32 	%f2315, %f2142, %f211, %f2314;
	fma.rn.f32 	%f2316, %f2144, %f212, %f2315;
	fma.rn.f32 	%f2317, %f2146, %f213, %f2316;
	fma.rn.f32 	%f2318, %f2148, %f214, %f2317;
	fma.rn.f32 	%f2319, %f2150, %f215, %f2318;
	fma.rn.f32 	%f2320, %f2152, %f216, %f2319;
	fma.rn.f32 	%f2321, %f2154, %f217, %f2320;
	fma.rn.f32 	%f2322, %f2156, %f218, %f2321;
	fma.rn.f32 	%f2323, %f2158, %f219, %f2322;
	fma.rn.f32 	%f2324, %f2160, %f220, %f2323;
	fma.rn.f32 	%f2325, %f2162, %f221, %f2324;
	fma.rn.f32 	%f2326, %f2164, %f222, %f2325;
	fma.rn.f32 	%f2327, %f2166, %f223, %f2326;
	fma.rn.f32 	%f2328, %f2168, %f224, %f2327;
	fma.rn.f32 	%f2329, %f2170, %f225, %f2328;
	fma.rn.f32 	%f2330, %f2172, %f226, %f2329;
	fma.rn.f32 	%f2331, %f2174, %f227, %f2330;
	fma.rn.f32 	%f2332, %f2176, %f228, %f2331;
	fma.rn.f32 	%f2333, %f2178, %f229, %f2332;
	fma.rn.f32 	%f2334, %f2180, %f230, %f2333;
	fma.rn.f32 	%f2335, %f2182, %f231, %f2334;
	fma.rn.f32 	%f2336, %f2184, %f232, %f2335;
	fma.rn.f32 	%f2337, %f2186, %f233, %f2336;
	fma.rn.f32 	%f2338, %f2188, %f234, %f2337;
	fma.rn.f32 	%f2339, %f2190, %f235, %f2338;
	fma.rn.f32 	%f2340, %f2192, %f236, %f2339;
	fma.rn.f32 	%f2341, %f2194, %f237, %f2340;
	fma.rn.f32 	%f2342, %f2196, %f238, %f2341;
	fma.rn.f32 	%f2343, %f2198, %f239, %f2342;
	fma.rn.f32 	%f2344, %f2200, %f240, %f2343;
	fma.rn.f32 	%f2345, %f2202, %f241, %f2344;
	fma.rn.f32 	%f2346, %f2204, %f242, %f2345;
	fma.rn.f32 	%f2347, %f2206, %f243, %f2346;
	fma.rn.f32 	%f2348, %f2208, %f244, %f2347;
	fma.rn.f32 	%f2349, %f2210, %f245, %f2348;
	fma.rn.f32 	%f2350, %f2212, %f246, %f2349;
	fma.rn.f32 	%f2351, %f2214, %f247, %f2350;
	fma.rn.f32 	%f2352, %f2216, %f248, %f2351;
	fma.rn.f32 	%f2353, %f2218, %f249, %f2352;
	fma.rn.f32 	%f2354, %f2220, %f250, %f2353;
	fma.rn.f32 	%f2355, %f2222, %f251, %f2354;
	fma.rn.f32 	%f2356, %f2224, %f252, %f2355;
	fma.rn.f32 	%f2357, %f2226, %f253, %f2356;
	fma.rn.f32 	%f2358, %f2228, %f254, %f2357;
	fma.rn.f32 	%f2359, %f2230, %f255, %f2358;
	fma.rn.f32 	%f2360, %f2232, %f256, %f2359;
	mul.f32 	%f2361, %f642, %f2360;
	fma.rn.f32 	%f257, %f641, %f1978, %f257;
	fma.rn.f32 	%f385, %f2361, %f513, %f385;
	fma.rn.f32 	%f258, %f641, %f1980, %f258;
	fma.rn.f32 	%f386, %f2361, %f514, %f386;
	fma.rn.f32 	%f259, %f641, %f1982, %f259;
	fma.rn.f32 	%f387, %f2361, %f515, %f387;
	fma.rn.f32 	%f260, %f641, %f1984, %f260;
	fma.rn.f32 	%f388, %f2361, %f516, %f388;
	fma.rn.f32 	%f261, %f641, %f1986, %f261;
	fma.rn.f32 	%f389, %f2361, %f517, %f389;
	fma.rn.f32 	%f262, %f641, %f1988, %f262;
	fma.rn.f32 	%f390, %f2361, %f518, %f390;
	fma.rn.f32 	%f263, %f641, %f1990, %f263;
	fma.rn.f32 	%f391, %f2361, %f519, %f391;
	fma.rn.f32 	%f264, %f641, %f1992, %f264;
	fma.rn.f32 	%f392, %f2361, %f520, %f392;
	fma.rn.f32 	%f265, %f641, %f1994, %f265;
	fma.rn.f32 	%f393, %f2361, %f521, %f393;
	fma.rn.f32 	%f266, %f641, %f1996, %f266;
	fma.rn.f32 	%f394, %f2361, %f522, %f394;
	fma.rn.f32 	%f267, %f641, %f1998, %f267;
	fma.rn.f32 	%f395, %f2361, %f523, %f395;
	fma.rn.f32 	%f268, %f641, %f2000, %f268;
	fma.rn.f32 	%f396, %f2361, %f524, %f396;
	fma.rn.f32 	%f269, %f641, %f2002, %f269;
	fma.rn.f32 	%f397, %f2361, %f525, %f397;
	fma.rn.f32 	%f270, %f641, %f2004, %f270;
	fma.rn.f32 	%f398, %f2361, %f526, %f398;
	fma.rn.f32 	%f271, %f641, %f2006, %f271;
	fma.rn.f32 	%f399, %f2361, %f527, %f399;
	fma.rn.f32 	%f272, %f641, %f2008, %f272;
	fma.rn.f32 	%f400, %f2361, %f528, %f400;
	fma.rn.f32 	%f273, %f641, %f2010, %f273;
	fma.rn.f32 	%f401, %f2361, %f529, %f401;
	fma.rn.f32 	%f274, %f641, %f2012, %f274;
	fma.rn.f32 	%f402, %f2361, %f530, %f402;
	fma.rn.f32 	%f275, %f641, %f2014, %f275;
	fma.rn.f32 	%f403, %f2361, %f531, %f403;
	fma.rn.f32 	%f276, %f641, %f2016, %f276;
	fma.rn.f32 	%f404, %f2361, %f532, %f404;
	fma.rn.f32 	%f277, %f641, %f2018, %f277;
	fma.rn.f32 	%f405, %f2361, %f533, %f405;
	fma.rn.f32 	%f278, %f641, %f2020, %f278;
	fma.rn.f32 	%f406, %f2361, %f534, %f406;
	fma.rn.f32 	%f279, %f641, %f2022, %f279;
	fma.rn.f32 	%f407, %f2361, %f535, %f407;
	fma.rn.f32 	%f280, %f641, %f2024, %f280;
	fma.rn.f32 	%f408, %f2361, %f536, %f408;
	fma.rn.f32 	%f281, %f641, %f2026, %f281;
	fma.rn.f32 	%f409, %f2361, %f537, %f409;
	fma.rn.f32 	%f282, %f641, %f2028, %f282;
	fma.rn.f32 	%f410, %f2361, %f538, %f410;
	fma.rn.f32 	%f283, %f641, %f2030, %f283;
	fma.rn.f32 	%f411, %f2361, %f539, %f411;
	fma.rn.f32 	%f284, %f641, %f2032, %f284;
	fma.rn.f32 	%f412, %f2361, %f540, %f412;
	fma.rn.f32 	%f285, %f641, %f2034, %f285;
	fma.rn.f32 	%f413, %f2361, %f541, %f413;
	fma.rn.f32 	%f286, %f641, %f2036, %f286;
	fma.rn.f32 	%f414, %f2361, %f542, %f414;
	fma.rn.f32 	%f287, %f641, %f2038, %f287;
	fma.rn.f32 	%f415, %f2361, %f543, %f415;
	fma.rn.f32 	%f288, %f641, %f2040, %f288;
	fma.rn.f32 	%f416, %f2361, %f544, %f416;
	fma.rn.f32 	%f289, %f641, %f2042, %f289;
	fma.rn.f32 	%f417, %f2361, %f545, %f417;
	fma.rn.f32 	%f290, %f641, %f2044, %f290;
	fma.rn.f32 	%f418, %f2361, %f546, %f418;
	fma.rn.f32 	%f291, %f641, %f2046, %f291;
	fma.rn.f32 	%f419, %f2361, %f547, %f419;
	fma.rn.f32 	%f292, %f641, %f2048, %f292;
	fma.rn.f32 	%f420, %f2361, %f548, %f420;
	fma.rn.f32 	%f293, %f641, %f2050, %f293;
	fma.rn.f32 	%f421, %f2361, %f549, %f421;
	fma.rn.f32 	%f294, %f641, %f2052, %f294;
	fma.rn.f32 	%f422, %f2361, %f550, %f422;
	fma.rn.f32 	%f295, %f641, %f2054, %f295;
	fma.rn.f32 	%f423, %f2361, %f551, %f423;
	fma.rn.f32 	%f296, %f641, %f2056, %f296;
	fma.rn.f32 	%f424, %f2361, %f552, %f424;
	fma.rn.f32 	%f297, %f641, %f2058, %f297;
	fma.rn.f32 	%f425, %f2361, %f553, %f425;
	fma.rn.f32 	%f298, %f641, %f2060, %f298;
	fma.rn.f32 	%f426, %f2361, %f554, %f426;
	fma.rn.f32 	%f299, %f641, %f2062, %f299;
	fma.rn.f32 	%f427, %f2361, %f555, %f427;
	fma.rn.f32 	%f300, %f641, %f2064, %f300;
	fma.rn.f32 	%f428, %f2361, %f556, %f428;
	fma.rn.f32 	%f301, %f641, %f2066, %f301;
	fma.rn.f32 	%f429, %f2361, %f557, %f429;
	fma.rn.f32 	%f302, %f641, %f2068, %f302;
	fma.rn.f32 	%f430, %f2361, %f558, %f430;
	fma.rn.f32 	%f303, %f641, %f2070, %f303;
	fma.rn.f32 	%f431, %f2361, %f559, %f431;
	fma.rn.f32 	%f304, %f641, %f2072, %f304;
	fma.rn.f32 	%f432, %f2361, %f560, %f432;
	fma.rn.f32 	%f305, %f641, %f2074, %f305;
	fma.rn.f32 	%f433, %f2361, %f561, %f433;
	fma.rn.f32 	%f306, %f641, %f2076, %f306;
	fma.rn.f32 	%f434, %f2361, %f562, %f434;
	fma.rn.f32 	%f307, %f641, %f2078, %f307;
	fma.rn.f32 	%f435, %f2361, %f563, %f435;
	fma.rn.f32 	%f308, %f641, %f2080, %f308;
	fma.rn.f32 	%f436, %f2361, %f564, %f436;
	fma.rn.f32 	%f309, %f641, %f2082, %f309;
	fma.rn.f32 	%f437, %f2361, %f565, %f437;
	fma.rn.f32 	%f310, %f641, %f2084, %f310;
	fma.rn.f32 	%f438, %f2361, %f566, %f438;
	fma.rn.f32 	%f311, %f641, %f2086, %f311;
	fma.rn.f32 	%f439, %f2361, %f567, %f439;
	fma.rn.f32 	%f312, %f641, %f2088, %f312;
	fma.rn.f32 	%f440, %f2361, %f568, %f440;
	fma.rn.f32 	%f313, %f641, %f2090, %f313;
	fma.rn.f32 	%f441, %f2361, %f569, %f441;
	fma.rn.f32 	%f314, %f641, %f2092, %f314;
	fma.rn.f32 	%f442, %f2361, %f570, %f442;
	fma.rn.f32 	%f315, %f641, %f2094, %f315;
	fma.rn.f32 	%f443, %f2361, %f571, %f443;
	fma.rn.f32 	%f316, %f641, %f2096, %f316;
	fma.rn.f32 	%f444, %f2361, %f572, %f444;
	fma.rn.f32 	%f317, %f641, %f2098, %f317;
	fma.rn.f32 	%f445, %f2361, %f573, %f445;
	fma.rn.f32 	%f318, %f641, %f2100, %f318;
	fma.rn.f32 	%f446, %f2361, %f574, %f446;
	fma.rn.f32 	%f319, %f641, %f2102, %f319;
	fma.rn.f32 	%f447, %f2361, %f575, %f447;
	fma.rn.f32 	%f320, %f641, %f2104, %f320;
	fma.rn.f32 	%f448, %f2361, %f576, %f448;
	fma.rn.f32 	%f321, %f641, %f2106, %f321;
	fma.rn.f32 	%f449, %f2361, %f577, %f449;
	fma.rn.f32 	%f322, %f641, %f2108, %f322;
	fma.rn.f32 	%f450, %f2361, %f578, %f450;
	fma.rn.f32 	%f323, %f641, %f2110, %f323;
	fma.rn.f32 	%f451, %f2361, %f579, %f451;
	fma.rn.f32 	%f324, %f641, %f2112, %f324;
	fma.rn.f32 	%f452, %f2361, %f580, %f452;
	fma.rn.f32 	%f325, %f641, %f2114, %f325;
	fma.rn.f32 	%f453, %f2361, %f581, %f453;
	fma.rn.f32 	%f326, %f641, %f2116, %f326;
	fma.rn.f32 	%f454, %f2361, %f582, %f454;
	fma.rn.f32 	%f327, %f641, %f2118, %f327;
	fma.rn.f32 	%f455, %f2361, %f583, %f455;
	fma.rn.f32 	%f328, %f641, %f2120, %f328;
	fma.rn.f32 	%f456, %f2361, %f584, %f456;
	fma.rn.f32 	%f329, %f641, %f2122, %f329;
	fma.rn.f32 	%f457, %f2361, %f585, %f457;
	fma.rn.f32 	%f330, %f641, %f2124, %f330;
	fma.rn.f32 	%f458, %f2361, %f586, %f458;
	fma.rn.f32 	%f331, %f641, %f2126, %f331;
	fma.rn.f32 	%f459, %f2361, %f587, %f459;
	fma.rn.f32 	%f332, %f641, %f2128, %f332;
	fma.rn.f32 	%f460, %f2361, %f588, %f460;
	fma.rn.f32 	%f333, %f641, %f2130, %f333;
	fma.rn.f32 	%f461, %f2361, %f589, %f461;
	fma.rn.f32 	%f334, %f641, %f2132, %f334;
	fma.rn.f32 	%f462, %f2361, %f590, %f462;
	fma.rn.f32 	%f335, %f641, %f2134, %f335;
	fma.rn.f32 	%f463, %f2361, %f591, %f463;
	fma.rn.f32 	%f336, %f641, %f2136, %f336;
	fma.rn.f32 	%f464, %f2361, %f592, %f464;
	fma.rn.f32 	%f337, %f641, %f2138, %f337;
	fma.rn.f32 	%f465, %f2361, %f593, %f465;
	fma.rn.f32 	%f338, %f641, %f2140, %f338;
	fma.rn.f32 	%f466, %f2361, %f594, %f466;
	fma.rn.f32 	%f339, %f641, %f2142, %f339;
	fma.rn.f32 	%f467, %f2361, %f595, %f467;
	fma.rn.f32 	%f340, %f641, %f2144, %f340;
	fma.rn.f32 	%f468, %f2361, %f596, %f468;
	fma.rn.f32 	%f341, %f641, %f2146, %f341;
	fma.rn.f32 	%f469, %f2361, %f597, %f469;
	fma.rn.f32 	%f342, %f641, %f2148, %f342;
	fma.rn.f32 	%f470, %f2361, %f598, %f470;
	fma.rn.f32 	%f343, %f641, %f2150, %f343;
	fma.rn.f32 	%f471, %f2361, %f599, %f471;
	fma.rn.f32 	%f344, %f641, %f2152, %f344;
	fma.rn.f32 	%f472, %f2361, %f600, %f472;
	fma.rn.f32 	%f345, %f641, %f2154, %f345;
	fma.rn.f32 	%f473, %f2361, %f601, %f473;
	fma.rn.f32 	%f346, %f641, %f2156, %f346;
	fma.rn.f32 	%f474, %f2361, %f602, %f474;
	fma.rn.f32 	%f347, %f641, %f2158, %f347;
	fma.rn.f32 	%f475, %f2361, %f603, %f475;
	fma.rn.f32 	%f348, %f641, %f2160, %f348;
	fma.rn.f32 	%f476, %f2361, %f604, %f476;
	fma.rn.f32 	%f349, %f641, %f2162, %f349;
	fma.rn.f32 	%f477, %f2361, %f605, %f477;
	fma.rn.f32 	%f350, %f641, %f2164, %f350;
	fma.rn.f32 	%f478, %f2361, %f606, %f478;
	fma.rn.f32 	%f351, %f641, %f2166, %f351;
	fma.rn.f32 	%f479, %f2361, %f607, %f479;
	fma.rn.f32 	%f352, %f641, %f2168, %f352;
	fma.rn.f32 	%f480, %f2361, %f608, %f480;
	fma.rn.f32 	%f353, %f641, %f2170, %f353;
	fma.rn.f32 	%f481, %f2361, %f609, %f481;
	fma.rn.f32 	%f354, %f641, %f2172, %f354;
	fma.rn.f32 	%f482, %f2361, %f610, %f482;
	fma.rn.f32 	%f355, %f641, %f2174, %f355;
	fma.rn.f32 	%f483, %f2361, %f611, %f483;
	fma.rn.f32 	%f356, %f641, %f2176, %f356;
	fma.rn.f32 	%f484, %f2361, %f612, %f484;
	fma.rn.f32 	%f357, %f641, %f2178, %f357;
	fma.rn.f32 	%f485, %f2361, %f613, %f485;
	fma.rn.f32 	%f358, %f641, %f2180, %f358;
	fma.rn.f32 	%f486, %f2361, %f614, %f486;
	fma.rn.f32 	%f359, %f641, %f2182, %f359;
	fma.rn.f32 	%f487, %f2361, %f615, %f487;
	fma.rn.f32 	%f360, %f641, %f2184, %f360;
	fma.rn.f32 	%f488, %f2361, %f616, %f488;
	fma.rn.f32 	%f361, %f641, %f2186, %f361;
	fma.rn.f32 	%f489, %f2361, %f617, %f489;
	fma.rn.f32 	%f362, %f641, %f2188, %f362;
	fma.rn.f32 	%f490, %f2361, %f618, %f490;
	fma.rn.f32 	%f363, %f641, %f2190, %f363;
	fma.rn.f32 	%f491, %f2361, %f619, %f491;
	fma.rn.f32 	%f364, %f641, %f2192, %f364;
	fma.rn.f32 	%f492, %f2361, %f620, %f492;
	fma.rn.f32 	%f365, %f641, %f2194, %f365;
	fma.rn.f32 	%f493, %f2361, %f621, %f493;
	fma.rn.f32 	%f366, %f641, %f2196, %f366;
	fma.rn.f32 	%f494, %f2361, %f622, %f494;
	fma.rn.f32 	%f367, %f641, %f2198, %f367;
	fma.rn.f32 	%f495, %f2361, %f623, %f495;
	fma.rn.f32 	%f368, %f641, %f2200, %f368;
	fma.rn.f32 	%f496, %f2361, %f624, %f496;
	fma.rn.f32 	%f369, %f641, %f2202, %f369;
	fma.rn.f32 	%f497, %f2361, %f625, %f497;
	fma.rn.f32 	%f370, %f641, %f2204, %f370;
	fma.rn.f32 	%f498, %f2361, %f626, %f498;
	fma.rn.f32 	%f371, %f641, %f2206, %f371;
	fma.rn.f32 	%f499, %f2361, %f627, %f499;
	fma.rn.f32 	%f372, %f641, %f2208, %f372;
	fma.rn.f32 	%f500, %f2361, %f628, %f500;
	fma.rn.f32 	%f373, %f641, %f2210, %f373;
	fma.rn.f32 	%f501, %f2361, %f629, %f501;
	fma.rn.f32 	%f374, %f641, %f2212, %f374;
	fma.rn.f32 	%f502, %f2361, %f630, %f502;
	fma.rn.f32 	%f375, %f641, %f2214, %f375;
	fma.rn.f32 	%f503, %f2361, %f631, %f503;
	fma.rn.f32 	%f376, %f641, %f2216, %f376;
	fma.rn.f32 	%f504, %f2361, %f632, %f504;
	fma.rn.f32 	%f377, %f641, %f2218, %f377;
	fma.rn.f32 	%f505, %f2361, %f633, %f505;
	fma.rn.f32 	%f378, %f641, %f2220, %f378;
	fma.rn.f32 	%f506, %f2361, %f634, %f506;
	fma.rn.f32 	%f379, %f641, %f2222, %f379;
	fma.rn.f32 	%f507, %f2361, %f635, %f507;
	fma.rn.f32 	%f380, %f641, %f2224, %f380;
	fma.rn.f32 	%f508, %f2361, %f636, %f508;
	fma.rn.f32 	%f381, %f641, %f2226, %f381;
	fma.rn.f32 	%f509, %f2361, %f637, %f509;
	fma.rn.f32 	%f382, %f641, %f2228, %f382;
	fma.rn.f32 	%f510, %f2361, %f638, %f510;
	fma.rn.f32 	%f383, %f641, %f2230, %f383;
	fma.rn.f32 	%f511, %f2361, %f639, %f511;
	fma.rn.f32 	%f384, %f641, %f2232, %f384;
	fma.rn.f32 	%f512, %f2361, %f640, %f512;
	mov.u32 	%r18, %ntid.x;
	add.s32 	%r2, %r2, %r18;
	setp.lt.s32 	%p8, %r2, %r22;
	@%p8 bra 	$L__BB3_3;
$L__BB3_6:
	ld.param.u64 	%rd35, [_Z16lowrank_backwardPKfS0_S0_S0_PfS1_ii_param_5];
	ld.param.u64 	%rd34, [_Z16lowrank_backwardPKfS0_S0_S0_PfS1_ii_param_4];
	mov.u32 	%r19, %ctaid.x;
	shl.b32 	%r20, %r19, 7;
	cvta.to.global.u64 	%rd23, %rd34;
	mul.wide.u32 	%rd24, %r20, 4;
	add.s64 	%rd25, %rd23, %rd24;
	atom.global.add.f32 	%f2362, [%rd25], %f385;
	cvta.to.global.u64 	%rd26, %rd35;
	add.s64 	%rd27, %rd26, %rd24;
	atom.global.add.f32 	%f2363, [%rd27], %f257;
	atom.global.add.f32 	%f2364, [%rd25+4], %f386;
	atom.global.add.f32 	%f2365, [%rd27+4], %f258;
	atom.global.add.f32 	%f2366, [%rd25+8], %f387;
	atom.global.add.f32 	%f2367, [%rd27+8], %f259;
	atom.global.add.f32 	%f2368, [%rd25+12], %f388;
	atom.global.add.f32 	%f2369, [%rd27+12], %f260;
	atom.global.add.f32 	%f2370, [%rd25+16], %f389;
	atom.global.add.f32 	%f2371, [%rd27+16], %f261;
	atom.global.add.f32 	%f2372, [%rd25+20], %f390;
	atom.global.add.f32 	%f2373, [%rd27+20], %f262;
	atom.global.add.f32 	%f2374, [%rd25+24], %f391;
	atom.global.add.f32 	%f2375, [%rd27+24], %f263;
	atom.global.add.f32 	%f2376, [%rd25+28], %f392;
	atom.global.add.f32 	%f2377, [%rd27+28], %f264;
	atom.global.add.f32 	%f2378, [%rd25+32], %f393;
	atom.global.add.f32 	%f2379, [%rd27+32], %f265;
	atom.global.add.f32 	%f2380, [%rd25+36], %f394;
	atom.global.add.f32 	%f2381, [%rd27+36], %f266;
	atom.global.add.f32 	%f2382, [%rd25+40], %f395;
	atom.global.add.f32 	%f2383, [%rd27+40], %f267;
	atom.global.add.f32 	%f2384, [%rd25+44], %f396;
	atom.global.add.f32 	%f2385, [%rd27+44], %f268;
	atom.global.add.f32 	%f2386, [%rd25+48], %f397;
	atom.global.add.f32 	%f2387, [%rd27+48], %f269;
	atom.global.add.f32 	%f2388, [%rd25+52], %f398;
	atom.global.add.f32 	%f2389, [%rd27+52], %f270;
	atom.global.add.f32 	%f2390, [%rd25+56], %f399;
	atom.global.add.f32 	%f2391, [%rd27+56], %f271;
	atom.global.add.f32 	%f2392, [%rd25+60], %f400;
	atom.global.add.f32 	%f2393, [%rd27+60], %f272;
	atom.global.add.f32 	%f2394, [%rd25+64], %f401;
	atom.global.add.f32 	%f2395, [%rd27+64], %f273;
	atom.global.add.f32 	%f2396, [%rd25+68], %f402;
	atom.global.add.f32 	%f2397, [%rd27+68], %f274;
	atom.global.add.f32 	%f2398, [%rd25+72], %f403;
	atom.global.add.f32 	%f2399, [%rd27+72], %f275;
	atom.global.add.f32 	%f2400, [%rd25+76], %f404;
	atom.global.add.f32 	%f2401, [%rd27+76], %f276;
	atom.global.add.f32 	%f2402, [%rd25+80], %f405;
	atom.global.add.f32 	%f2403, [%rd27+80], %f277;
	atom.global.add.f32 	%f2404, [%rd25+84], %f406;
	atom.global.add.f32 	%f2405, [%rd27+84], %f278;
	atom.global.add.f32 	%f2406, [%rd25+88], %f407;
	atom.global.add.f32 	%f2407, [%rd27+88], %f279;
	atom.global.add.f32 	%f2408, [%rd25+92], %f408;
	atom.global.add.f32 	%f2409, [%rd27+92], %f280;
	atom.global.add.f32 	%f2410, [%rd25+96], %f409;
	atom.global.add.f32 	%f2411, [%rd27+96], %f281;
	atom.global.add.f32 	%f2412, [%rd25+100], %f410;
	atom.global.add.f32 	%f2413, [%rd27+100], %f282;
	atom.global.add.f32 	%f2414, [%rd25+104], %f411;
	atom.global.add.f32 	%f2415, [%rd27+104], %f283;
	atom.global.add.f32 	%f2416, [%rd25+108], %f412;
	atom.global.add.f32 	%f2417, [%rd27+108], %f284;
	atom.global.add.f32 	%f2418, [%rd25+112], %f413;
	atom.global.add.f32 	%f2419, [%rd27+112], %f285;
	atom.global.add.f32 	%f2420, [%rd25+116], %f414;
	atom.global.add.f32 	%f2421, [%rd27+116], %f286;
	atom.global.add.f32 	%f2422, [%rd25+120], %f415;
	atom.global.add.f32 	%f2423, [%rd27+120], %f287;
	atom.global.add.f32 	%f2424, [%rd25+124], %f416;
	atom.global.add.f32 	%f2425, [%rd27+124], %f288;
	atom.global.add.f32 	%f2426, [%rd25+128], %f417;
	atom.global.add.f32 	%f2427, [%rd27+128], %f289;
	atom.global.add.f32 	%f2428, [%rd25+132], %f418;
	atom.global.add.f32 	%f2429, [%rd27+132], %f290;
	atom.global.add.f32 	%f2430, [%rd25+136], %f419;
	atom.global.add.f32 	%f2431, [%rd27+136], %f291;
	atom.global.add.f32 	%f2432, [%rd25+140], %f420;
	atom.global.add.f32 	%f2433, [%rd27+140], %f292;
	atom.global.add.f32 	%f2434, [%rd25+144], %f421;
	atom.global.add.f32 	%f2435, [%rd27+144], %f293;
	atom.global.add.f32 	%f2436, [%rd25+148], %f422;
	atom.global.add.f32 	%f2437, [%rd27+148], %f294;
	atom.global.add.f32 	%f2438, [%rd25+152], %f423;
	atom.global.add.f32 	%f2439, [%rd27+152], %f295;
	atom.global.add.f32 	%f2440, [%rd25+156], %f424;
	atom.global.add.f32 	%f2441, [%rd27+156], %f296;
	atom.global.add.f32 	%f2442, [%rd25+160], %f425;
	atom.global.add.f32 	%f2443, [%rd27+160], %f297;
	atom.global.add.f32 	%f2444, [%rd25+164], %f426;
	atom.global.add.f32 	%f2445, [%rd27+164], %f298;
	atom.global.add.f32 	%f2446, [%rd25+168], %f427;
	atom.global.add.f32 	%f2447, [%rd27+168], %f299;
	atom.global.add.f32 	%f2448, [%rd25+172], %f428;
	atom.global.add.f32 	%f2449, [%rd27+172], %f300;
	atom.global.add.f32 	%f2450, [%rd25+176], %f429;
	atom.global.add.f32 	%f2451, [%rd27+176], %f301;
	atom.global.add.f32 	%f2452, [%rd25+180], %f430;
	atom.global.add.f32 	%f2453, [%rd27+180], %f302;
	atom.global.add.f32 	%f2454, [%rd25+184], %f431;
	atom.global.add.f32 	%f2455, [%rd27+184], %f303;
	atom.global.add.f32 	%f2456, [%rd25+188], %f432;
	atom.global.add.f32 	%f2457, [%rd27+188], %f304;
	atom.global.add.f32 	%f2458, [%rd25+192], %f433;
	atom.global.add.f32 	%f2459, [%rd27+192], %f305;
	atom.global.add.f32 	%f2460, [%rd25+196], %f434;
	atom.global.add.f32 	%f2461, [%rd27+196], %f306;
	atom.global.add.f32 	%f2462, [%rd25+200], %f435;
	atom.global.add.f32 	%f2463, [%rd27+200], %f307;
	atom.global.add.f32 	%f2464, [%rd25+204], %f436;
	atom.global.add.f32 	%f2465, [%rd27+204], %f308;
	atom.global.add.f32 	%f2466, [%rd25+208], %f437;
	atom.global.add.f32 	%f2467, [%rd27+208], %f309;
	atom.global.add.f32 	%f2468, [%rd25+212], %f438;
	atom.global.add.f32 	%f2469, [%rd27+212], %f310;
	atom.global.add.f32 	%f2470, [%rd25+216], %f439;
	atom.global.add.f32 	%f2471, [%rd27+216], %f311;
	atom.global.add.f32 	%f2472, [%rd25+220], %f440;
	atom.global.add.f32 	%f2473, [%rd27+220], %f312;
	atom.global.add.f32 	%f2474, [%rd25+224], %f441;
	atom.global.add.f32 	%f2475, [%rd27+224], %f313;
	atom.global.add.f32 	%f2476, [%rd25+228], %f442;
	atom.global.add.f32 	%f2477, [%rd27+228], %f314;
	atom.global.add.f32 	%f2478, [%rd25+232], %f443;
	atom.global.add.f32 	%f2479, [%rd27+232], %f315;
	atom.global.add.f32 	%f2480, [%rd25+236], %f444;
	atom.global.add.f32 	%f2481, [%rd27+236], %f316;
	atom.global.add.f32 	%f2482, [%rd25+240], %f445;
	atom.global.add.f32 	%f2483, [%rd27+240], %f317;
	atom.global.add.f32 	%f2484, [%rd25+244], %f446;
	atom.global.add.f32 	%f2485, [%rd27+244], %f318;
	atom.global.add.f32 	%f2486, [%rd25+248], %f447;
	atom.global.add.f32 	%f2487, [%rd27+248], %f319;
	atom.global.add.f32 	%f2488, [%rd25+252], %f448;
	atom.global.add.f32 	%f2489, [%rd27+252], %f320;
	atom.global.add.f32 	%f2490, [%rd25+256], %f449;
	atom.global.add.f32 	%f2491, [%rd27+256], %f321;
	atom.global.add.f32 	%f2492, [%rd25+260], %f450;
	atom.global.add.f32 	%f2493, [%rd27+260], %f322;
	atom.global.add.f32 	%f2494, [%rd25+264], %f451;
	atom.global.add.f32 	%f2495, [%rd27+264], %f323;
	atom.global.add.f32 	%f2496, [%rd25+268], %f452;
	atom.global.add.f32 	%f2497, [%rd27+268], %f324;
	atom.global.add.f32 	%f2498, [%rd25+272], %f453;
	atom.global.add.f32 	%f2499, [%rd27+272], %f325;
	atom.global.add.f32 	%f2500, [%rd25+276], %f454;
	atom.global.add.f32 	%f2501, [%rd27+276], %f326;
	atom.global.add.f32 	%f2502, [%rd25+280], %f455;
	atom.global.add.f32 	%f2503, [%rd27+280], %f327;
	atom.global.add.f32 	%f2504, [%rd25+284], %f456;
	atom.global.add.f32 	%f2505, [%rd27+284], %f328;
	atom.global.add.f32 	%f2506, [%rd25+288], %f457;
	atom.global.add.f32 	%f2507, [%rd27+288], %f329;
	atom.global.add.f32 	%f2508, [%rd25+292], %f458;
	atom.global.add.f32 	%f2509, [%rd27+292], %f330;
	atom.global.add.f32 	%f2510, [%rd25+296], %f459;
	atom.global.add.f32 	%f2511, [%rd27+296], %f331;
	atom.global.add.f32 	%f2512, [%rd25+300], %f460;
	atom.global.add.f32 	%f2513, [%rd27+300], %f332;
	atom.global.add.f32 	%f2514, [%rd25+304], %f461;
	atom.global.add.f32 	%f2515, [%rd27+304], %f333;
	atom.global.add.f32 	%f2516, [%rd25+308], %f462;
	atom.global.add.f32 	%f2517, [%rd27+308], %f334;
	atom.global.add.f32 	%f2518, [%rd25+312], %f463;
	atom.global.add.f32 	%f2519, [%rd27+312], %f335;
	atom.global.add.f32 	%f2520, [%rd25+316], %f464;
	atom.global.add.f32 	%f2521, [%rd27+316], %f336;
	atom.global.add.f32 	%f2522, [%rd25+320], %f465;
	atom.global.add.f32 	%f2523, [%rd27+320], %f337;
	atom.global.add.f32 	%f2524, [%rd25+324], %f466;
	atom.global.add.f32 	%f2525, [%rd27+324], %f338;
	atom.global.add.f32 	%f2526, [%rd25+328], %f467;
	atom.global.add.f32 	%f2527, [%rd27+328], %f339;
	atom.global.add.f32 	%f2528, [%rd25+332], %f468;
	atom.global.add.f32 	%f2529, [%rd27+332], %f340;
	atom.global.add.f32 	%f2530, [%rd25+336], %f469;
	atom.global.add.f32 	%f2531, [%rd27+336], %f341;
	atom.global.add.f32 	%f2532, [%rd25+340], %f470;
	atom.global.add.f32 	%f2533, [%rd27+340], %f342;
	atom.global.add.f32 	%f2534, [%rd25+344], %f471;
	atom.global.add.f32 	%f2535, [%rd27+344], %f343;
	atom.global.add.f32 	%f2536, [%rd25+348], %f472;
	atom.global.add.f32 	%f2537, [%rd27+348], %f344;
	atom.global.add.f32 	%f2538, [%rd25+352], %f473;
	atom.global.add.f32 	%f2539, [%rd27+352], %f345;
	atom.global.add.f32 	%f2540, [%rd25+356], %f474;
	atom.global.add.f32 	%f2541, [%rd27+356], %f346;
	atom.global.add.f32 	%f2542, [%rd25+360], %f475;
	atom.global.add.f32 	%f2543, [%rd27+360], %f347;
	atom.global.add.f32 	%f2544, [%rd25+364], %f476;
	atom.global.add.f32 	%f2545, [%rd27+364], %f348;
	atom.global.add.f32 	%f2546, [%rd25+368], %f477;
	atom.global.add.f32 	%f2547, [%rd27+368], %f349;
	atom.global.add.f32 	%f2548, [%rd25+372], %f478;
	atom.global.add.f32 	%f2549, [%rd27+372], %f350;
	atom.global.add.f32 	%f2550, [%rd25+376], %f479;
	atom.global.add.f32 	%f2551, [%rd27+376], %f351;
	atom.global.add.f32 	%f2552, [%rd25+380], %f480;
	atom.global.add.f32 	%f2553, [%rd27+380], %f352;
	atom.global.add.f32 	%f2554, [%rd25+384], %f481;
	atom.global.add.f32 	%f2555, [%rd27+384], %f353;
	atom.global.add.f32 	%f2556, [%rd25+388], %f482;
	atom.global.add.f32 	%f2557, [%rd27+388], %f354;
	atom.global.add.f32 	%f2558, [%rd25+392], %f483;
	atom.global.add.f32 	%f2559, [%rd27+392], %f355;
	atom.global.add.f32 	%f2560, [%rd25+396], %f484;
	atom.global.add.f32 	%f2561, [%rd27+396], %f356;
	atom.global.add.f32 	%f2562, [%rd25+400], %f485;
	atom.global.add.f32 	%f2563, [%rd27+400], %f357;
	atom.global.add.f32 	%f2564, [%rd25+404], %f486;
	atom.global.add.f32 	%f2565, [%rd27+404], %f358;
	atom.global.add.f32 	%f2566, [%rd25+408], %f487;
	atom.global.add.f32 	%f2567, [%rd27+408], %f359;
	atom.global.add.f32 	%f2568, [%rd25+412], %f488;
	atom.global.add.f32 	%f2569, [%rd27+412], %f360;
	atom.global.add.f32 	%f2570, [%rd25+416], %f489;
	atom.global.add.f32 	%f2571, [%rd27+416], %f361;
	atom.global.add.f32 	%f2572, [%rd25+420], %f490;
	atom.global.add.f32 	%f2573, [%rd27+420], %f362;
	atom.global.add.f32 	%f2574, [%rd25+424], %f491;
	atom.global.add.f32 	%f2575, [%rd27+424], %f363;
	atom.global.add.f32 	%f2576, [%rd25+428], %f492;
	atom.global.add.f32 	%f2577, [%rd27+428], %f364;
	atom.global.add.f32 	%f2578, [%rd25+432], %f493;
	atom.global.add.f32 	%f2579, [%rd27+432], %f365;
	atom.global.add.f32 	%f2580, [%rd25+436], %f494;
	atom.global.add.f32 	%f2581, [%rd27+436], %f366;
	atom.global.add.f32 	%f2582, [%rd25+440], %f495;
	atom.global.add.f32 	%f2583, [%rd27+440], %f367;
	atom.global.add.f32 	%f2584, [%rd25+444], %f496;
	atom.global.add.f32 	%f2585, [%rd27+444], %f368;
	atom.global.add.f32 	%f2586, [%rd25+448], %f497;
	atom.global.add.f32 	%f2587, [%rd27+448], %f369;
	atom.global.add.f32 	%f2588, [%rd25+452], %f498;
	atom.global.add.f32 	%f2589, [%rd27+452], %f370;
	atom.global.add.f32 	%f2590, [%rd25+456], %f499;
	atom.global.add.f32 	%f2591, [%rd27+456], %f371;
	atom.global.add.f32 	%f2592, [%rd25+460], %f500;
	atom.global.add.f32 	%f2593, [%rd27+460], %f372;
	atom.global.add.f32 	%f2594, [%rd25+464], %f501;
	atom.global.add.f32 	%f2595, [%rd27+464], %f373;
	atom.global.add.f32 	%f2596, [%rd25+468], %f502;
	atom.global.add.f32 	%f2597, [%rd27+468], %f374;
	atom.global.add.f32 	%f2598, [%rd25+472], %f503;
	atom.global.add.f32 	%f2599, [%rd27+472], %f375;
	atom.global.add.f32 	%f2600, [%rd25+476], %f504;
	atom.global.add.f32 	%f2601, [%rd27+476], %f376;
	atom.global.add.f32 	%f2602, [%rd25+480], %f505;
	atom.global.add.f32 	%f2603, [%rd27+480], %f377;
	atom.global.add.f32 	%f2604, [%rd25+484], %f506;
	atom.global.add.f32 	%f2605, [%rd27+484], %f378;
	atom.global.add.f32 	%f2606, [%rd25+488], %f507;
	atom.global.add.f32 	%f2607, [%rd27+488], %f379;
	atom.global.add.f32 	%f2608, [%rd25+492], %f508;
	atom.global.add.f32 	%f2609, [%rd27+492], %f380;
	atom.global.add.f32 	%f2610, [%rd25+496], %f509;
	atom.global.add.f32 	%f2611, [%rd27+496], %f381;
	atom.global.add.f32 	%f2612, [%rd25+500], %f510;
	atom.global.add.f32 	%f2613, [%rd27+500], %f382;
	atom.global.add.f32 	%f2614, [%rd25+504], %f511;
	atom.global.add.f32 	%f2615, [%rd27+504], %f383;
	atom.global.add.f32 	%f2616, [%rd25+508], %f512;
	atom.global.add.f32 	%f2617, [%rd27+508], %f384;
$L__BB3_7:
	ret;

}
	// .globl	_Z10sgd_updatePfPKfif
.visible .entry _Z10sgd_updatePfPKfif(
	.param .u64 .ptr .align 1 _Z10sgd_updatePfPKfif_param_0,
	.param .u64 .ptr .align 1 _Z10sgd_updatePfPKfif_param_1,
	.param .u32 _Z10sgd_updatePfPKfif_param_2,
	.param .f32 _Z10sgd_updatePfPKfif_param_3
)
{
	.reg .pred 	%p<2>;
	.reg .b32 	%r<6>;
	.reg .b32 	%f<6>;
	.reg .b64 	%rd<8>;

	ld.param.u64 	%rd1, [_Z10sgd_updatePfPKfif_param_0];
	ld.param.u64 	%rd2, [_Z10sgd_updatePfPKfif_param_1];
	ld.param.u32 	%r2, [_Z10sgd_updatePfPKfif_param_2];
	ld.param.f32 	%f1, [_Z10sgd_updatePfPKfif_param_3];
	mov.u32 	%r3, %ctaid.x;
	mov.u32 	%r4, %ntid.x;
	mov.u32 	%r5, %tid.x;
	mad.lo.s32 	%r1, %r3, %r4, %r5;
	setp.ge.s32 	%p1, %r1, %r2;
	@%p1 bra 	$L__BB4_2;
	cvta.to.global.u64 	%rd3, %rd2;
	cvta.to.global.u64 	%rd4, %rd1;
	mul.wide.s32 	%rd5, %r1, 4;
	add.s64 	%rd6, %rd3, %rd5;
	ld.global.f32 	%f2, [%rd6];
	mul.f32 	%f3, %f1, %f2;
	add.s64 	%rd7, %rd4, %rd5;
	ld.global.f32 	%f4, [%rd7];
	sub.f32 	%f5, %f4, %f3;
	st.global.f32 	[%rd7], %f5;
$L__BB4_2:
	ret;

}
	// .globl	_Z10zero_gradsPfi
.visible .entry _Z10zero_gradsPfi(
	.param .u64 .ptr .align 1 _Z10zero_gradsPfi_param_0,
	.param .u32 _Z10zero_gradsPfi_param_1
)
{
	.reg .pred 	%p<2>;
	.reg .b32 	%r<7>;
	.reg .b64 	%rd<5>;

	ld.param.u64 	%rd1, [_Z10zero_gradsPfi_param_0];
	ld.param.u32 	%r2, [_Z10zero_gradsPfi_param_1];
	mov.u32 	%r3, %ctaid.x;
	mov.u32 	%r4, %ntid.x;
	mov.u32 	%r5, %tid.x;
	mad.lo.s32 	%r1, %r3, %r4, %r5;
	setp.ge.s32 	%p1, %r1, %r2;
	@%p1 bra 	$L__BB5_2;
	cvta.to.global.u64 	%rd2, %rd1;
	mul.wide.s32 	%rd3, %r1, 4;
	add.s64 	%rd4, %rd2, %rd3;
	mov.b32 	%r6, 0;
	st.global.u32 	[%rd4], %r6;
$L__BB5_2:
	ret;

}
	// .globl	_Z11compute_msePKfS0_Pfi
.visible .entry _Z11compute_msePKfS0_Pfi(
	.param .u64 .ptr .align 1 _Z11compute_msePKfS0_Pfi_param_0,
	.param .u64 .ptr .align 1 _Z11compute_msePKfS0_Pfi_param_1,
	.param .u64 .ptr .align 1 _Z11compute_msePKfS0_Pfi_param_2,
	.param .u32 _Z11compute_msePKfS0_Pfi_param_3
)
{
	.reg .pred 	%p<2>;
	.reg .b32 	%r<6>;
	.reg .b32 	%f<5>;
	.reg .b64 	%rd<11>;

	ld.param.u64 	%rd1, [_Z11compute_msePKfS0_Pfi_param_0];
	ld.param.u64 	%rd2, [_Z11compute_msePKfS0_Pfi_param_1];
	ld.param.u64 	%rd3, [_Z11compute_msePKfS0_Pfi_param_2];
	ld.param.u32 	%r2, [_Z11compute_msePKfS0_Pfi_param_3];
	mov.u32 	%r3, %ctaid.x;
	mov.u32 	%r4, %ntid.x;
	mov.u32 	%r5, %tid.x;
	mad.lo.s32 	%r1, %r3, %r4, %r5;
	setp.ge.s32 	%p1, %r1, %r2;
	@%p1 bra 	$L__BB6_2;
	cvta.to.global.u64 	%rd4, %rd1;
	cvta.to.global.u64 	%rd5, %rd2;
	cvta.to.global.u64 	%rd6, %rd3;
	mul.wide.s32 	%rd7, %r1, 4;
	add.s64 	%rd8, %rd4, %rd7;
	ld.global.f32 	%f1, [%rd8];
	add.s64 	%rd9, %rd5, %rd7;
	ld.global.f32 	%f2, [%rd9];
	sub.f32 	%f3, %f1, %f2;
	mul.f32 	%f4, %f3, %f3;
	add.s64 	%rd10, %rd6, %rd7;
	st.global.f32 	[%rd10], %f4;
$L__BB6_2:
	ret;

}


// ===== COMPILED SASS (sm_100) =====

	.target	sm_100

	.elftype	@"ET_EXEC"


//--------------------- .note.nv.tkinfo           --------------------------
	.section	.note.nv.tkinfo,"",@"SHT_NOTE"
	.sectionflags	@"SHF_NOTE_NV_TKINFO"
	.tkinfo
        /*0018*/ 	.word	0x00000002
        /*0030*/ 	.string	""
        /*0030*/ 	.string	"ptxas"
        /*0030*/ 	.string	"Cuda compilation tools, release 13.0, V13.0.88"
        /*0030*/ 	.string	"Build cuda_13.0.r13.0/compiler.36424714_0"
        /*0030*/ 	.string	"-arch sm_100 -m 64 "



//--------------------- .note.nv.cuinfo           --------------------------
	.section	.note.nv.cuinfo,"",@"SHT_NOTE"
	.sectionflags	@"SHF_NOTE_NV_CUINFO"
        /*0018*/ 	.short	0x0002
        /*001a*/ 	.short	0x0064
        /*001c*/ 	.short	0x0082
	.zero		2


//--------------------- .nv.info                  --------------------------
	.section	.nv.info,"",@"SHT_CUDA_INFO"
	.align	4


	//----- nvinfo : EIATTR_REGCOUNT
	.align		4
        /*0000*/ 	.byte	0x04, 0x2f
        /*0002*/ 	.short	(.L_10 - .L_9)
	.align		4
.L_9:
        /*0004*/ 	.word	index@(_Z18init_random_scaledPfifm)
        /*0008*/ 	.word	0x0000001f


	//----- nvinfo : EIATTR_FRAME_SIZE
	.align		4
.L_10:
        /*000c*/ 	.byte	0x04, 0x11
        /*000e*/ 	.short	(.L_12 - .L_11)
	.align		4
.L_11:
        /*0010*/ 	.word	index@(_Z18init_random_scaledPfifm)
        /*0014*/ 	.word	0x00000030


	//----- nvinfo : EIATTR_REGCOUNT
	.align		4
.L_12:
        /*0018*/ 	.byte	0x04, 0x2f
        /*001a*/ 	.short	(.L_14 - .L_13)
	.align		4
.L_13:
        /*001c*/ 	.word	index@(_Z11mlp_forwardPKfS0_S0_Pfi)
        /*0020*/ 	.word	0x000000a6


	//----- nvinfo : EIATTR_FRAME_SIZE
	.align		4
.L_14:
        /*0024*/ 	.byte	0x04, 0x11
        /*0026*/ 	.short	(.L_16 - .L_15)
	.align		4
.L_15:
        /*0028*/ 	.word	index@(_Z11mlp_forwardPKfS0_S0_Pfi)
        /*002c*/ 	.word	0x00000800


	//----- nvinfo : EIATTR_REGCOUNT
	.align		4
.L_16:
        /*0030*/ 	.byte	0x04, 0x2f
        /*0032*/ 	.short	(.L_18 - .L_17)
	.align		4
.L_17:
        /*0034*/ 	.word	index@(_Z15lowrank_forwardPKfS0_S0_Pfii)
        /*0038*/ 	.word	0x000000ff


	//----- nvinfo : EIATTR_FRAME_SIZE
	.align		4
.L_18:
        /*003c*/ 	.byte	0x04, 0x11
        /*003e*/ 	.short	(.L_20 - .L_19)
	.align		4
.L_19:
        /*0040*/ 	.word	index@(_Z15lowrank_forwardPKfS0_S0_Pfii)
        /*0044*/ 	.word	0x00000068


	//----- nvinfo : EIATTR_REGCOUNT
	.align		4
.L_20:
        /*0048*/ 	.byte	0x04, 0x2f
        /*004a*/ 	.short	(.L_22 - .L_21)
	.align		4
.L_21:
        /*004c*/ 	.word	index@(_Z16lowrank_backwardPKfS0_S0_S0_PfS1_ii)
        /*0050*/ 	.word	0x000000ff


	//----- nvinfo : EIATTR_FRAME_SIZE
	.align		4
.L_22:
        /*0054*/ 	.byte	0x04, 0x11
        /*0056*/ 	.short	(.L_24 - .L_23)
	.align		4
.L_23:
        /*0058*/ 	.word	index@(_Z16lowrank_backwardPKfS0_S0_S0_PfS1_ii)
        /*005c*/ 	.word	0x00000880


	//----- nvinfo : EIATTR_REGCOUNT
	.align		4
.L_24:
        /*0060*/ 	.byte	0x04, 0x2f
        /*0062*/ 	.short	(.L_26 - .L_25)
	.align		4
.L_25:
        /*0064*/ 	.word	index@(_Z10sgd_updatePfPKfif)
        /*0068*/ 	.word	0x0000000a


	//----- nvinfo : EIATTR_FRAME_SIZE
	.align		4
.L_26:
        /*006c*/ 	.byte	0x04, 0x11
        /*006e*/ 	.short	(.L_28 - .L_27)
	.align		4
.L_27:
        /*0070*/ 	.word	index@(_Z10sgd_updatePfPKfif)
        /*0074*/ 	.word	0x00000000


	//----- nvinfo : EIATTR_REGCOUNT
	.align		4
.L_28:
        /*0078*/ 	.byte	0x04, 0x2f
        /*007a*/ 	.short	(.L_30 - .L_29)
	.align		4
.L_29:
        /*007c*/ 	.word	index@(_Z10zero_gradsPfi)
        /*0080*/ 	.word	0x00000008


	//----- nvinfo : EIATTR_FRAME_SIZE
	.align		4
.L_30:
        /*0084*/ 	.byte	0x04, 0x11
        /*0086*/ 	.short	(.L_32 - .L_31)
	.align		4
.L_31:
        /*0088*/ 	.word	index@(_Z10zero_gradsPfi)
        /*008c*/ 	.word	0x00000000


	//----- nvinfo : EIATTR_REGCOUNT
	.align		4
.L_32:
        /*0090*/ 	.byte	0x04, 0x2f
        /*0092*/ 	.short	(.L_34 - .L_33)
	.align		4
.L_33:
        /*0094*/ 	.word	index@(_Z11compute_msePKfS0_Pfi)
        /*0098*/ 	.word	0x0000000c


	//----- nvinfo : EIATTR_FRAME_SIZE
	.align		4
.L_34:
        /*009c*/ 	.byte	0x04, 0x11
        /*009e*/ 	.short	(.L_36 - .L_35)
	.align		4
.L_35:
        /*00a0*/ 	.word	index@(_Z11compute_msePKfS0_Pfi)
        /*00a4*/ 	.word	0x00000000


	//----- nvinfo : EIATTR_MIN_STACK_SIZE
	.align		4
.L_36:
        /*00a8*/ 	.byte	0x04, 0x12
        /*00aa*/ 	.short	(.L_38 - .L_37)
	.align		4
.L_37:
        /*00ac*/ 	.word	index@(_Z11compute_msePKfS0_Pfi)
        /*00b0*/ 	.word	0x00000000


	//----- nvinfo : EIATTR_MIN_STACK_SIZE
	.align		4
.L_38:
        /*00b4*/ 	.byte	0x04, 0x12
        /*00b6*/ 	.short	(.L_40 - .L_39)
	.align		4
.L_39:
        /*00b8*/ 	.word	index@(_Z10zero_gradsPfi)
        /*00bc*/ 	.word	0x00000000


	//----- nvinfo : EIATTR_MIN_STACK_SIZE
	.align		4
.L_40:
        /*00c0*/ 	.byte	0x04, 0x12
        /*00c2*/ 	.short	(.L_42 - .L_41)
	.align		4
.L_41:
        /*00c4*/ 	.word	index@(_Z10sgd_updatePfPKfif)
        /*00c8*/ 	.word	0x00000000


	//----- nvinfo : EIATTR_MIN_STACK_SIZE
	.align		4
.L_42:
        /*00cc*/ 	.byte	0x04, 0x12
        /*00ce*/ 	.short	(.L_44 - .L_43)
	.align		4
.L_43:
        /*00d0*/ 	.word	index@(_Z16lowrank_backwardPKfS0_S0_S0_PfS1_ii)
        /*00d4*/ 	.word	0x00000880


	//----- nvinfo : EIATTR_MIN_STACK_SIZE
	.align		4
.L_44:
        /*00d8*/ 	.byte	0x04, 0x12
        /*00da*/ 	.short	(.L_46 - .L_45)
	.align		4
.L_45:
        /*00dc*/ 	.word	index@(_Z15lowrank_forwardPKfS0_S0_Pfii)
        /*00e0*/ 	.word	0x00000068


	//----- nvinfo : EIATTR_MIN_STACK_SIZE
	.align		4
.L_46:
        /*00e4*/ 	.byte	0x04, 0x12
        /*00e6*/ 	.short	(.L_48 - .L_47)
	.align		4
.L_47:
        /*00e8*/ 	.word	index@(_Z11mlp_forwardPKfS0_S0_Pfi)
        /*00ec*/ 	.word	0x00000800


	//----- nvinfo : EIATTR_MIN_STACK_SIZE
	.align		4
.L_48:
        /*00f0*/ 	.byte	0x04, 0x12
        /*00f2*/ 	.short	(.L_50 - .L_49)
	.align		4
.L_49:
        /*00f4*/ 	.word	index@(_Z18init_random_scaledPfifm)
        /*00f8*/ 	.word	0x00000030
.L_50:


//--------------------- .nv.compat                --------------------------
	.section	.nv.compat,"",@"SHT_CUDA_COMPAT_INFO"
	.align	4
        /*0000*/ 	.byte	0x02, 0x09, 0x00, 0x00, 0x02, 0x02, 0x01, 0x00, 0x02, 0x05, 0x05, 0x00, 0x03, 0x07, 0x01, 0x01
        /*0010*/ 	.byte	0x02, 0x03, 0x00, 0x00, 0x02, 0x06, 0x01, 0x00, 0x04, 0x0b, 0x08, 0x00, 0x01, 0x00, 0x00, 0x00
        /*0020*/ 	.byte	0x00, 0x00, 0x00, 0x00


//--------------------- .nv.info._Z11compute_msePKfS0_Pfi --------------------------
	.section	.nv.info._Z11compute_msePKfS0_Pfi,"",@"SHT_CUDA_INFO"
	.sectionflags	@""
	.align	4


	//----- nvinfo : EIATTR_CUDA_API_VERSION
	.align		4
        /*0000*/ 	.byte	0x04, 0x37
        /*0002*/ 	.short	(.L_52 - .L_51)
.L_51:
        /*0004*/ 	.word	0x00000082


	//----- nvinfo : EIATTR_KPARAM_INFO
	.align		4
.L_52:
        /*0008*/ 	.byte	0x04, 0x17
        /*000a*/ 	.short	(.L_54 - .L_53)
.L_53:
        /*000c*/ 	.word	0x00000000
        /*0010*/ 	.short	0x0003
        /*0012*/ 	.short	0x0018
        /*0014*/ 	.byte	0x00, 0xf0, 0x11, 0x00


	//----- nvinfo : EIATTR_KPARAM_INFO
	.align		4
.L_54:
        /*0018*/ 	.byte	0x04, 0x17
        /*001a*/ 	.short	(.L_56 - .L_55)
.L_55:
        /*001c*/ 	.word	0x00000000
        /*0020*/ 	.short	0x0002
        /*0022*/ 	.short	0x0010
        /*0024*/ 	.byte	0x00, 0xf5, 0x21, 0x00


	//----- nvinfo : EIATTR_KPARAM_INFO
	.align		4
.L_56:
        /*0028*/ 	.byte	0x04, 0x17
        /*002a*/ 	.short	(.L_58 - .L_57)
.L_57:
        /*002c*/ 	.word	0x00000000
        /*0030*/ 	.short	0x0001
        /*0032*/ 	.short	0x0008
        /*0034*/ 	.byte	0x00, 0xf5, 0x21, 0x00


	//----- nvinfo : EIATTR_KPARAM_INFO
	.align		4
.L_58:
        /*0038*/ 	.byte	0x04, 0x17
        /*003a*/ 	.short	(.L_60 - .L_59)
.L_59:
        /*003c*/ 	.word	0x00000000
        /*0040*/ 	.short	0x0000
        /*0042*/ 	.short	0x0000
        /*0044*/ 	.byte	0x00, 0xf5, 0x21, 0x00


	//----- nvinfo : EIATTR_SPARSE_MMA_MASK
	.align		4
.L_60:
        /*0048*/ 	.byte	0x03, 0x50
        /*004a*/ 	.short	0x0000


	//----- nvinfo : EIATTR_MAXREG_COUNT
	.align		4
        /*004c*/ 	.byte	0x03, 0x1b
        /*004e*/ 	.short	0x00ff


	//----- nvinfo : EIATTR_MERCURY_ISA_VERSION
	.align		4
        /*0050*/ 	.byte	0x03, 0x5f
        /*0052*/ 	.short	0x0101


	//----- nvinfo : EIATTR_VRC_CTA_INIT_COUNT
	.align		4
        /*0054*/ 	.byte	0x02, 0x4a
	.zero		1
	.zero		1


	//----- nvinfo : EIATTR_EXIT_INSTR_OFFSETS
	.align		4
        /*0058*/ 	.byte	0x04, 0x1c
        /*005a*/ 	.short	(.L_62 - .L_61)


	//   ....[0]....
.L_61:
        /*005c*/ 	.word	0x00000070


	//   ....[1]....
        /*0060*/ 	.word	0x00000140


	//----- nvinfo : EIATTR_CBANK_PARAM_SIZE
	.align		4
.L_62:
        /*0064*/ 	.byte	0x03, 0x19
        /*0066*/ 	.short	0x001c


	//----- nvinfo : EIATTR_PARAM_CBANK
	.align		4
        /*0068*/ 	.byte	0x04, 0x0a
        /*006a*/ 	.short	(.L_64 - .L_63)
	.align		4
.L_63:
        /*006c*/ 	.word	index@(.nv.constant0._Z11compute_msePKfS0_Pfi)
        /*0070*/ 	.short	0x0380
        /*0072*/ 	.short	0x001c


	//----- nvinfo : EIATTR_SW_WAR
	.align		4
.L_64:
        /*0074*/ 	.byte	0x04, 0x36
        /*0076*/ 	.short	(.L_66 - .L_65)
.L_65:
        /*0078*/ 	.word	0x00000008
.L_66:


//--------------------- .nv.info._Z10zero_gradsPfi --------------------------
	.section	.nv.info._Z10zero_gradsPfi,"",@"SHT_CUDA_INFO"
	.sectionflags	@""
	.align	4


	//----- nvinfo : EIATTR_CUDA_API_VERSION
	.align		4
        /*0000*/ 	.byte	0x04, 0x37
        /*0002*/ 	.short	(.L_68 - .L_67)
.L_67:
        /*0004*/ 	.word	0x00000082


	//----- nvinfo : EIATTR_KPARAM_INFO
	.align		4
.L_68:
        /*0008*/ 	.byte	0x04, 0x17
        /*000a*/ 	.short	(.L_70 - .L_69)
.L_69:
        /*000c*/ 	.word	0x00000000
        /*0010*/ 	.short	0x0001
        /*0012*/ 	.short	0x0008
        /*0014*/ 	.byte	0x00, 0xf0, 0x11, 0x00


	//----- nvinfo : EIATTR_KPARAM_INFO
	.align		4
.L_70:
        /*0018*/ 	.byte	0x04, 0x17
        /*001a*/ 	.short	(.L_72 - .L_71)
.L_71:
        /*001c*/ 	.word	0x00000000
        /*0020*/ 	.short	0x0000
        /*0022*/ 	.short	0x0000
        /*0024*/ 	.byte	0x00, 0xf5, 0x21, 0x00


	//----- nvinfo : EIATTR_SPARSE_MMA_MASK
	.align		4
.L_72:
        /*0028*/ 	.byte	0x03, 0x50
        /*002a*/ 	.short	0x0000


	//----- nvinfo : EIATTR_MAXREG_COUNT
	.align		4
        /*002c*/ 	.byte	0x03, 0x1b
        /*002e*/ 	.short	0x00ff


	//----- nvinfo : EIATTR_MERCURY_ISA_VERSION
	.align		4
        /*0030*/ 	.byte	0x03, 0x5f
        /*0032*/ 	.short	0x0101


	//----- nvinfo : EIATTR_VRC_CTA_INIT_COUNT
	.align		4
        /*0034*/ 	.byte	0x02, 0x4a
	.zero		1
	.zero		1


	//----- nvinfo : EIATTR_EXIT_INSTR_OFFSETS
	.align		4
        /*0038*/ 	.byte	0x04, 0x1c
        /*003a*/ 	.short	(.L_74 - .L_73)


	//   ....[0]....
.L_73:
        /*003c*/ 	.word	0x00000070


	//   ....[1]....
        /*0040*/ 	.word	0x000000c0


	//----- nvinfo : EIATTR_CBANK_PARAM_SIZE
	.align		4
.L_74:
        /*0044*/ 	.byte	0x03, 0x19
        /*0046*/ 	.short	0x000c


	//----- nvinfo : EIATTR_PARAM_CBANK
	.align		4
        /*0048*/ 	.byte	0x04, 0x0a
        /*004a*/ 	.short	(.L_76 - .L_75)
	.align		4
.L_75:
        /*004c*/ 	.word	index@(.nv.constant0._Z10zero_gradsPfi)
        /*0050*/ 	.short	0x0380
        /*0052*/ 	.short	0x000c


	//----- nvinfo : EIATTR_SW_WAR
	.align		4
.L_76:
        /*0054*/ 	.byte	0x04, 0x36
        /*0056*/ 	.short	(.L_78 - .L_77)
.L_77:
        /*0058*/ 	.word	0x00000008
.L_78:


//--------------------- .nv.info._Z10sgd_updatePfPKfif --------------------------
	.section	.nv.info._Z10sgd_updatePfPKfif,"",@"SHT_CUDA_INFO"
	.sectionflags	@""
	.align	4


	//----- nvinfo : EIATTR_CUDA_API_VERSION
	.align		4
        /*0000*/ 	.byte	0x04, 0x37
        /*0002*/ 	.short	(.L_80 - .L_79)
.L_79:
        /*0004*/ 	.word	0x00000082


	//----- nvinfo : EIATTR_KPARAM_INFO
	.align		4
.L_80:
        /*0008*/ 	.byte	0x04, 0x17
        /*000a*/ 	.short	(.L_82 - .L_81)
.L_81:
        /*000c*/ 	.word	0x00000000
        /*0010*/ 	.short	0x0003
        /*0012*/ 	.short	0x0014
        /*0014*/ 	.byte	0x00, 0xf0, 0x11, 0x00


	//----- nvinfo : EIATTR_KPARAM_INFO
	.align		4
.L_82:
        /*0018*/ 	.byte	0x04, 0x17
        /*001a*/ 	.short	(.L_84 - .L_83)
.L_83:
        /*001c*/ 	.word	0x00000000
        /*0020*/ 	.short	0x0002
        /*0022*/ 	.short	0x0010
        /*0024*/ 	.byte	0x00, 0xf0, 0x11, 0x00


	//----- nvinfo : EIATTR_KPARAM_INFO
	.align		4
.L_84:
        /*0028*/ 	.byte	0x04, 0x17
        /*002a*/ 	.short	(.L_86 - .L_85)
.L_85:
        /*002c*/ 	.word	0x00000000
        /*0030*/ 	.short	0x0001
        /*0032*/ 	.short	0x0008
        /*0034*/ 	.byte	0x00, 0xf5, 0x21, 0x00


	//----- nvinfo : EIATTR_KPARAM_INFO
	.align		4
.L_86:
        /*0038*/ 	.byte	0x04, 0x17
        /*003a*/ 	.short	(.L_88 - .L_87)
.L_87:
        /*003c*/ 	.word	0x00000000
        /*0040*/ 	.short	0x0000
        /*0042*/ 	.short	0x0000
        /*0044*/ 	.byte	0x00, 0xf5, 0x21, 0x00


	//----- nvinfo : EIATTR_SPARSE_MMA_MASK
	.align		4
.L_88:
        /*0048*/ 	.byte	0x03, 0x50
        /*004a*/ 	.short	0x0000


	//----- nvinfo : EIATTR_MAXREG_COUNT
	.align		4
        /*004c*/ 	.byte	0x03, 0x1b
        /*004e*/ 	.short	0x00ff


	//----- nvinfo : EIATTR_MERCURY_ISA_VERSION
	.align		4
        /*0050*/ 	.byte	0x03, 0x5f
        /*0052*/ 	.short	0x0101


	//----- nvinfo : EIATTR_VRC_CTA_INIT_COUNT
	.align		4
        /*0054*/ 	.byte	0x02, 0x4a
	.zero		1
	.zero		1


	//----- nvinfo : EIATTR_EXIT_INSTR_OFFSETS
	.align		4
        /*0058*/ 	.byte	0x04, 0x1c
        /*005a*/ 	.short	(.L_90 - .L_89)


	//   ....[0]....
.L_89:
        /*005c*/ 	.word	0x00000070


	//   ....[1]....
        /*0060*/ 	.word	0x00000120


	//----- nvinfo : EIATTR_CBANK_PARAM_SIZE
	.align		4
.L_90:
        /*0064*/ 	.byte	0x03, 0x19
        /*0066*/ 	.short	0x0018


	//----- nvinfo : EIATTR_PARAM_CBANK
	.align		4
        /*0068*/ 	.byte	0x04, 0x0a
        /*006a*/ 	.short	(.L_92 - .L_91)
	.align		4
.L_91:
        /*006c*/ 	.word	index@(.nv.constant0._Z10sgd_updatePfPKfif)
        /*0070*/ 	.short	0x0380
        /*0072*/ 	.short	0x0018


	//----- nvinfo : EIATTR_SW_WAR
	.align		4
.L_92:
        /*0074*/ 	.byte	0x04, 0x36
        /*0076*/ 	.short	(.L_94 - .L_93)
.L_93:
        /*0078*/ 	.word	0x00000008
.L_94:


//--------------------- .nv.info._Z16lowrank_backwardPKfS0_S0_S0_PfS1_ii --------------------------
	.section	.nv.info._Z16lowrank_backwardPKfS0_S0_S0_PfS1_ii,"",@"SHT_CUDA_INFO"
	.sectionflags	@""
	.align	4


	//----- nvinfo : EIATTR_CUDA_API_VERSION
	.align		4
        /*0000*/ 	.byte	0x04, 0x37
        /*0002*/ 	.short	(.L_96 - .L_95)
.L_95:
        /*0004*/ 	.word	0x00000082


	//----- nvinfo : EIATTR_KPARAM_INFO
	.align		4
.L_96:
        /*0008*/ 	.byte	0x04, 0x17
        /*000a*/ 	.short	(.L_98 - .L_97)
.L_97:
        /*000c*/ 	.word	0x00000000
        /*0010*/ 	.short	0x0007
        /*0012*/ 	.short	0x0034
        /*0014*/ 	.byte	0x00, 0xf0, 0x11, 0x00


	//----- nvinfo : EIATTR_KPARAM_INFO
	.align		4
.L_98:
        /*0018*/ 	.byte	0x04, 0x17
        /*001a*/ 	.short	(.L_100 - .L_99)
.L_99:
        /*001c*/ 	.word	0x00000000
        /*0020*/ 	.short	0x0006
        /*0022*/ 	.short	0x0030
        /*0024*/ 	.byte	0x00, 0xf0, 0x11, 0x00


	//----- nvinfo : EIATTR_KPARAM_INFO
	.align		4
.L_100:
        /*0028*/ 	.byte	0x04, 0x17
        /*002a*/ 	.short	(.L_102 - .L_101)
.L_101:
        /*002c*/ 	.word	0x00000000
        /*0030*/ 	.short	0x0005
        /*0032*/ 	.short	0x0028
        /*0034*/ 	.byte	0x00, 0xf5, 0x21, 0x00


	//----- nvinfo : EIATTR_KPARAM_INFO
	.align		4
.L_102:
        /*0038*/ 	.byte	0x04, 0x17
        /*003a*/ 	.short	(.L_104 - .L_103)
.L_103:
        /*003c*/ 	.word	0x00000000
        /*0040*/ 	.short	0x0004
        /*0042*/ 	.short	0x0020
        /*0044*/ 	.byte	0x00, 0xf5, 0x21, 0x00


	//----- nvinfo : EIATTR_KPARAM_INFO
	.align		4
.L_104:
        /*0048*/ 	.byte	0x04, 0x17
        /*004a*/ 	.short	(.L_106 - .L_105)
.L_105:
        /*004c*/ 	.word	0x00000000
        /*0050*/ 	.short	0x0003
        /*0052*/ 	.short	0x0018
        /*0054*/ 	.byte	0x00, 0xf5, 0x21, 0x00


	//----- nvinfo : EIATTR_KPARAM_INFO
	.align		4
.L_106:
        /*0058*/ 	.byte	0x04, 0x17
        /*005a*/ 	.short	(.L_108 - .L_107)
.L_107:
        /*005c*/ 	.word	0x00000000
        /*0060*/ 	.short	0x0002
        /*0062*/ 	.short	0x0010
        /*0064*/ 	.byte	0x00, 0xf5, 0x21, 0x00


	//----- nvinfo : EIATTR_KPARAM_INFO
	.align		4
.L_108:
        /*0068*/ 	.byte	0x04, 0x17
        /*006a*/ 	.short	(.L_110 - .L_109)
.L_109:
        /*006c*/ 	.word	0x00000000
        /*0070*/ 	.short	0x0001
        /*0072*/ 	.short	0x0008
        /*0074*/ 	.byte	0x00, 0xf5, 0x21, 0x00


	//----- nvinfo : EIATTR_KPARAM_INFO
	.align		4
.L_110:
        /*0078*/ 	.byte	0x04, 0x17
        /*007a*/ 	.short	(.L_112 - .L_111)
.L_111:
        /*007c*/ 	.word	0x00000000
        /*0080*/ 	.short	0x0000
        /*0082*/ 	.short	0x0000
        /*0084*/ 	.byte	0x00, 0xf5, 0x21, 0x00


	//----- nvinfo : EIATTR_SPARSE_MMA_MASK
	.align		4
.L_112:
        /*0088*/ 	.byte	0x03, 0x50
        /*008a*/ 	.short	0x0000


	//----- nvinfo : EIATTR_MAXREG_COUNT
	.align		4
        /*008c*/ 	.byte	0x03, 0x1b
        /*008e*/ 	.short	0x00ff


	//----- nvinfo : EIATTR_ANNOTATIONS
	.align		4
        /*0090*/ 	.byte	0x04, 0x55
        /*0092*/ 	.short	(.L_114 - .L_113)


	//   ....[0]....
.L_113:
        /*0094*/ 	.word	0x00000001
        /*0098*/ 	.byte	0x60, 0x00, 0x00, 0x00, 0x01, 0x00, 0x00, 0x00, 0x90, 0x00, 0x00, 0x00, 0x01, 0x00, 0x00, 0x00
        /* <DEDUP_REMOVED lines=816> */
        /*33a8*/ 	.byte	0x00, 0xe9, 0x00, 0x00


	//----- nvinfo : EIATTR_MERCURY_ISA_VERSION
	.align		4
.L_114:
        /*33ac*/ 	.byte	0x03, 0x5f
        /*33ae*/ 	.short	0x0101


	//----- nvinfo : EIATTR_VRC_CTA_INIT_COUNT
	.align		4
        /*33b0*/ 	.byte	0x02, 0x4a
	.zero		1
	.zero		1


	//----- nvinfo : EIATTR_EXIT_INSTR_OFFSETS
	.align		4
        /*33b4*/ 	.byte	0x04, 0x1c
        /*33b6*/ 	.short	(.L_116 - .L_115)


	//   ....[0]....
.L_115:
        /*33b8*/ 	.word	0x00000050


	//   ....[1]....
        /*33bc*/ 	.word	0x0000eaf0


	//----- nvinfo : EIATTR_CRS_STACK_SIZE
	.align		4
.L_116:
        /*33c0*/ 	.byte	0x04, 0x1e
        /*33c2*/ 	.short	(.L_118 - .L_117)
.L_117:
        /*33c4*/ 	.word	0x00000000


	//----- nvinfo : EIATTR_CBANK_PARAM_SIZE
	.align		4
.L_118:
        /*33c8*/ 	.byte	0x03, 0x19
        /*33ca*/ 	.short	0x0038


	//----- nvinfo : EIATTR_PARAM_CBANK
	.align		4
        /*33cc*/ 	.byte	0x04, 0x0a
        /*33ce*/ 	.short	(.L_120 - .L_119)
	.align		4
.L_119:
        /*33d0*/ 	.word	index@(.nv.constant0._Z16lowrank_backwardPKfS0_S0_S0_PfS1_ii)
        /*33d4*/ 	.short	0x0380
        /*33d6*/ 	.short	0x0038


	//----- nvinfo : EIATTR_SW_WAR
	.align		4
.L_120:
        /*33d8*/ 	.byte	0x04, 0x36
        /*33da*/ 	.short	(.L_122 - .L_121)
.L_121:
        /*33dc*/ 	.word	0x00000008
.L_122:


//--------------------- .nv.info._Z15lowrank_forwardPKfS0_S0_Pfii --------------------------
	.section	.nv.info._Z15lowrank_forwardPKfS0_S0_Pfii,"",@"SHT_CUDA_INFO"
	.sectionflags	@""
	.align	4


	//----- nvinfo : EIATTR_CUDA_API_VERSION
	.align		4
        /*0000*/ 	.byte	0x04, 0x37
        /*0002*/ 	.short	(.L_124 - .L_123)
.L_123:
        /*0004*/ 	.word	0x00000082


	//----- nvinfo : EIATTR_KPARAM_INFO
	.align		4
.L_124:
        /*0008*/ 	.byte	0x04, 0x17
        /*000a*/ 	.short	(.L_126 - .L_125)
.L_125:
        /*000c*/ 	.word	0x00000000
        /*0010*/ 	.short	0x0005
        /*0012*/ 	.short	0x0024
        /*0014*/ 	.byte	0x00, 0xf0, 0x11, 0x00


	//----- nvinfo : EIATTR_KPARAM_INFO
	.align		4
.L_126:
        /*0018*/ 	.byte	0x04, 0x17
        /*001a*/ 	.short	(.L_128 - .L_127)
.L_127:
        /*001c*/ 	.word	0x00000000
        /*0020*/ 	.short	0x0004
        /*0022*/ 	.short	0x0020
        /*0024*/ 	.byte	0x00, 0xf0, 0x11, 0x00


	//----- nvinfo : EIATTR_KPARAM_INFO
	.align		4
.L_128:
        /*0028*/ 	.byte	0x04, 0x17
        /*002a*/ 	.short	(.L_130 - .L_129)
.L_129:
        /*002c*/ 	.word	0x00000000
        /*0030*/ 	.short	0x0003
        /*0032*/ 	.short	0x0018
        /*0034*/ 	.byte	0x00, 0xf5, 0x21, 0x00


	//----- nvinfo : EIATTR_KPARAM_INFO
	.align		4
.L_130:
        /*0038*/ 	.byte	0x04, 0x17
        /*003a*/ 	.short	(.L_132 - .L_131)
.L_131:
        /*003c*/ 	.word	0x00000000
        /*0040*/ 	.short	0x0002
        /*0042*/ 	.short	0x0010
        /*0044*/ 	.byte	0x00, 0xf5, 0x21, 0x00


	//----- nvinfo : EIATTR_KPARAM_INFO
	.align		4
.L_132:
        /*0048*/ 	.byte	0x04, 0x17
        /*004a*/ 	.short	(.L_134 - .L_133)
.L_133:
        /*004c*/ 	.word	0x00000000
        /*0050*/ 	.short	0x0001
        /*0052*/ 	.short	0x0008
        /*0054*/ 	.byte	0x00, 0xf5, 0x21, 0x00


	//----- nvinfo : EIATTR_KPARAM_INFO
	.align		4
.L_134:
        /*0058*/ 	.byte	0x04, 0x17
        /*005a*/ 	.short	(.L_136 - .L_135)
.L_135:
        /*005c*/ 	.word	0x00000000
        /*0060*/ 	.short	0x0000
        /*0062*/ 	.short	0x0000
        /*0064*/ 	.byte	0x00, 0xf5, 0x21, 0x00


	//----- nvinfo : EIATTR_SPARSE_MMA_MASK
	.align		4
.L_136:
        /*0068*/ 	.byte	0x03, 0x50
        /*006a*/ 	.short	0x0000


	//----- nvinfo : EIATTR_MAXREG_COUNT
	.align		4
        /*006c*/ 	.byte	0x03, 0x1b
        /*006e*/ 	.short	0x00ff


	//----- nvinfo : EIATTR_ANNOTATIONS
	.align		4
        /*0070*/ 	.byte	0x04, 0x55
        /*0072*/ 	.short	(.L_138 - .L_137)


	//   ....[0]....
.L_137:
        /* <DEDUP_REMOVED lines=25> */
        /*01f8*/ 	.byte	0x60, 0x12, 0x00, 0x00, 0x01, 0x00, 0x00, 0x00, 0x90, 0x12, 0x00, 0x00


	//----- nvinfo : EIATTR_MERCURY_ISA_VERSION
	.align		4
.L_138:
        /*0204*/ 	.byte	0x03, 0x5f
        /*0206*/ 	.short	0x0101


	//----- nvinfo : EIATTR_VRC_CTA_INIT_COUNT
	.align		4
        /*0208*/ 	.byte	0x02, 0x4a
	.zero		1
	.zero		1


	//----- nvinfo : EIATTR_EXIT_INSTR_OFFSETS
	.align		4
        /*020c*/ 	.byte	0x04, 0x1c
        /*020e*/ 	.short	(.L_140 - .L_139)


	//   ....[0]....
.L_139:
        /*0210*/ 	.word	0x00000080


	//   ....[1]....
        /*0214*/ 	.word	0x00003ac0


	//----- nvinfo : EIATTR_CBANK_PARAM_SIZE
	.align		4
.L_140:
        /*0218*/ 	.byte	0x03, 0x19
        /*021a*/ 	.short	0x0028


	//----- nvinfo : EIATTR_PARAM_CBANK
	.align		4
        /*021c*/ 	.byte	0x04, 0x0a
        /*021e*/ 	.short	(.L_142 - .L_141)
	.align		4
.L_141:
        /*0220*/ 	.word	index@(.nv.constant0._Z15lowrank_forwardPKfS0_S0_Pfii)
        /*0224*/ 	.short	0x0380
        /*0226*/ 	.short	0x0028


	//----- nvinfo : EIATTR_SW_WAR
	.align		4
.L_142:
        /*0228*/ 	.byte	0x04, 0x36
        /*022a*/ 	.short	(.L_144 - .L_143)
.L_143:
        /*022c*/ 	.word	0x00000008
.L_144:


//--------------------- .nv.info._Z11mlp_forwardPKfS0_S0_Pfi --------------------------
	.section	.nv.info._Z11mlp_forwardPKfS0_S0_Pfi,"",@"SHT_CUDA_INFO"
	.sectionflags	@""
	.align	4


	//----- nvinfo : EIATTR_CUDA_API_VERSION
	.align		4
        /*0000*/ 	.byte	0x04, 0x37
        /*0002*/ 	.short	(.L_146 - .L_145)
.L_145:
        /*0004*/ 	.word	0x00000082


	//----- nvinfo : EIATTR_KPARAM_INFO
	.align		4
.L_146:
        /*0008*/ 	.byte	0x04, 0x17
        /*000a*/ 	.short	(.L_148 - .L_147)
.L_147:
        /*000c*/ 	.word	0x00000000
        /*0010*/ 	.short	0x0004
        /*0012*/ 	.short	0x0020
        /*0014*/ 	.byte	0x00, 0xf0, 0x11, 0x00


	//----- nvinfo : EIATTR_KPARAM_INFO
	.align		4
.L_148:
        /*0018*/ 	.byte	0x04, 0x17
        /*001a*/ 	.short	(.L_150 - .L_149)
.L_149:
        /*001c*/ 	.word	0x00000000
        /*0020*/ 	.short	0x0003
        /*0022*/ 	.short	0x0018
        /*0024*/ 	.byte	0x00, 0xf5, 0x21, 0x00


	//----- nvinfo : EIATTR_KPARAM_INFO
	.align		4
.L_150:
        /*0028*/ 	.byte	0x04, 0x17
        /*002a*/ 	.short	(.L_152 - .L_151)
.L_151:
        /*002c*/ 	.word	0x00000000
        /*0030*/ 	.short	0x0002
        /*0032*/ 	.short	0x0010
        /*0034*/ 	.byte	0x00, 0xf5, 0x21, 0x00


	//----- nvinfo : EIATTR_KPARAM_INFO
	.align		4
.L_152:
        /*0038*/ 	.byte	0x04, 0x17
        /*003a*/ 	.short	(.L_154 - .L_153)
.L_153:
        /*003c*/ 	.word	0x00000000
        /*0040*/ 	.short	0x0001
        /*0042*/ 	.short	0x0008
        /*0044*/ 	.byte	0x00, 0xf5, 0x21, 0x00


	//----- nvinfo : EIATTR_KPARAM_INFO
	.align		4
.L_154:
        /*0048*/ 	.byte	0x04, 0x17
        /*004a*/ 	.short	(.L_156 - .L_155)
.L_155:
        /*004c*/ 	.word	0x00000000
        /*0050*/ 	.short	0x0000
        /*0052*/ 	.short	0x0000
        /*0054*/ 	.byte	0x00, 0xf5, 0x21, 0x00


	//----- nvinfo : EIATTR_SPARSE_MMA_MASK
	.align		4
.L_156:
        /*0058*/ 	.byte	0x03, 0x50
        /*005a*/ 	.short	0x0000


	//----- nvinfo : EIATTR_MAXREG_COUNT
	.align		4
        /*005c*/ 	.byte	0x03, 0x1b
        /*005e*/ 	.short	0x00ff


	//----- nvinfo : EIATTR_MERCURY_ISA_VERSION
	.align		4
        /*0060*/ 	.byte	0x03, 0x5f
        /*0062*/ 	.short	0x0101


	//----- nvinfo : EIATTR_VRC_CTA_INIT_COUNT
	.align		4
        /*0064*/ 	.byte	0x02, 0x4a
	.zero		1
	.zero		1


	//----- nvinfo : EIATTR_EXIT_INSTR_OFFSETS
	.align		4
        /*0068*/ 	.byte	0x04, 0x1c
        /*006a*/ 	.short	(.L_158 - .L_157)


	//   ....[0]....
.L_157:
        /*006c*/ 	.word	0x00000080


	//   ....[1]....
        /*0070*/ 	.word	0x000025e0


	//----- nvinfo : EIATTR_CBANK_PARAM_SIZE
	.align		4
.L_158:
        /*0074*/ 	.byte	0x03, 0x19
        /*0076*/ 	.short	0x0024


	//----- nvinfo : EIATTR_PARAM_CBANK
	.align		4
        /*0078*/ 	.byte	0x04, 0x0a
        /*007a*/ 	.short	(.L_160 - .L_159)
	.align		4
.L_159:
        /*007c*/ 	.word	index@(.nv.constant0._Z11mlp_forwardPKfS0_S0_Pfi)
        /*0080*/ 	.short	0x0380
        /*0082*/ 	.short	0x0024


	//----- nvinfo : EIATTR_SW_WAR
	.align		4
.L_160:
        /*0084*/ 	.byte	0x04, 0x36
        /*0086*/ 	.short	(.L_162 - .L_161)
.L_161:
        /*0088*/ 	.word	0x00000008
.L_162:


//--------------------- .nv.info._Z18init_random_scaledPfifm --------------------------
	.section	.nv.info._Z18init_random_scaledPfifm,"",@"SHT_CUDA_INFO"
	.sectionflags	@""
	.align	4


	//----- nvinfo : EIATTR_CUDA_API_VERSION
	.align		4
        /*0000*/ 	.byte	0x04, 0x37
        /*0002*/ 	.short	(.L_164 - .L_163)
.L_163:
        /*0004*/ 	.word	0x00000082


	//----- nvinfo : EIATTR_KPARAM_INFO
	.align		4
.L_164:
        /*0008*/ 	.byte	0x04, 0x17
        /*000a*/ 	.short	(.L_166 - .L_165)
.L_165:
        /*000c*/ 	.word	0x00000000
        /*0010*/ 	.short	0x0003
        /*0012*/ 	.short	0x0010
        /*0014*/ 	.byte	0x00, 0xf0, 0x21, 0x00


	//----- nvinfo : EIATTR_KPARAM_INFO
	.align		4
.L_166:
        /*0018*/ 	.byte	0x04, 0x17
        /*001a*/ 	.short	(.L_168 - .L_167)
.L_167:
        /*001c*/ 	.word	0x00000000
        /*0020*/ 	.short	0x0002
        /*0022*/ 	.short	0x000c
        /*0024*/ 	.byte	0x00, 0xf0, 0x11, 0x00


	//----- nvinfo : EIATTR_KPARAM_INFO
	.align		4
.L_168:
        /*0028*/ 	.byte	0x04, 0x17
        /*002a*/ 	.short	(.L_170 - .L_169)
.L_169:
        /*002c*/ 	.word	0x00000000
        /*0030*/ 	.short	0x0001
        /*0032*/ 	.short	0x0008
        /*0034*/ 	.byte	0x00, 0xf0, 0x11, 0x00


	//----- nvinfo : EIATTR_KPARAM_INFO
	.align		4
.L_170:
        /*0038*/ 	.byte	0x04, 0x17
        /*003a*/ 	.short	(.L_172 - .L_171)
.L_171:
        /*003c*/ 	.word	0x00000000
        /*0040*/ 	.short	0x0000
        /*0042*/ 	.short	0x0000
        /*0044*/ 	.byte	0x00, 0xf5, 0x21, 0x00


	//----- nvinfo : EIATTR_SPARSE_MMA_MASK
	.align		4
.L_172:
        /*0048*/ 	.byte	0x03, 0x50
        /*004a*/ 	.short	0x0000


	//----- nvinfo : EIATTR_MAXREG_COUNT
	.align		4
        /*004c*/ 	.byte	0x03, 0x1b
        /*004e*/ 	.short	0x00ff


	//----- nvinfo : EIATTR_MERCURY_ISA_VERSION
	.align		4
        /*0050*/ 	.byte	0x03, 0x5f
        /*0052*/ 	.short	0x0101


	//----- nvinfo : EIATTR_VRC_CTA_INIT_COUNT
	.align		4
        /*0054*/ 	.byte	0x02, 0x4a
	.zero		1
	.zero		1


	//----- nvinfo : EIATTR_EXIT_INSTR_OFFSETS
	.align		4
        /*0058*/ 	.byte	0x04, 0x1c
        /*005a*/ 	.short	(.L_174 - .L_173)


	//   ....[0]....
.L_173:
        /*005c*/ 	.word	0x00000080


	//   ....[1]....
        /*0060*/ 	.word	0x00002830


	//----- nvinfo : EIATTR_CRS_STACK_SIZE
	.align		4
.L_174:
        /*0064*/ 	.byte	0x04, 0x1e
        /*0066*/ 	.short	(.L_176 - .L_175)
.L_175:
        /*0068*/ 	.word	0x00000000


	//----- nvinfo : EIATTR_CBANK_PARAM_SIZE
	.align		4
.L_176:
        /*006c*/ 	.byte	0x03, 0x19
        /*006e*/ 	.short	0x0018


	//----- nvinfo : EIATTR_PARAM_CBANK
	.align		4
        /*0070*/ 	.byte	0x04, 0x0a
        /*0072*/ 	.short	(.L_178 - .L_177)
	.align		4
.L_177:
        /*0074*/ 	.word	index@(.nv.constant0._Z18init_random_scaledPfifm)
        /*0078*/ 	.short	0x0380
        /*007a*/ 	.short	0x0018


	//----- nvinfo : EIATTR_SW_WAR
	.align		4
.L_178:
        /*007c*/ 	.byte	0x04, 0x36
        /*007e*/ 	.short	(.L_180 - .L_179)
.L_179:
        /*0080*/ 	.word	0x00000008
.L_180:


//--------------------- .nv.callgraph             --------------------------
	.section	.nv.callgraph,"",@"SHT_CUDA_CALLGRAPH"
	.align	4
	.sectionentsize	8
	.align		4
        /*0000*/ 	.word	0x00000000
	.align		4
        /*0004*/ 	.word	0xffffffff
	.align		4
        /*0008*/ 	.word	0x00000000
	.align		4
        /*000c*/ 	.word	0xfffffffe
	.align		4
        /*0010*/ 	.word	0x00000000
	.align		4
        /*0014*/ 	.word	0xfffffffd
	.align		4
        /*0018*/ 	.word	0x00000000
	.align		4
        /*001c*/ 	.word	0xfffffffc


//--------------------- .nv.constant4             --------------------------
	.section	.nv.constant4,"a",@progbits
	.align	8
	.align		8
.nv.constant4:
        /*0000*/ 	.dword	precalc_xorwow_matrix
	.align		8
        /*0008*/ 	.dword	precalc_xorwow_offset_matrix
	.align		8
        /*0010*/ 	.dword	mrg32k3aM1
	.align		8
        /*0018*/ 	.dword	mrg32k3aM2
	.align		8
        /*0020*/ 	.dword	mrg32k3aM1SubSeq
	.align		8
        /*0028*/ 	.dword	mrg32k3aM2SubSeq
	.align		8
        /*0030*/ 	.dword	mrg32k3aM1Seq
	.align		8
        /*0038*/ 	.dword	mrg32k3aM2Seq


//--------------------- .nv.constant3             --------------------------
	.section	.nv.constant3,"a",@progbits
	.align	8
.nv.constant3:
	.type		__cr_lgamma_table,@object
	.size		__cr_lgamma_table,(.L_8 - __cr_lgamma_table)
__cr_lgamma_table:
        /*0000*/ 	.byte	0x00, 0x00, 0x00, 0x00, 0x00, 0x00, 0x00, 0x00, 0x00, 0x00, 0x00, 0x00, 0x00, 0x00, 0x00, 0x00
        /*0010*/ 	.byte	0xef, 0x39, 0xfa, 0xfe, 0x42, 0x2e, 0xe6, 0x3f, 0x02, 0x20, 0x2a, 0xfa, 0x0b, 0xab, 0xfc, 0x3f
        /*0020*/ 	.byte	0xf9, 0x2c, 0x92, 0x7c, 0xa7, 0x6c, 0x09, 0x40, 0xc9, 0x79, 0x44, 0x3c, 0x64, 0x26, 0x13, 0x40
        /*0030*/ 	.byte	0xca, 0x01, 0xcf, 0x3a, 0x27, 0x51, 0x1a, 0x40, 0x30, 0xcc, 0x2d, 0xf3, 0xe1, 0x0c, 0x21, 0x40
        /*0040*/ 	.byte	0x0d, 0xb7, 0xfc, 0x82, 0x8e, 0x35, 0x25, 0x40
.L_8:


//--------------------- .text._Z11compute_msePKfS0_Pfi --------------------------
	.section	.text._Z11compute_msePKfS0_Pfi,"ax",@progbits
	.align	128
        .global         _Z11compute_msePKfS0_Pfi
        .type           _Z11compute_msePKfS0_Pfi,@function
        .size           _Z11compute_msePKfS0_Pfi,(.L_x_27 - _Z11compute_msePKfS0_Pfi)
        .other          _Z11compute_msePKfS0_Pfi,@"STO_CUDA_ENTRY STV_DEFAULT"
_Z11compute_msePKfS0_Pfi:
.text._Z11compute_msePKfS0_Pfi:
[----:B------:R-:W-:Y:S01]  /*0000*/  LDC R1, c[0x0][0x37c] ;  /* 0x0000df00ff017b82 */ /* 0x000fe20000000800 */
[----:B------:R-:W0:Y:S07]  /*0010*/  S2R R0, SR_TID.X ;  /* 0x0000000000007919 */ /* 0x000e2e0000002100 */
[----:B------:R-:W0:Y:S01]  /*0020*/  S2UR UR4, SR_CTAID.X ;  /* 0x00000000000479c3 */ /* 0x000e220000002500 */
[----:B------:R-:W1:Y:S07]  /*0030*/  LDCU UR5, c[0x0][0x398] ;  /* 0x00007300ff0577ac */ /* 0x000e6e0008000800 */
[----:B------:R-:W0:Y:S02]  /*0040*/  LDC R9, c[0x0][0x360] ;  /* 0x0000d800ff097b82 */ /* 0x000e240000000800 */
[----:B0-----:R-:W-:-:S05]  /*0050*/  IMAD R9, R9, UR4, R0 ;  /* 0x0000000409097c24 */ /* 0x001fca000f8e0200 */
[----:B-1----:R-:W-:-:S13]  /*0060*/  ISETP.GE.AND P0, PT, R9, UR5, PT ;  /* 0x0000000509007c0c */ /* 0x002fda000bf06270 */
[----:B------:R-:W-:Y:S05]  /*0070*/  @P0 EXIT ;  /* 0x000000000000094d */ /* 0x000fea0003800000 */
[----:B------:R-:W0:Y:S01]  /*0080*/  LDC.64 R2, c[0x0][0x380] ;  /* 0x0000e000ff027b82 */ /* 0x000e220000000a00 */
[----:B------:R-:W1:Y:S07]  /*0090*/  LDCU.64 UR4, c[0x0][0x358] ;  /* 0x00006b00ff0477ac */ /* 0x000e6e0008000a00 */
[----:B------:R-:W2:Y:S08]  /*00a0*/  LDC.64 R4, c[0x0][0x388] ;  /* 0x0000e200ff047b82 */ /* 0x000eb00000000a00 */
[----:B------:R-:W3:Y:S01]  /*00b0*/  LDC.64 R6, c[0x0][0x390] ;  /* 0x0000e400ff067b82 */ /* 0x000ee20000000a00 */
[----:B0-----:R-:W-:-:S06]  /*00c0*/  IMAD.WIDE R2, R9, 0x4, R2 ;  /* 0x0000000409027825 */ /* 0x001fcc00078e0202 */
[----:B-1----:R-:W4:Y:S01]  /*00d0*/  LDG.E R2, desc[UR4][R2.64] ;  /* 0x0000000402027981 */ /* 0x002f22000c1e1900 */
[----:B--2---:R-:W-:-:S06]  /*00e0*/  IMAD.WIDE R4, R9, 0x4, R4 ;  /* 0x0000000409047825 */ /* 0x004fcc00078e0204 */
[----:B------:R-:W4:Y:S01]  /*00f0*/  LDG.E R5, desc[UR4][R4.64] ;  /* 0x0000000404057981 */ /* 0x000f22000c1e1900 */
[----:B---3--:R-:W-:-:S04]  /*0100*/  IMAD.WIDE R6, R9, 0x4, R6 ;  /* 0x0000000409067825 */ /* 0x008fc800078e0206 */
[----:B----4-:R-:W-:-:S04]  /*0110*/  FADD R0, R2, -R5 ;  /* 0x8000000502007221 */ /* 0x010fc80000000000 */
[----:B------:R-:W-:-:S05]  /*0120*/  FMUL R9, R0, R0 ;  /* 0x0000000000097220 */ /* 0x000fca0000400000 */
[----:B------:R-:W-:Y:S01]  /*0130*/  STG.E desc[UR4][R6.64], R9 ;  /* 0x0000000906007986 */ /* 0x000fe2000c101904 */
[----:B------:R-:W-:Y:S05]  /*0140*/  EXIT ;  /* 0x000000000000794d */ /* 0x000fea0003800000 */
.L_x_0:
[----:B------:R-:W-:-:S00]  /*0150*/  BRA `(.L_x_0) ;  /* 0xfffffffc00fc7947 */ /* 0x000fc0000383ffff */
[----:B------:R-:W-:-:S00]  /*0160*/  NOP ;  /* 0x0000000000007918 */ /* 0x000fc00000000000 */
        /* <DEDUP_REMOVED lines=9> */
.L_x_27:


//--------------------- .text._Z10zero_gradsPfi   --------------------------
	.section	.text._Z10zero_gradsPfi,"ax",@progbits
	.align	128
        .global         _Z10zero_gradsPfi
        .type           _Z10zero_gradsPfi,@function
        .size           _Z10zero_gradsPfi,(.L_x_28 - _Z10zero_gradsPfi)
        .other          _Z10zero_gradsPfi,@"STO_CUDA_ENTRY STV_DEFAULT"
_Z10zero_gradsPfi:
.text._Z10zero_gradsPfi:
        /* <DEDUP_REMOVED lines=9> */
[----:B------:R-:W1:Y:S01]  /*0090*/  LDCU.64 UR4, c[0x0][0x358] ;  /* 0x00006b00ff0477ac */ /* 0x000e620008000a00 */
[----:B0-----:R-:W-:-:S05]  /*00a0*/  IMAD.WIDE R2, R5, 0x4, R2 ;  /* 0x0000000405027825 */ /* 0x001fca00078e0202 */
[----:B-1----:R-:W-:Y:S01]  /*00b0*/  STG.E desc[UR4][R2.64], RZ ;  /* 0x000000ff02007986 */ /* 0x002fe2000c101904 */
[----:B------:R-:W-:Y:S05]  /*00c0*/  EXIT ;  /* 0x000000000000794d */ /* 0x000fea0003800000 */
.L_x_1:
        /* <DEDUP_REMOVED lines=11> */
.L_x_28:


//--------------------- .text._Z10sgd_updatePfPKfif --------------------------
	.section	.text._Z10sgd_updatePfPKfif,"ax",@progbits
	.align	128
        .global         _Z10sgd_updatePfPKfif
        .type           _Z10sgd_updatePfPKfif,@function
        .size           _Z10sgd_updatePfPKfif,(.L_x_29 - _Z10sgd_updatePfPKfif)
        .other          _Z10sgd_updatePfPKfif,@"STO_CUDA_ENTRY STV_DEFAULT"
_Z10sgd_updatePfPKfif:
.text._Z10sgd_updatePfPKfif:
        /* <DEDUP_REMOVED lines=10> */
[----:B------:R-:W2:Y:S06]  /*00a0*/  LDCU UR6, c[0x0][0x394] ;  /* 0x00007280ff0677ac */ /* 0x000eac0008000800 */
[----:B------:R-:W3:Y:S01]  /*00b0*/  LDC.64 R4, c[0x0][0x380] ;  /* 0x0000e000ff047b82 */ /* 0x000ee20000000a00 */
[----:B0-----:R-:W-:-:S06]  /*00c0*/  IMAD.WIDE R2, R7, 0x4, R2 ;  /* 0x0000000407027825 */ /* 0x001fcc00078e0202 */
[----:B-1----:R-:W2:Y:S01]  /*00d0*/  LDG.E R2, desc[UR4][R2.64] ;  /* 0x0000000402027981 */ /* 0x002ea2000c1e1900 */
[----:B---3--:R-:W-:-:S05]  /*00e0*/  IMAD.WIDE R4, R7, 0x4, R4 ;  /* 0x0000000407047825 */ /* 0x008fca00078e0204 */
[----:B------:R-:W2:Y:S02]  /*00f0*/  LDG.E R7, desc[UR4][R4.64] ;  /* 0x0000000404077981 */ /* 0x000ea4000c1e1900 */
[----:B--2---:R-:W-:-:S05]  /*0100*/  FFMA R7, -R2, UR6, R7 ;  /* 0x0000000602077c23 */ /* 0x004fca0008000107 */
[----:B------:R-:W-:Y:S01]  /*0110*/  STG.E desc[UR4][R4.64], R7 ;  /* 0x0000000704007986 */ /* 0x000fe2000c101904 */
[----:B------:R-:W-:Y:S05]  /*0120*/  EXIT ;  /* 0x000000000000794d */ /* 0x000fea0003800000 */
.L_x_2:
        /* <DEDUP_REMOVED lines=13> */
.L_x_29:


//--------------------- .text._Z16lowrank_backwardPKfS0_S0_S0_PfS1_ii --------------------------
	.section	.text._Z16lowrank_backwardPKfS0_S0_S0_PfS1_ii,"ax",@progbits
	.align	128
        .global         _Z16lowrank_backwardPKfS0_S0_S0_PfS1_ii
        .type           _Z16lowrank_backwardPKfS0_S0_S0_PfS1_ii,@function
        .size           _Z16lowrank_backwardPKfS0_S0_S0_PfS1_ii,(.L_x_30 - _Z16lowrank_backwardPKfS0_S0_S0_PfS1_ii)
        .other          _Z16lowrank_backwardPKfS0_S0_S0_PfS1_ii,@"STO_CUDA_ENTRY STV_DEFAULT"
_Z16lowrank_backwardPKfS0_S0_S0_PfS1_ii:
.text._Z16lowrank_backwardPKfS0_S0_S0_PfS1_ii:
[----:B------:R-:W0:Y:S01]  /*0000*/  LDC R1, c[0x0][0x37c] ;  /* 0x0000df00ff017b82 */ /* 0x000e220000000800 */
[----:B------:R-:W1:Y:S01]  /*0010*/  S2R R4, SR_CTAID.X ;  /* 0x0000000000047919 */ /* 0x000e620000002500 */
[----:B------:R-:W1:Y:S01]  /*0020*/  LDCU UR4, c[0x0][0x3b4] ;  /* 0x00007680ff0477ac */ /* 0x000e620008000800 */
[----:B0-----:R-:W-:Y:S02]  /*0030*/  IADD3 R1, PT, PT, R1, -0x880, RZ ;  /* 0xfffff78001017810 */ /* 0x001fe40007ffe0ff */
[----:B-1----:R-:W-:-:S13]  /*0040*/  ISETP.GE.AND P0, PT, R4, UR4, PT ;  /* 0x0000000404007c0c */ /* 0x002fda000bf06270 */
[----:B------:R-:W-:Y:S05]  /*0050*/  @P0 EXIT ;  /* 0x000000000000094d */ /* 0x000fea0003800000 */
[----:B------:R0:W-:Y:S01]  /*0060*/  STL [R1+0x54], RZ ;  /* 0x000054ff01007387 */ /* 0x0001e20000100800 */
[----:B------:R-:W1:Y:S01]  /*0070*/  LDCU UR4, c[0x0][0x3b0] ;  /* 0x00007600ff0477ac */ /* 0x000e620008000800 */
[----:B------:R-:W-:Y:S02]  /*0080*/  BSSY.RECONVERGENT B0, `(.L_x_3) ;  /* 0x0000c7b000007945 */ /* 0x000fe40003800200 */
[----:B------:R0:W-:Y:S01]  /*0090*/  STL [R1+0x454], RZ ;  /* 0x000454ff01007387 */ /* 0x0001e20000100800 */
[----:B------:R-:W2:Y:S03]  /*00a0*/  LDCU.64 UR6, c[0x0][0x358] ;  /* 0x00006b00ff0677ac */ /* 0x000ea60008000a00 */
[----:B------:R0:W-:Y:S04]  /*00b0*/  STL [R1+0x450], RZ ;  /* 0x000450ff01007387 */ /* 0x0001e80000100800 */
        /* <DEDUP_REMOVED lines=224> */
[----:B------:R0:W-:Y:S01]  /*0ec0*/  STL [R1+0xc8], RZ ;  /* 0x0000c8ff01007387 */ /* 0x0001e20000100800 */
[----:B------:R-:W1:Y:S03]  /*0ed0*/  S2R R0, SR_TID.X ;  /* 0x0000000000007919 */ /* 0x000e660000002100 */
        /* <DEDUP_REMOVED lines=8> */
[----:B-1----:R-:W-:-:S03]  /*0f60*/  ISETP.GE.AND P0, PT, R0, UR4, PT ;  /* 0x0000000400007c0c */ /* 0x002fc6000bf06270 */
        /* <DEDUP_REMOVED lines=20> */
[----:B--2---:R-:W-:Y:S05]  /*10b0*/  @P0 BRA `(.L_x_4) ;  /* 0x000000b400dc0947 */ /* 0x004fea0003800000 */
[----:B------:R-:W1:Y:S01]  /*10c0*/  LDC.64 R2, c[0x0][0x388] ;  /* 0x0000e200ff027b82 */ /* 0x000e620000000a00 */
[----:B------:R-:W-:-:S07]  /*10d0*/  SHF.L.U32 R4, R4, 0x7, RZ ;  /* 0x0000000704047819 */ /* 0x000fce00000006ff */
[----:B------:R-:W2:Y:S01]  /*10e0*/  LDC.64 R6, c[0x0][0x390] ;  /* 0x0000e400ff067b82 */ /* 0x000ea20000000a00 */
[----:B-1----:R-:W-:-:S05]  /*10f0*/  IMAD.WIDE.U32 R2, R4, 0x4, R2 ;  /* 0x0000000404027825 */ /* 0x002fca00078e0002 */
[----:B------:R-:W3:Y:S01]  /*1100*/  LDG.E.CONSTANT R11, desc[UR6][R2.64+0x1fc] ;  /* 0x0001fc06020b7981 */ /* 0x000ee2000c1e9900 */
[----:B--2---:R-:W-:-:S03]  /*1110*/  IMAD.WIDE.U32 R4, R4, 0x4, R6 ;  /* 0x0000000404047825 */ /* 0x004fc600078e0006 */
[----:B------:R-:W2:Y:S04]  /*1120*/  LDG.E.CONSTANT R10, desc[UR6][R2.64] ;  /* 0x00000006020a7981 */ /* 0x000ea8000c1e9900 */
[----:B------:R-:W4:Y:S04]  /*1130*/  LDG.E.CONSTANT R9, desc[UR6][R2.64+0x4] ;  /* 0x0000040602097981 */ /* 0x000f28000c1e9900 */
[----:B------:R-:W5:Y:S04]  /*1140*/  LDG.E.CONSTANT R8, desc[UR6][R2.64+0x8] ;  /* 0x0000080602087981 */ /* 0x000f68000c1e9900 */
        /* <DEDUP_REMOVED lines=27> */
[----:B---3--:R1:W-:Y:S04]  /*1300*/  STL [R1+0x65c], R11 ;  /* 0x00065c0b01007387 */ /* 0x0083e80000100800 */
[----:B--2---:R2:W-:Y:S04]  /*1310*/  STL [R1+0x854], R10 ;  /* 0x0008540a01007387 */ /* 0x0045e80000100800 */
[----:B----4-:R3:W-:Y:S04]  /*1320*/  STL [R1+0x850], R9 ;  /* 0x0008500901007387 */ /* 0x0107e80000100800 */
[----:B-1----:R-:W4:Y:S04]  /*1330*/  LDG.E.CONSTANT R11, desc[UR6][R2.64+0x78] ;  /* 0x00007806020b7981 */ /* 0x002f28000c1e9900 */
[----:B--2---:R-:W2:Y:S04]  /*1340*/  LDG.E.CONSTANT R10, desc[UR6][R2.64+0x7c] ;  /* 0x00007c06020a7981 */ /* 0x004ea8000c1e9900 */
[----:B---3--:R-:W3:Y:S04]  /*1350*/  LDG.E.CONSTANT R9, desc[UR6][R2.64+0x80] ;  /* 0x0000800602097981 */ /* 0x008ee8000c1e9900 */
[----:B-----5:R1:W-:Y:S04]  /*1360*/  STL [R1+0x84c], R8 ;  /* 0x00084c0801007387 */ /* 0x0203e80000100800 */
[----:B------:R5:W-:Y:S04]  /*1370*/  STL [R1+0x848], R7 ;  /* 0x0008480701007387 */ /* 0x000be80000100800 */
[----:B------:R0:W-:Y:S04]  /*1380*/  STL [R1+0x844], R6 ;  /* 0x0008440601007387 */ /* 0x0001e80000100800 */
[----:B-1----:R-:W3:Y:S04]  /*1390*/  LDG.E.CONSTANT R8, desc[UR6][R2.64+0x84] ;  /* 0x0000840602087981 */ /* 0x002ee8000c1e9900 */
[----:B-----5:R-:W5:Y:S04]  /*13a0*/  LDG.E.CONSTANT R7, desc[UR6][R2.64+0x88] ;  /* 0x0000880602077981 */ /* 0x020f68000c1e9900 */
[----:B0-----:R-:W5:Y:S04]  /*13b0*/  LDG.E.CONSTANT R6, desc[UR6][R2.64+0x8c] ;  /* 0x00008c0602067981 */ /* 0x001f68000c1e9900 */
[----:B------:R0:W-:Y:S04]  /*13c0*/  STL [R1+0x840], R36 ;  /* 0x0008402401007387 */ /* 0x0001e80000100800 */
[----:B------:R1:W-:Y:S04]  /*13d0*/  STL [R1+0x83c], R35 ;  /* 0x00083c2301007387 */ /* 0x0003e80000100800 */
[----:B------:R1:W-:Y:S04]  /*13e0*/  STL [R1+0x838], R34 ;  /* 0x0008382201007387 */ /* 0x0003e80000100800 */
[----:B0-----:R-:W5:Y:S04]  /*13f0*/  LDG.E.CONSTANT R36, desc[UR6][R2.64+0x90] ;  /* 0x0000900602247981 */ /* 0x001f68000c1e9900 */
[----:B-1----:R-:W5:Y:S04]  /*1400*/  LDG.E.CONSTANT R35, desc[UR6][R2.64+0x94] ;  /* 0x0000940602237981 */ /* 0x002f68000c1e9900 */
[----:B------:R-:W5:Y:S04]  /*1410*/  LDG.E.CONSTANT R34, desc[UR6][R2.64+0x98] ;  /* 0x0000980602227981 */ /* 0x000f68000c1e9900 */
        /* <DEDUP_REMOVED lines=43> */
[----:B0-----:R-:W5:Y:S04]  /*16d0*/  LDG.E.CONSTANT R12, desc[UR6][R2.64+0xf0] ;  /* 0x0000f006020c7981 */ /* 0x001f68000c1e9900 */
[----:B----4-:R0:W-:Y:S04]  /*16e0*/  STL [R1+0x7dc], R11 ;  /* 0x0007dc0b01007387 */ /* 0x0101e80000100800 */
[----:B--2---:R1:W-:Y:S04]  /*16f0*/  STL [R1+0x7d8], R10 ;  /* 0x0007d80a01007387 */ /* 0x0043e80000100800 */
[----:B---3--:R2:W-:Y:S04]  /*1700*/  STL [R1+0x7d4], R9 ;  /* 0x0007d40901007387 */ /* 0x0085e80000100800 */
[----:B0-----:R-:W3:Y:S04]  /*1710*/  LDG.E.CONSTANT R11, desc[UR6][R2.64+0xf4] ;  /* 0x0000f406020b7981 */ /* 0x001ee8000c1e9900 */
[----:B-1----:R-:W4:Y:S04]  /*1720*/  LDG.E.CONSTANT R10, desc[UR6][R2.64+0xf8] ;  /* 0x0000f806020a7981 */ /* 0x002f28000c1e9900 */
[----:B--2---:R-:W2:Y:S04]  /*1730*/  LDG.E.CONSTANT R9, desc[UR6][R2.64+0xfc] ;  /* 0x0000fc0602097981 */ /* 0x004ea8000c1e9900 */
[----:B------:R0:W-:Y:S04]  /*1740*/  STL [R1+0x7d0], R8 ;  /* 0x0007d00801007387 */ /* 0x0001e80000100800 */
[----:B-----5:R1:W-:Y:S04]  /*1750*/  STL [R1+0x7cc], R7 ;  /* 0x0007cc0701007387 */ /* 0x0203e80000100800 */
[----:B------:R5:W-:Y:S04]  /*1760*/  STL [R1+0x7c8], R6 ;  /* 0x0007c80601007387 */ /* 0x000be80000100800 */
[----:B0-----:R-:W2:Y:S04]  /*1770*/  LDG.E.CONSTANT R8, desc[UR6][R2.64+0x100] ;  /* 0x0001000602087981 */ /* 0x001ea8000c1e9900 */
[----:B-1----:R-:W2:Y:S04]  /*1780*/  LDG.E.CONSTANT R7, desc[UR6][R2.64+0x104] ;  /* 0x0001040602077981 */ /* 0x002ea8000c1e9900 */
[----:B-----5:R-:W5:Y:S04]  /*1790*/  LDG.E.CONSTANT R6, desc[UR6][R2.64+0x108] ;  /* 0x0001080602067981 */ /* 0x020f68000c1e9900 */
        /* <DEDUP_REMOVED lines=50> */
[----:B---3--:R0:W-:Y:S04]  /*1ac0*/  STL [R1+0x760], R11 ;  /* 0x0007600b01007387 */ /* 0x0081e80000100800 */
[----:B----4-:R1:W-:Y:S04]  /*1ad0*/  STL [R1+0x75c], R10 ;  /* 0x00075c0a01007387 */ /* 0x0103e80000100800 */
[----:B--2---:R2:W-:Y:S04]  /*1ae0*/  STL [R1+0x758], R9 ;  /* 0x0007580901007387 */ /* 0x0045e80000100800 */
[----:B0-----:R-:W3:Y:S04]  /*1af0*/  LDG.E.CONSTANT R11, desc[UR6][R2.64+0x170] ;  /* 0x00017006020b7981 */ /* 0x001ee8000c1e9900 */
[----:B-1----:R-:W4:Y:S04]  /*1b00*/  LDG.E.CONSTANT R10, desc[UR6][R2.64+0x174] ;  /* 0x00017406020a7981 */ /* 0x002f28000c1e9900 */
[----:B--2---:R-:W2:Y:S04]  /*1b10*/  LDG.E.CONSTANT R9, desc[UR6][R2.64+0x178] ;  /* 0x0001780602097981 */ /* 0x004ea8000c1e9900 */
[----:B------:R0:W-:Y:S04]  /*1b20*/  STL [R1+0x754], R8 ;  /* 0x0007540801007387 */ /* 0x0001e80000100800 */
[----:B------:R1:W-:Y:S04]  /*1b30*/  STL [R1+0x750], R7 ;  /* 0x0007500701007387 */ /* 0x0003e80000100800 */
[----:B-----5:R5:W-:Y:S04]  /*1b40*/  STL [R1+0x74c], R6 ;  /* 0x00074c0601007387 */ /* 0x020be80000100800 */
        /* <DEDUP_REMOVED lines=65> */
[----:B------:R-:W5:Y:S04]  /*1f60*/  LDG.E.CONSTANT R3, desc[UR6][R4.64+0x4] ;  /* 0x0000040604037981 */ /* 0x000f68000c1e9900 */
[----:B------:R-:W5:Y:S04]  /*1f70*/  LDG.E.CONSTANT R2, desc[UR6][R4.64+0x8] ;  /* 0x0000080604027981 */ /* 0x000f68000c1e9900 */
[----:B------:R-:W-:Y:S04]  /*1f80*/  STL [R1+0x6cc], R36 ;  /* 0x0006cc2401007387 */ /* 0x000fe80000100800 */
[----:B------:R-:W-:Y:S04]  /*1f90*/  STL [R1+0x6c8], R35 ;  /* 0x0006c82301007387 */ /* 0x000fe80000100800 */
[----:B------:R0:W-:Y:S04]  /*1fa0*/  STL [R1+0x6c4], R34 ;  /* 0x0006c42201007387 */ /* 0x0001e80000100800 */
[----:B------:R1:W-:Y:S04]  /*1fb0*/  STL [R1+0x6c0], R33 ;  /* 0x0006c02101007387 */ /* 0x0003e80000100800 */
[----:B0-----:R-:W5:Y:S04]  /*1fc0*/  LDG.E.CONSTANT R34, desc[UR6][R4.64+0xc] ;  /* 0x00000c0604227981 */ /* 0x001f68000c1e9900 */
[----:B------:R0:W-:Y:S04]  /*1fd0*/  STL [R1+0x6bc], R32 ;  /* 0x0006bc2001007387 */ /* 0x0001e80000100800 */
[----:B-1----:R-:W5:Y:S04]  /*1fe0*/  LDG.E.CONSTANT R33, desc[UR6][R4.64+0x10] ;  /* 0x0000100604217981 */ /* 0x002f68000c1e9900 */
        /* <DEDUP_REMOVED lines=55> */
[----:B0-----:R-:W5:Y:S04]  /*2360*/  LDG.E.CONSTANT R3, desc[UR6][R4.64+0x80] ;  /* 0x0000800604037981 */ /* 0x001f68000c1e9900 */
[----:B-1----:R-:W5:Y:S04]  /*2370*/  LDG.E.CONSTANT R2, desc[UR6][R4.64+0x84] ;  /* 0x0000840604027981 */ /* 0x002f68000c1e9900 */
        /* <DEDUP_REMOVED lines=179> */
[----:B0-----:R-:W3:Y:S04]  /*2eb0*/  LDG.E.CONSTANT R8, desc[UR6][R4.64+0x1e8] ;  /* 0x0001e80604087981 */ /* 0x001ee8000c1e9900 */
[----:B-1----:R-:W4:Y:S04]  /*2ec0*/  LDG.E.CONSTANT R7, desc[UR6][R4.64+0x1ec] ;  /* 0x0001ec0604077981 */ /* 0x002f28000c1e9900 */
[----:B-----5:R-:W5:Y:S04]  /*2ed0*/  LDG.E.CONSTANT R6, desc[UR6][R4.64+0x1f0] ;  /* 0x0001f00604067981 */ /* 0x020f68000c1e9900 */
[----:B------:R0:W-:Y:S04]  /*2ee0*/  STL [R1+0x4dc], R3 ;  /* 0x0004dc0301007387 */ /* 0x0001e80000100800 */
[----:B------:R1:W-:Y:S04]  /*2ef0*/  STL [R1+0x4d8], R2 ;  /* 0x0004d80201007387 */ /* 0x0003e80000100800 */
[----:B0-----:R-:W2:Y:S04]  /*2f00*/  LDG.E.CONSTANT R3, desc[UR6][R4.64+0x1f4] ;  /* 0x0001f40604037981 */ /* 0x001ea8000c1e9900 */
[----:B-1----:R-:W3:Y:S04]  /*2f10*/  LDG.E.CONSTANT R2, desc[UR6][R4.64+0x1f8] ;  /* 0x0001f80604027981 */ /* 0x002ee8000c1e9900 */
[----:B------:R0:W-:Y:S04]  /*2f20*/  STL [R1+0x4d4], R34 ;  /* 0x0004d42201007387 */ /* 0x0001e80000100800 */
[----:B------:R0:W-:Y:S04]  /*2f30*/  STL [R1+0x4d0], R33 ;  /* 0x0004d02101007387 */ /* 0x0001e80000100800 */
[----:B------:R0:W-:Y:S04]  /*2f40*/  STL [R1+0x50], R0 ;  /* 0x0000500001007387 */ /* 0x0001e80000100800 */
[----:B------:R0:W-:Y:S04]  /*2f50*/  STL [R1+0x4cc], R32 ;  /* 0x0004cc2001007387 */ /* 0x0001e80000100800 */
[----:B------:R0:W-:Y:S04]  /*2f60*/  STL [R1+0x4c8], R31 ;  /* 0x0004c81f01007387 */ /* 0x0001e80000100800 */
[----:B------:R0:W-:Y:S04]  /*2f70*/  STL [R1+0x54], RZ ;  /* 0x000054ff01007387 */ /* 0x0001e80000100800 */
[----:B------:R0:W-:Y:S04]  /*2f80*/  STL [R1+0x4c4], R30 ;  /* 0x0004c41e01007387 */ /* 0x0001e80000100800 */
[----:B---3--:R0:W-:Y:S04]  /*2f90*/  STL [R1+0x458], R2 ;  /* 0x0004580201007387 */ /* 0x0081e80000100800 */
[----:B------:R0:W-:Y:S04]  /*2fa0*/  STL [R1+0x4c0], R29 ;  /* 0x0004c01d01007387 */ /* 0x0001e80000100800 */
[----:B--2---:R0:W-:Y:S04]  /*2fb0*/  STL [R1+0x460], R3 ;  /* 0x0004600301007387 */ /* 0x0041e80000100800 */
[----:B------:R0:W-:Y:S04]  /*2fc0*/  STL [R1+0x4bc], R28 ;  /* 0x0004bc1c01007387 */ /* 0x0001e80000100800 */
[----:B-----5:R0:W-:Y:S04]  /*2fd0*/  STL [R1+0x464], R6 ;  /* 0x0004640601007387 */ /* 0x0201e80000100800 */
[----:B------:R0:W-:Y:S04]  /*2fe0*/  STL [R1+0x4b8], R27 ;  /* 0x0004b81b01007387 */ /* 0x0001e80000100800 */
[----:B----4-:R0:W-:Y:S04]  /*2ff0*/  STL [R1+0x468], R7 ;  /* 0x0004680701007387 */ /* 0x0101e80000100800 */
[----:B------:R0:W-:Y:S04]  /*3000*/  STL [R1+0x4b4], R26 ;  /* 0x0004b41a01007387 */ /* 0x0001e80000100800 */
        /* <DEDUP_REMOVED lines=17> */
[----:B------:R0:W-:Y:S02]  /*3120*/  STL [R1+0x490], R17 ;  /* 0x0004901101007387 */ /* 0x0001e40000100800 */
.L_x_6:
[----:B01----:R-:W2:Y:S01]  /*3130*/  LDL R0, [R1+0x50] ;  /* 0x0000500001007983 */ /* 0x003ea20000100800 */
[----:B------:R-:W0:Y:S01]  /*3140*/  LDC.64 R2, c[0x0][0x380] ;  /* 0x0000e000ff027b82 */ /* 0x000e220000000a00 */
[----:B------:R-:W1:Y:S02]  /*3150*/  LDCU UR4, c[0x0][0x3b4] ;  /* 0x00007680ff0477ac */ /* 0x000e640008000800 */
[----:B------:R-:W3:Y:S04]  /*3160*/  LDL R57, [R1+0x854] ;  /* 0x0008540001397983 */ /* 0x000ee80000100800 */
[----:B------:R-:W4:Y:S04]  /*3170*/  LDL R58, [R1+0x850] ;  /* 0x00085000013a7983 */ /* 0x000f280000100800 */
[----:B------:R-:W5:Y:S04]  /*3180*/  LDL R59, [R1+0x84c] ;  /* 0x00084c00013b7983 */ /* 0x000f680000100800 */
[----:B------:R-:W5:Y:S04]  /*3190*/  LDL R60, [R1+0x848] ;  /* 0x00084800013c7983 */ /* 0x000f680000100800 */
[----:B------:R-:W5:Y:S04]  /*31a0*/  LDL R61, [R1+0x844] ;  /* 0x00084400013d7983 */ /* 0x000f680000100800 */
[----:B------:R-:W5:Y:S04]  /*31b0*/  LDL R62, [R1+0x840] ;  /* 0x00084000013e7983 */ /* 0x000f680000100800 */
[----:B------:R-:W5:Y:S04]  /*31c0*/  LDL R63, [R1+0x83c] ;  /* 0x00083c00013f7983 */ /* 0x000f680000100800 */
[----:B------:R-:W5:Y:S04]  /*31d0*/  LDL R64, [R1+0x838] ;  /* 0x0008380001407983 */ /* 0x000f680000100800 */
[----:B------:R-:W5:Y:S04]  /*31e0*/  LDL R65, [R1+0x834] ;  /* 0x0008340001417983 */ /* 0x000f680000100800 */
[----:B------:R-:W5:Y:S04]  /*31f0*/  LDL R66, [R1+0x830] ;  /* 0x0008300001427983 */ /* 0x000f680000100800 */
[----:B------:R-:W5:Y:S01]  /*3200*/  LDL R67, [R1+0x82c] ;  /* 0x00082c0001437983 */ /* 0x000f620000100800 */
[----:B--2---:R-:W-:-:S05]  /*3210*/  SHF.L.U32 R108, R0, 0x7, RZ ;  /* 0x00000007006c7819 */ /* 0x004fca00000006ff */
[----:B0-----:R-:W-:-:S05]  /*3220*/  IMAD.WIDE R108, R108, 0x4, R2 ;  /* 0x000000046c6c7825 */ /* 0x001fca00078e0202 */
[----:B------:R-:W2:Y:S04]  /*3230*/  LDG.E.CONSTANT R69, desc[UR6][R108.64+0x4] ;  /* 0x000004066c457981 */ /* 0x000ea8000c1e9900 */
[----:B------:R-:W3:Y:S04]  /*3240*/  LDG.E.CONSTANT R70, desc[UR6][R108.64+0x8] ;  /* 0x000008066c467981 */ /* 0x000ee8000c1e9900 */
        /* <DEDUP_REMOVED lines=73> */
[----:B--2---:R0:W-:Y:S04]  /*36e0*/  STL [R1+0x4c], R69 ;  /* 0x00004c4501007387 */ /* 0x0041e80000100800 */
[----:B---3--:R2:W-:Y:S04]  /*36f0*/  STL [R1+0x48], R70 ;  /* 0x0000484601007387 */ /* 0x0085e80000100800 */
[----:B----4-:R3:W-:Y:S04]  /*3700*/  STL [R1+0x44], R71 ;  /* 0x0000444701007387 */ /* 0x0107e80000100800 */
[----:B-----5:R4:W-:Y:S04]  /*3710*/  STL [R1+0x40], R72 ;  /* 0x0000404801007387 */ /* 0x0209e80000100800 */
[----:B------:R5:W-:Y:S04]  /*3720*/  STL [R1+0x3c], R73 ;  /* 0x00003c4901007387 */ /* 0x000be80000100800 */
[----:B------:R-:W-:Y:S04]  /*3730*/  STL [R1+0x38], R89 ;  /* 0x0000385901007387 */ /* 0x000fe80000100800 */
        /* <DEDUP_REMOVED lines=12> */
[----:B------:R1:W-:Y:S01]  /*3800*/  STL [R1+0x4], R86 ;  /* 0x0000045601007387 */ /* 0x0003e20000100800 */
[----:B------:R-:W-:-:S03]  /*3810*/  FFMA R110, R57, R0, RZ ;  /* 0x00000000396e7223 */ /* 0x000fc600000000ff */
[----:B------:R-:W5:Y:S04]  /*3820*/  LDG.E.CONSTANT R56, desc[UR6][R108.64+0x12c] ;  /* 0x00012c066c387981 */ /* 0x000f68000c1e9900 */
[----:B------:R1:W-:Y:S01]  /*3830*/  STL [R1], R87 ;  /* 0x0000005701007387 */ /* 0x0003e20000100800 */
[----:B------:R-:W-:-:S03]  /*3840*/  FFMA R110, R58, R69, R110 ;  /* 0x000000453a6e7223 */ /* 0x000fc6000000006e */
[----:B------:R-:W5:Y:S01]  /*3850*/  LDL R68, [R1+0x828] ;  /* 0x0008280001447983 */ /* 0x000f620000100800 */
[----:B------:R-:W-:-:S03]  /*3860*/  FFMA R110, R59, R70, R110 ;  /* 0x000000463b6e7223 */ /* 0x000fc6000000006e */
[----:B0-----:R-:W5:Y:S01]  /*3870*/  LDL R69, [R1+0x824] ;  /* 0x0008240001457983 */ /* 0x001f620000100800 */
[----:B------:R-:W-:-:S03]  /*3880*/  FFMA R110, R60, R71, R110 ;  /* 0x000000473c6e7223 */ /* 0x000fc6000000006e */
[----:B--2---:R-:W2:Y:S01]  /*3890*/  LDL R70, [R1+0x820] ;  /* 0x0008200001467983 */ /* 0x004ea20000100800 */
[----:B------:R-:W-:-:S03]  /*38a0*/  FFMA R110, R61, R72, R110 ;  /* 0x000000483d6e7223 */ /* 0x000fc6000000006e */
[----:B---3--:R-:W3:Y:S01]  /*38b0*/  LDL R71, [R1+0x81c] ;  /* 0x00081c0001477983 */ /* 0x008ee20000100800 */
[----:B------:R-:W-:-:S03]  /*38c0*/  FFMA R110, R62, R73, R110 ;  /* 0x000000493e6e7223 */ /* 0x000fc6000000006e */
[----:B----4-:R-:W4:Y:S04]  /*38d0*/  LDL R72, [R1+0x818] ;  /* 0x0008180001487983 */ /* 0x010f280000100800 */
[----:B-----5:R-:W5:Y:S01]  /*38e0*/  LDL R73, [R1+0x814] ;  /* 0x0008140001497983 */ /* 0x020f620000100800 */
[----:B------:R-:W-:-:S03]  /*38f0*/  FFMA R110, R63, R89, R110 ;  /* 0x000000593f6e7223 */ /* 0x000fc6000000006e */
[----:B------:R-:W5:Y:S01]  /*3900*/  LDL R74, [R1+0x810] ;  /* 0x00081000014a7983 */ /* 0x000f620000100800 */
[----:B------:R-:W-:-:S03]  /*3910*/  FFMA R110, R64, R75, R110 ;  /* 0x0000004b406e7223 */ /* 0x000fc6000000006e */
[----:B-1----:R-:W5:Y:S01]  /*3920*/  LDL R75, [R1+0x80c] ;  /* 0x00080c00014b7983 */ /* 0x002f620000100800 */
[----:B------:R-:W-:-:S03]  /*3930*/  FFMA R110, R65, R76, R110 ;  /* 0x0000004c416e7223 */ /* 0x000fc6000000006e */
[----:B------:R-:W5:Y:S01]  /*3940*/  LDL R76, [R1+0x808] ;  /* 0x00080800014c7983 */ /* 0x000f620000100800 */
[----:B------:R-:W-:-:S03]  /*3950*/  FFMA R110, R66, R77, R110 ;  /* 0x0000004d426e7223 */ /* 0x000fc6000000006e */
[----:B------:R-:W5:Y:S01]  /*3960*/  LDL R77, [R1+0x804] ;  /* 0x00080400014d7983 */ /* 0x000f620000100800 */
[----:B------:R-:W-:-:S03]  /*3970*/  FFMA R110, R67, R78, R110 ;  /* 0x0000004e436e7223 */ /* 0x000fc6000000006e */
        /* <DEDUP_REMOVED lines=45> */
[----:B------:R-:W5:Y:S04]  /*3c50*/  LDG.E.CONSTANT R57, desc[UR6][R108.64+0x130] ;  /* 0x000130066c397981 */ /* 0x000f68000c1e9900 */
        /* <DEDUP_REMOVED lines=10> */
[----:B------:R-:W5:Y:S04]  /*3d00*/  LDG.E.CONSTANT R63, desc[UR6][R108.64+0x148] ;  /* 0x000148066c3f7981 */ /* 0x000f68000c1e9900 */
[----:B------:R-:W5:Y:S04]  /*3d10*/  LDG.E.CONSTANT R64, desc[UR6][R108.64+0x14c] ;  /* 0x00014c066c407981 */ /* 0x000f68000c1e9900 */
[----:B------:R-:W5:Y:S04]  /*3d20*/  LDG.E.CONSTANT R65, desc[UR6][R108.64+0x150] ;  /* 0x000150066c417981 */ /* 0x000f68000c1e9900 */
[----:B------:R-:W5:Y:S04]  /*3d30*/  LDG.E.CONSTANT R66, desc[UR6][R108.64+0x154] ;  /* 0x000154066c427981 */ /* 0x000f68000c1e9900 */
[----:B------:R-:W5:Y:S01]  /*3d40*/  LDG.E.CONSTANT R67, desc[UR6][R108.64+0x158] ;  /* 0x000158066c437981 */ /* 0x000f62000c1e9900 */
[----:B------:R-:W-:-:S03]  /*3d50*/  FFMA R110, R68, R79, R110 ;  /* 0x0000004f446e7223 */ /* 0x000fc6000000006e */
[----:B------:R-:W5:Y:S01]  /*3d60*/  LDL R79, [R1+0x7fc] ;  /* 0x0007fc00014f7983 */ /* 0x000f620000100800 */
[----:B------:R-:W-:-:S03]  /*3d70*/  FFMA R110, R69, R80, R110 ;  /* 0x00000050456e7223 */ /* 0x000fc6000000006e */
[----:B------:R-:W5:Y:S01]  /*3d80*/  LDL R80, [R1+0x7f8] ;  /* 0x0007f80001507983 */ /* 0x000f620000100800 */
[----:B--2---:R-:W-:-:S03]  /*3d90*/  FFMA R110, R70, R88, R110 ;  /* 0x00000058466e7223 */ /* 0x004fc6000000006e */
[----:B------:R-:W2:Y:S01]  /*3da0*/  LDL R88, [R1+0x7d8] ;  /* 0x0007d80001587983 */ /* 0x000ea20000100800 */
[----:B---3--:R-:W-:-:S03]  /*3db0*/  FFMA R110, R71, R81, R110 ;  /* 0x00000051476e7223 */ /* 0x008fc6000000006e */
[----:B------:R-:W3:Y:S01]  /*3dc0*/  LDL R81, [R1+0x7f4] ;  /* 0x0007f40001517983 */ /* 0x000ee20000100800 */
[----:B----4-:R-:W-:-:S03]  /*3dd0*/  FFMA R110, R72, R82, R110 ;  /* 0x00000052486e7223 */ /* 0x010fc6000000006e */
[----:B------:R-:W4:Y:S01]  /*3de0*/  LDL R82, [R1+0x7f0] ;  /* 0x0007f00001527983 */ /* 0x000f220000100800 */
[----:B-----5:R-:W-:-:S03]  /*3df0*/  FFMA R110, R73, R84, R110 ;  /* 0x00000054496e7223 */ /* 0x020fc6000000006e */
[----:B------:R-:W5:Y:S01]  /*3e00*/  LDL R84, [R1+0x7e8] ;  /* 0x0007e80001547983 */ /* 0x000f620000100800 */
[----:B------:R-:W-:-:S03]  /*3e10*/  FFMA R110, R74, R83, R110 ;  /* 0x000000534a6e7223 */ /* 0x000fc6000000006e */
[----:B------:R-:W2:Y:S01]  /*3e20*/  LDL R83, [R1+0x7ec] ;  /* 0x0007ec0001537983 */ /* 0x000ea20000100800 */
[----:B------:R-:W-:-:S03]  /*3e30*/  FFMA R110, R75, R85, R110 ;  /* 0x000000554b6e7223 */ /* 0x000fc6000000006e */
[----:B------:R-:W5:Y:S01]  /*3e40*/  LDL R85, [R1+0x7e4] ;  /* 0x0007e40001557983 */ /* 0x000f620000100800 */
[----:B------:R-:W-:-:S03]  /*3e50*/  FFMA R110, R76, R86, R110 ;  /* 0x000000564c6e7223 */ /* 0x000fc6000000006e */
[----:B------:R-:W5:Y:S01]  /*3e60*/  LDL R86, [R1+0x7e0] ;  /* 0x0007e00001567983 */ /* 0x000f620000100800 */
[----:B------:R-:W-:-:S03]  /*3e70*/  FFMA R110, R77, R87, R110 ;  /* 0x000000574d6e7223 */ /* 0x000fc6000000006e */
[----:B------:R-:W5:Y:S01]  /*3e80*/  LDL R87, [R1+0x7dc] ;  /* 0x0007dc0001577983 */ /* 0x000f620000100800 */
[----:B------:R-:W-:-:S03]  /*3e90*/  FFMA R110, R78, R2, R110 ;  /* 0x000000024e6e7223 */ /* 0x000fc6000000006e */
        /* <DEDUP_REMOVED lines=10> */
[----:B------:R-:W5:Y:S01]  /*3f40*/  LDG.E.CONSTANT R78, desc[UR6][R108.64+0x184] ;  /* 0x000184066c4e7981 */ /* 0x000f62000c1e9900 */
[----:B------:R-:W-:-:S03]  /*3f50*/  FFMA R110, R79, R3, R110 ;  /* 0x000000034f6e7223 */ /* 0x000fc6000000006e */
[----:B------:R-:W5:Y:S01]  /*3f60*/  LDG.E.CONSTANT R79, desc[UR6][R108.64+0x188] ;  /* 0x000188066c4f7981 */ /* 0x000f62000c1e9900 */
[----:B------:R-:W-:-:S03]  /*3f70*/  FFMA R110, R80, R4, R110 ;  /* 0x00000004506e7223 */ /* 0x000fc6000000006e */
[----:B------:R-:W5:Y:S01]  /*3f80*/  LDG.E.CONSTANT R80, desc[UR6][R108.64+0x18c] ;  /* 0x00018c066c507981 */ /* 0x000f62000c1e9900 */
[----:B---3--:R-:W-:-:S03]  /*3f90*/  FFMA R110, R81, R5, R110 ;  /* 0x00000005516e7223 */ /* 0x008fc6000000006e */
[----:B------:R-:W3:Y:S01]  /*3fa0*/  LDG.E.CONSTANT R81, desc[UR6][R108.64+0x190] ;  /* 0x000190066c517981 */ /* 0x000ee2000c1e9900 */
[----:B----4-:R-:W-:-:S03]  /*3fb0*/  FFMA R110, R82, R6, R110 ;  /* 0x00000006526e7223 */ /* 0x010fc6000000006e */
[----:B------:R-:W4:Y:S01]  /*3fc0*/  LDG.E.CONSTANT R82, desc[UR6][R108.64+0x194] ;  /* 0x000194066c527981 */ /* 0x000f22000c1e9900 */
[----:B--2---:R-:W-:-:S03]  /*3fd0*/  FFMA R110, R83, R7, R110 ;  /* 0x00000007536e7223 */ /* 0x004fc6000000006e */
[----:B------:R-:W2:Y:S01]  /*3fe0*/  LDG.E.CONSTANT R83, desc[UR6][R108.64+0x198] ;  /* 0x000198066c537981 */ /* 0x000ea2000c1e9900 */
[----:B-----5:R-:W-:-:S03]  /*3ff0*/  FFMA R110, R84, R8, R110 ;  /* 0x00000008546e7223 */ /* 0x020fc6000000006e */
[----:B------:R-:W5:Y:S01]  /*4000*/  LDG.E.CONSTANT R84, desc[UR6][R108.64+0x19c] ;  /* 0x00019c066c547981 */ /* 0x000f62000c1e9900 */
[----:B------:R-:W-:-:S03]  /*4010*/  FFMA R110, R85, R9, R110 ;  /* 0x00000009556e7223 */ /* 0x000fc6000000006e */
        /* <DEDUP_REMOVED lines=46> */
[----:B------:R-:W3:Y:S01]  /*4300*/  LDL R125, [R1+0x710] ;  /* 0x00071000017d7983 */ /* 0x000ee20000100800 */
[----:B------:R-:W-:-:S03]  /*4310*/  FFMA R110, R124, R33, R110 ;  /* 0x000000217c6e7223 */ /* 0x000fc6000000006e */
[----:B------:R-:W4:Y:S01]  /*4320*/  LDL R124, [R1+0x70c] ;  /* 0x00070c00017c7983 */ /* 0x000f220000100800 */
        /* <DEDUP_REMOVED lines=25> */
[----:B------:R-:W5:Y:S04]  /*44c0*/  LDL R111, [R1+0x6d8] ;  /* 0x0006d800016f7983 */ /* 0x000f680000100800 */
[----:B------:R-:W5:Y:S04]  /*44d0*/  LDG.E.CONSTANT R108, desc[UR6][R108.64+0x1fc] ;  /* 0x0001fc066c6c7981 */ /* 0x000f68000c1e9900 */
        /* <DEDUP_REMOVED lines=31> */
[----:B---3--:R-:W-:-:S03]  /*46d0*/  FFMA R110, R125, R62, R110 ;  /* 0x0000003e7d6e7223 */ /* 0x008fc6000000006e */
[----:B------:R-:W3:Y:S01]  /*46e0*/  LDL R125, [R1+0x694] ;  /* 0x00069400017d7983 */ /* 0x000ee20000100800 */
[----:B----4-:R-:W-:-:S03]  /*46f0*/  FFMA R110, R124, R63, R110 ;  /* 0x0000003f7c6e7223 */ /* 0x010fc6000000006e */
[----:B------:R-:W4:Y:S01]  /*4700*/  LDL R124, [R1+0x690] ;  /* 0x00069000017c7983 */ /* 0x000f220000100800 */
[----:B--2---:R-:W-:-:S03]  /*4710*/  FFMA R110, R123, R64, R110 ;  /* 0x000000407b6e7223 */ /* 0x004fc6000000006e */
[----:B------:R-:W2:Y:S01]  /*4720*/  LDL R123, [R1+0x68c] ;  /* 0x00068c00017b7983 */ /* 0x000ea20000100800 */
[----:B-----5:R-:W-:-:S03]  /*4730*/  FFMA R110, R122, R65, R110 ;  /* 0x000000417a6e7223 */ /* 0x020fc6000000006e */
        /* <DEDUP_REMOVED lines=25> */
[----:B------:R-:W-:-:S04]  /*48d0*/  FFMA R110, R140, R78, R110 ;  /* 0x0000004e8c6e7223 */ /* 0x000fc8000000006e */
        /* <DEDUP_REMOVED lines=13> */
[----:B------:R-:W-:Y:S01]  /*49b0*/  FFMA R110, R126, R92, R110 ;  /* 0x0000005c7e6e7223 */ /* 0x000fe2000000006e */
[----:B------:R-:W-:Y:S01]  /*49c0*/  UIADD3 UR4, UPT, UPT, -UR4, URZ, URZ ;  /* 0x000000ff04047290 */ /* 0x000fe2000fffe1ff */
[----:B------:R-:W-:Y:S01]  /*49d0*/  HFMA2 R240, -RZ, RZ, 0, 0 ;  /* 0x00000000fff07431 */ /* 0x000fe200000001ff */
[----:B------:R-:W-:Y:S02]  /*49e0*/  CS2R R238, SRZ ;  /* 0x0000000000ee7805 */ /* 0x000fe4000001ff00 */
[----:B------:R-:W-:Y:S02]  /*49f0*/  CS2R R128, SRZ ;  /* 0x0000000000807805 */ /* 0x000fe4000001ff00 */
[----:B------:R-:W-:Y:S02]  /*4a00*/  CS2R R130, SRZ ;  /* 0x0000000000827805 */ /* 0x000fe4000001ff00 */
[----:B------:R-:W-:Y:S02]  /*4a10*/  CS2R R132, SRZ ;  /* 0x0000000000847805 */ /* 0x000fe4000001ff00 */
[----:B------:R-:W-:-:S02]  /*4a20*/  CS2R R134, SRZ ;  /* 0x0000000000867805 */ /* 0x000fc4000001ff00 */
[----:B------:R-:W-:Y:S02]  /*4a30*/  CS2R R136, SRZ ;  /* 0x0000000000887805 */ /* 0x000fe4000001ff00 */
[----:B------:R-:W-:Y:S02]  /*4a40*/  CS2R R138, SRZ ;  /* 0x00000000008a7805 */ /* 0x000fe4000001ff00 */
[----:B------:R-:W-:Y:S02]  /*4a50*/  CS2R R140, SRZ ;  /* 0x00000000008c7805 */ /* 0x000fe4000001ff00 */
[----:B------:R-:W-:Y:S02]  /*4a60*/  CS2R R142, SRZ ;  /* 0x00000000008e7805 */ /* 0x000fe4000001ff00 */
[----:B------:R-:W-:Y:S01]  /*4a70*/  CS2R R144, SRZ ;  /* 0x0000000000907805 */ /* 0x000fe2000001ff00 */
[----:B---3--:R-:W-:-:S04]  /*4a80*/  FFMA R110, R125, R93, R110 ;  /* 0x0000005d7d6e7223 */ /* 0x008fc8000000006e */
[----:B----4-:R-:W-:-:S04]  /*4a90*/  FFMA R110, R124, R94, R110 ;  /* 0x0000005e7c6e7223 */ /* 0x010fc8000000006e */
[----:B--2---:R-:W-:-:S04]  /*4aa0*/  FFMA R110, R123, R95, R110 ;  /* 0x0000005f7b6e7223 */ /* 0x004fc8000000006e */
[----:B-----5:R-:W-:-:S04]  /*4ab0*/  FFMA R110, R122, R96, R110 ;  /* 0x000000607a6e7223 */ /* 0x020fc8000000006e */
        /* <DEDUP_REMOVED lines=12> */
[----:B------:R-:W-:-:S04]  /*4b80*/  FMUL R109, R110, 0.044714998453855514526 ;  /* 0x3d3727136e6d7820 */ /* 0x000fc80000400000 */
[----:B------:R-:W-:-:S04]  /*4b90*/  FMUL R109, R110, R109 ;  /* 0x0000006d6e6d7220 */ /* 0x000fc80000400000 */
[----:B------:R-:W-:-:S04]  /*4ba0*/  FFMA R109, R110, R109, R110 ;  /* 0x0000006d6e6d7223 */ /* 0x000fc8000000006e */
[----:B------:R-:W-:-:S04]  /*4bb0*/  FMUL R111, R109, 0.79788458347320556641 ;  /* 0x3f4c422a6d6f7820 */ /* 0x000fc80000400000 */
[----:B------:R-:W-:-:S06]  /*4bc0*/  FMUL R109, |R111|, 2.8853900432586669922 ;  /* 0x4038aa3b6f6d7820 */ /* 0x000fcc0000400200 */
[----:B------:R-:W0:Y:S01]  /*4bd0*/  MUFU.EX2 R109, R109 ;  /* 0x0000006d006d7308 */ /* 0x000e220000000800 */
[----:B------:R-:W-:Y:S01]  /*4be0*/  FMUL R112, R111, R111 ;  /* 0x0000006f6f707220 */ /* 0x000fe20000400000 */
[----:B0-----:R-:W-:-:S06]  /*4bf0*/  FADD R109, R109, 1 ;  /* 0x3f8000006d6d7421 */ /* 0x001fcc0000000000 */
[----:B------:R0:W1:Y:S02]  /*4c00*/  MUFU.RCP R113, R109 ;  /* 0x0000006d00717308 */ /* 0x0000640000001000 */
[----:B0-----:R-:W-:Y:S01]  /*4c10*/  HFMA2 R109, -RZ, RZ, 1.125, -9232 ;  /* 0x3c80f082ff6d7431 */ /* 0x001fe200000001ff */
[----:B------:R-:W-:Y:S02]  /*4c20*/  MOV R114, 0x3f800000 ;  /* 0x3f80000000727802 */ /* 0x000fe40000000f00 */
[----:B------:R-:W-:Y:S02]  /*4c30*/  FSETP.GE.AND P1, PT, |R111|, 0.60000002384185791016, PT ;  /* 0x3f19999a6f00780b */ /* 0x000fe40003f26200 */
[----:B------:R-:W-:Y:S01]  /*4c40*/  FFMA R109, R112, R109, -0.052303962409496307373 ;  /* 0xbd563cae706d7423 */ /* 0x000fe2000000006d */
[----:B-1----:R-:W-:-:S03]  /*4c50*/  FFMA R113, R113, -2, R114 ;  /* 0xc000000071717823 */ /* 0x002fc60000000072 */
[----:B------:R-:W-:Y:S01]  /*4c60*/  FFMA R109, R112, R109, 0.1331529766321182251 ;  /* 0x3e085941706d7423 */ /* 0x000fe2000000006d */
[----:B------:R-:W-:-:S03]  /*4c70*/  FSETP.GE.AND P0, PT, |R111|, 9.010913848876953125, PT ;  /* 0x41102cb46f00780b */ /* 0x000fc60003f06200 */
[----:B------:R-:W-:Y:S01]  /*4c80*/  FFMA R109, R112, R109, -0.33332768082618713379 ;  /* 0xbeaaa9ed706d7423 */ /* 0x000fe2000000006d */
[----:B------:R-:W-:-:S03]  /*4c90*/  FSEL R113, R113, 1, !P0 ;  /* 0x3f80000071717808 */ /* 0x000fc60004000000 */
[----:B------:R-:W-:Y:S01]  /*4ca0*/  FFMA R109, R112, R109, RZ ;  /* 0x0000006d706d7223 */ /* 0x000fe200000000ff */
[----:B------:R-:W-:-:S03]  /*4cb0*/  LOP3.LUT R113, R113, 0x80000000, R111, 0xb8, !PT ;  /* 0x8000000071717812 */ /* 0x000fc600078eb86f */
[----:B------:R-:W-:Y:S01]  /*4cc0*/  @!P1 FFMA R113, R111, R109, R111 ;  /* 0x0000006d6f719223 */ /* 0x000fe2000000006f */
[----:B------:R-:W-:-:S03]  /*4cd0*/  FMUL R109, R110, 0.5 ;  /* 0x3f0000006e6d7820 */ /* 0x000fc60000400000 */
[----:B------:R-:W-:Y:S01]  /*4ce0*/  FFMA R112, -R113, R113, 1 ;  /* 0x3f80000071707423 */ /* 0x000fe20000000171 */
[----:B------:R-:W-:-:S03]  /*4cf0*/  FMUL R111, R110, 0.13414500653743743896 ;  /* 0x3e095d4f6e6f7820 */ /* 0x000fc60000400000 */
[----:B------:R-:W-:Y:S01]  /*4d00*/  FMUL R112, R109, R112 ;  /* 0x000000706d707220 */ /* 0x000fe20000400000 */
[----:B------:R-:W-:-:S03]  /*4d10*/  FFMA R111, R110, R111, 1 ;  /* 0x3f8000006e6f7423 */ /* 0x000fc6000000006f */
[----:B------:R-:W-:Y:S01]  /*4d20*/  FMUL R112, R112, 0.79788458347320556641 ;  /* 0x3f4c422a70707820 */ /* 0x000fe20000400000 */
[----:B------:R-:W-:-:S03]  /*4d30*/  FADD R113, R113, 1 ;  /* 0x3f80000071717421 */ /* 0x000fc60000000000 */
[----:B------:R-:W-:-:S04]  /*4d40*/  FMUL R111, R112, R111 ;  /* 0x0000006f706f7220 */ /* 0x000fc80000400000 */
[----:B------:R-:W-:Y:S01]  /*4d50*/  FFMA R110, R113, 0.5, R111 ;  /* 0x3f000000716e7823 */ /* 0x000fe2000000006f */
[----:B------:R-:W-:Y:S01]  /*4d60*/  FMUL R109, R109, R113 ;  /* 0x000000716d6d7220 */ /* 0x000fe20000400000 */
[----:B------:R-:W-:Y:S02]  /*4d70*/  CS2R R112, SRZ ;  /* 0x0000000000707805 */ /* 0x000fe4000001ff00 */
[----:B------:R-:W-:Y:S02]  /*4d80*/  CS2R R114, SRZ ;  /* 0x0000000000727805 */ /* 0x000fe4000001ff00 */
[----:B------:R-:W-:Y:S01]  /*4d90*/  CS2R R116, SRZ ;  /* 0x0000000000747805 */ /* 0x000fe2000001ff00 */
[----:B------:R0:W-:Y:S01]  /*4da0*/  STL [R1+0x23c], R110 ;  /* 0x00023c6e01007387 */ /* 0x0001e20000100800 */
[----:B------:R-:W-:Y:S02]  /*4db0*/  CS2R R118, SRZ ;  /* 0x0000000000767805 */ /* 0x000fe4000001ff00 */
[----:B------:R-:W-:-:S02]  /*4dc0*/  CS2R R120, SRZ ;  /* 0x0000000000787805 */ /* 0x000fc4000001ff00 */
[----:B------:R-:W-:Y:S02]  /*4dd0*/  CS2R R122, SRZ ;  /* 0x00000000007a7805 */ /* 0x000fe4000001ff00 */
[----:B------:R-:W-:Y:S02]  /*4de0*/  CS2R R124, SRZ ;  /* 0x00000000007c7805 */ /* 0x000fe4000001ff00 */
[----:B------:R-:W-:Y:S02]  /*4df0*/  CS2R R146, SRZ ;  /* 0x0000000000927805 */ /* 0x000fe4000001ff00 */
[----:B------:R-:W-:Y:S02]  /*4e00*/  CS2R R148, SRZ ;  /* 0x0000000000947805 */ /* 0x000fe4000001ff00 */
[----:B------:R-:W-:Y:S02]  /*4e10*/  CS2R R150, SRZ ;  /* 0x0000000000967805 */ /* 0x000fe4000001ff00 */
[----:B------:R-:W-:-:S02]  /*4e20*/  CS2R R152, SRZ ;  /* 0x0000000000987805 */ /* 0x000fc4000001ff00 */
[----:B------:R-:W-:Y:S02]  /*4e30*/  CS2R R154, SRZ ;  /* 0x00000000009a7805 */ /* 0x000fe4000001ff00 */
[----:B0-----:R-:W-:Y:S02]  /*4e40*/  CS2R R110, SRZ ;  /* 0x00000000006e7805 */ /* 0x001fe4000001ff00 */
        /* <DEDUP_REMOVED lines=41> */
[----:B------:R-:W-:-:S07]  /*50e0*/  MOV R241, UR4 ;  /* 0x0000000400f17c02 */ /* 0x000fce0008000f00 */
.L_x_5:
[----:B------:R-:W0:Y:S01]  /*50f0*/  LDC.64 R126, c[0x0][0x388] ;  /* 0x0000e200ff7e7b82 */ /* 0x000e220000000a00 */
[----:B------:R1:W-:Y:S04]  /*5100*/  STL [R1+0x86c], R241 ;  /* 0x00086cf101007387 */ /* 0x0003e80000100800 */
[----:B------:R-:W2:Y:S04]  /*5110*/  LDL R252, [R1+0x40] ;  /* 0x0000400001fc7983 */ /* 0x000ea80000100800 */
[----:B-1----:R-:W3:Y:S04]  /*5120*/  LDL R241, [R1+0x4c] ;  /* 0x00004c0001f17983 */ /* 0x002ee80000100800 */
[----:B------:R1:W-:Y:S01]  /*5130*/  STL [R1+0x868], R111 ;  /* 0x0008686f01007387 */ /* 0x0003e20000100800 */
[----:B0-----:R-:W-:-:S03]  /*5140*/  IMAD.WIDE.U32 R126, R240, 0x4, R126 ;  /* 0x00000004f07e7825 */ /* 0x001fc600078e007e */
[----:B-1----:R-:W4:Y:S04]  /*5150*/  LDL R111, [R1+0x44] ;  /* 0x00004400016f7983 */ /* 0x002f280000100800 */
[----:B------:R-:W2:Y:S04]  /*5160*/  LDG.E.CONSTANT R251, desc[UR6][R126.64] ;  /* 0x000000067efb7981 */ /* 0x000ea8000c1e9900 */
[----:B------:R0:W-:Y:S04]  /*5170*/  STL [R1+0x864], R114 ;  /* 0x0008647201007387 */ /* 0x0001e80000100800 */
[----:B------:R-:W3:Y:S04]  /*5180*/  LDG.E.CONSTANT R250, desc[UR6][R126.64+0x4] ;  /* 0x000004067efa7981 */ /* 0x000ee8000c1e9900 */
[----:B------:R-:W4:Y:S04]  /*5190*/  LDG.E.CONSTANT R249, desc[UR6][R126.64+0x8] ;  /* 0x000008067ef97981 */ /* 0x000f28000c1e9900 */
[----:B0-----:R-:W4:Y:S04]  /*51a0*/  LDL R114, [R1+0x34] ;  /* 0x0000340001727983 */ /* 0x001f280000100800 */
[----:B------:R0:W-:Y:S04]  /*51b0*/  STL [R1+0x860], R113 ;  /* 0x0008607101007387 */ /* 0x0001e80000100800 */
[----:B------:R-:W4:Y:S04]  /*51c0*/  LDG.E.CONSTANT R248, desc[UR6][R126.64+0xc] ;  /* 0x00000c067ef87981 */ /* 0x000f28000c1e9900 */
[----:B------:R-:W4:Y:S04]  /*51d0*/  LDG.E.CONSTANT R247, desc[UR6][R126.64+0x10] ;  /* 0x000010067ef77981 */ /* 0x000f28000c1e9900 */
[----:B0-----:R-:W4:Y:S04]  /*51e0*/  LDL R113, [R1+0x3c] ;  /* 0x00003c0001717983 */ /* 0x001f280000100800 */
[----:B------:R0:W-:Y:S04]  /*51f0*/  STL [R1+0x85c], R112 ;  /* 0x00085c7001007387 */ /* 0x0001e80000100800 */
[----:B------:R-:W4:Y:S04]  /*5200*/  LDG.E.CONSTANT R246, desc[UR6][R126.64+0x14] ;  /* 0x000014067ef67981 */ /* 0x000f28000c1e9900 */
[----:B------:R-:W4:Y:S04]  /*5210*/  LDG.E.CONSTANT R245, desc[UR6][R126.64+0x18] ;  /* 0x000018067ef57981 */ /* 0x000f28000c1e9900 */
[----:B0-----:R-:W4:Y:S04]  /*5220*/  LDL R112, [R1+0x38] ;  /* 0x0000380001707983 */ /* 0x001f280000100800 */
[----:B-----5:R0:W-:Y:S04]  /*5230*/  STL [R1+0x858], R109 ;  /* 0x0008586d01007387 */ /* 0x0201e80000100800 */
[----:B------:R-:W4:Y:S04]  /*5240*/  LDG.E.CONSTANT R244, desc[UR6][R126.64+0x1c] ;  /* 0x00001c067ef47981 */ /* 0x000f28000c1e9900 */
[----:B------:R-:W4:Y:S04]  /*5250*/  LDG.E.CONSTANT R242, desc[UR6][R126.64+0x20] ;  /* 0x000020067ef27981 */ /* 0x000f28000c1e9900 */
[----:B0-----:R-:W4:Y:S04]  /*5260*/  LDL R109, [R1+0x48] ;  /* 0x00004800016d7983 */ /* 0x001f280000100800 */
[----:B------:R-:W4:Y:S01]  /*5270*/  LDG.E.CONSTANT R243, desc[UR6][R126.64+0x24] ;  /* 0x000024067ef37981 */ /* 0x000f22000c1e9900 */
[----:B--2---:R-:W-:-:S04]  /*5280*/  FFMA R251, R0, R251, RZ ;  /* 0x000000fb00fb7223 */ /* 0x004fc800000000ff */
[----:B---3--:R-:W-:Y:S02]  /*5290*/  FFMA R250, R241, R250, R251 ;  /* 0x000000faf1fa7223 */ /* 0x008fe400000000fb */
[----:B------:R-:W2:Y:S02]  /*52a0*/  LDL.LU R241, [R1+0x86c] ;  /* 0x00086c0001f17983 */ /* 0x000ea40000300800 */
[----:B----4-:R-:W-:Y:S02]  /*52b0*/  FFMA R249, R109, R249, R250 ;  /* 0x000000f96df97223 */ /* 0x010fe400000000fa */
[----:B------:R-:W3:Y:S02]  /*52c0*/  LDL R109, [R1+0x20] ;  /* 0x00002000016d7983 */ /* 0x000ee40000100800 */
[----:B------:R-:W-:Y:S02]  /*52d0*/  FFMA R248, R111, R248, R249 ;  /* 0x000000f86ff87223 */ /* 0x000fe400000000f9 */
[----:B------:R-:W4:Y:S02]  /*52e0*/  LDL R111, [R1+0x30] ;  /* 0x00003000016f7983 */ /* 0x000f240000100800 */
[----:B------:R-:W-:-:S02]  /*52f0*/  FFMA R247, R252, R247, R248 ;  /* 0x000000f7fcf77223 */ /* 0x000fc400000000f8 */
[----:B------:R-:W2:Y:S02]  /*5300*/  LDL R252, [R1+0x2c] ;  /* 0x00002c0001fc7983 */ /* 0x000ea40000100800 */
[----:B------:R-:W-:Y:S02]  /*5310*/  FFMA R246, R113, R246, R247 ;  /* 0x000000f671f67223 */ /* 0x000fe400000000f7 */
[----:B------:R-:W3:Y:S02]  /*5320*/  LDL R113, [R1+0x28] ;  /* 0x0000280001717983 */ /* 0x000ee40000100800 */
[----:B------:R-:W-:Y:S02]  /*5330*/  FFMA R245, R112, R245, R246 ;  /* 0x000000f570f57223 */ /* 0x000fe400000000f6 */
[----:B------:R-:W3:Y:S02]  /*5340*/  LDL R112, [R1+0x24] ;  /* 0x0000240001707983 */ /* 0x000ee40000100800 */
[----:B------:R-:W-:-:S02]  /*5350*/  FFMA R251, R114, R244, R245 ;  /* 0x000000f472fb7223 */ /* 0x000fc400000000f5 */
[----:B------:R-:W3:Y:S04]  /*5360*/  LDG.E.CONSTANT R244, desc[UR6][R126.64+0x28] ;  /* 0x000028067ef47981 */ /* 0x000ee8000c1e9900 */
[----:B------:R-:W3:Y:S04]  /*5370*/  LDG.E.CONSTANT R245, desc[UR6][R126.64+0x2c] ;  /* 0x00002c067ef57981 */ /* 0x000ee8000c1e9900 */
[----:B------:R-:W3:Y:S04]  /*5380*/  LDG.E.CONSTANT R246, desc[UR6][R126.64+0x30] ;  /* 0x000030067ef67981 */ /* 0x000ee8000c1e9900 */
[----:B------:R-:W3:Y:S04]  /*5390*/  LDL R114, [R1+0x1c] ;  /* 0x00001c0001727983 */ /* 0x000ee80000100800 */
[----:B------:R-:W3:Y:S04]  /*53a0*/  LDG.E.CONSTANT R247, desc[UR6][R126.64+0x34] ;  /* 0x000034067ef77981 */ /* 0x000ee8000c1e9900 */
[----:B------:R-:W3:Y:S04]  /*53b0*/  LDG.E.CONSTANT R248, desc[UR6][R126.64+0x38] ;  /* 0x000038067ef87981 */ /* 0x000ee8000c1e9900 */
[----:B------:R-:W3:Y:S04]  /*53c0*/  LDG.E.CONSTANT R249, desc[UR6][R126.64+0x3c] ;  /* 0x00003c067ef97981 */ /* 0x000ee8000c1e9900 */
[----:B------:R-:W3:Y:S01]  /*53d0*/  LDG.E.CONSTANT R250, desc[UR6][R126.64+0x40] ;  /* 0x000040067efa7981 */ /* 0x000ee2000c1e9900 */
[----:B----4-:R-:W-:-:S03]  /*53e0*/  FFMA R251, R111, R242, R251 ;  /* 0x000000f26ffb7223 */ /* 0x010fc600000000fb */
[----:B------:R-:W4:Y:S01]  /*53f0*/  LDL.LU R111, [R1+0x868] ;  /* 0x00086800016f7983 */ /* 0x000f220000300800 */
[----:B--2---:R-:W-:-:S03]  /*5400*/  FFMA R251, R252, R243, R251 ;  /* 0x000000f3fcfb7223 */ /* 0x004fc600000000fb */
[----:B------:R-:W2:Y:S04]  /*5410*/  LDG.E.CONSTANT R242, desc[UR6][R126.64+0x44] ;  /* 0x000044067ef27981 */ /* 0x000ea8000c1e9900 */
[----:B------:R-:W4:Y:S04]  /*5420*/  LDG.E.CONSTANT R243, desc[UR6][R126.64+0x48] ;  /* 0x000048067ef37981 */ /* 0x000f28000c1e9900 */
[----:B------:R-:W4:Y:S01]  /*5430*/  LDL R252, [R1] ;  /* 0x0000000001fc7983 */ /* 0x000f220000100800 */
[----:B---3--:R-:W-:-:S03]  /*5440*/  FFMA R244, R113, R244, R251 ;  /* 0x000000f471f47223 */ /* 0x008fc600000000fb */
[----:B------:R-:W3:Y:S01]  /*5450*/  LDL R251, [R1+0x10] ;  /* 0x0000100001fb7983 */ /* 0x000ee20000100800 */
[----:B------:R-:W-:-:S03]  /*5460*/  FFMA R244, R112, R245, R244 ;  /* 0x000000f570f47223 */ /* 0x000fc600000000f4 */
[----:B------:R-:W2:Y:S01]  /*5470*/  LDL R245, [R1+0x14] ;  /* 0x0000140001f57983 */ /* 0x000ea20000100800 */
[----:B------:R-:W-:-:S03]  /*5480*/  FFMA R244, R109, R246, R244 ;  /* 0x000000f66df47223 */ /* 0x000fc600000000f4 */
[----:B------:R-:W4:Y:S04]  /*5490*/  LDL R246, [R1+0x18] ;  /* 0x0000180001f67983 */ /* 0x000f280000100800 */
[----:B------:R-:W3:Y:S04]  /*54a0*/  LDL R113, [R1+0xc] ;  /* 0x00000c0001717983 */ /* 0x000ee80000100800 */
[----:B------:R-:W3:Y:S01]  /*54b0*/  LDL R112, [R1+0x8] ;  /* 0x0000080001707983 */ /* 0x000ee20000100800 */
[----:B------:R-:W-:-:S03]  /*54c0*/  FFMA R244, R114, R247, R244 ;  /* 0x000000f772f47223 */ /* 0x000fc600000000f4 */
[----:B------:R-:W3:Y:S04]  /*54d0*/  LDL R109, [R1+0x4] ;  /* 0x00000400016d7983 */ /* 0x000ee80000100800 */
[----:B------:R-:W3:Y:S04]  /*54e0*/  LDG.E.CONSTANT R247, desc[UR6][R126.64+0x58] ;  /* 0x000058067ef77981 */ /* 0x000ee8000c1e9900 */
[----:B------:R-:W3:Y:S01]  /*54f0*/  LDL.LU R114, [R1+0x864] ;  /* 0x0008640001727983 */ /* 0x000ee20000300800 */
[----:B----4-:R-:W-:-:S03]  /*5500*/  FFMA R244, R246, R248, R244 ;  /* 0x000000f8f6f47223 */ /* 0x010fc600000000f4 */
[----:B------:R-:W4:Y:S01]  /*5510*/  LDG.E.CONSTANT R246, desc[UR6][R126.64+0x54] ;  /* 0x000054067ef67981 */ /* 0x000f22000c1e9900 */
[----:B--2---:R-:W-:-:S03]  /*5520*/  FFMA R244, R245, R249, R244 ;  /* 0x000000f9f5f47223 */ /* 0x004fc600000000f4 */
[----:B------:R-:W2:Y:S01]  /*5530*/  LDG.E.CONSTANT R245, desc[UR6][R126.64+0x50] ;  /* 0x000050067ef57981 */ /* 0x000ea2000c1e9900 */
[----:B---3--:R-:W-:-:S03]  /*5540*/  FFMA R251, R251, R250, R244 ;  /* 0x000000fafbfb7223 */ /* 0x008fc600000000f4 */
[----:B------:R-:W3:Y:S04]  /*5550*/  LDG.E.CONSTANT R244, desc[UR6][R126.64+0x4c] ;  /* 0x00004c067ef47981 */ /* 0x000ee8000c1e9900 */
[----:B------:R-:W4:Y:S04]  /*5560*/  LDG.E.CONSTANT R248, desc[UR6][R126.64+0x5c] ;  /* 0x00005c067ef87981 */ /* 0x000f28000c1e9900 */
[----:B------:R-:W4:Y:S04]  /*5570*/  LDG.E.CONSTANT R249, desc[UR6][R126.64+0x60] ;  /* 0x000060067ef97981 */ /* 0x000f28000c1e9900 */
[----:B------:R-:W4:Y:S01]  /*5580*/  LDG.E.CONSTANT R250, desc[UR6][R126.64+0x64] ;  /* 0x000064067efa7981 */ /* 0x000f22000c1e9900 */
[----:B------:R-:W-:-:S03]  /*5590*/  FFMA R251, R113, R242, R251 ;  /* 0x000000f271fb7223 */ /* 0x000fc600000000fb */
[----:B------:R-:W4:Y:S01]  /*55a0*/  LDG.E.CONSTANT R242, desc[UR6][R126.64+0x68] ;  /* 0x000068067ef27981 */ /* 0x000f22000c1e9900 */
[----:B------:R-:W-:-:S03]  /*55b0*/  FFMA R251, R112, R243, R251 ;  /* 0x000000f370fb7223 */ /* 0x000fc600000000fb */
[----:B------:R-:W4:Y:S04]  /*55c0*/  LDG.E.CONSTANT R243, desc[UR6][R126.64+0x6c] ;  /* 0x00006c067ef37981 */ /* 0x000f28000c1e9900 */
[----:B------:R-:W4:Y:S04]  /*55d0*/  LDL.LU R113, [R1+0x860] ;  /* 0x0008600001717983 */ /* 0x000f280000300800 */
[----:B------:R-:W4:Y:S01]  /*55e0*/  LDL.LU R112, [R1+0x85c] ;  /* 0x00085c0001707983 */ /* 0x000f220000300800 */
[----:B---3--:R-:W-:-:S03]  /*55f0*/  FFMA R244, R109, R244, R251 ;  /* 0x000000f46df47223 */ /* 0x008fc600000000fb */
[----:B------:R-:W5:Y:S01]  /*5600*/  LDL.LU R109, [R1+0x858] ;  /* 0x00085800016d7983 */ /* 0x000f620000300800 */
[----:B--2---:R-:W-:-:S03]  /*5610*/  FFMA R244, R252, R245, R244 ;  /* 0x000000f5fcf47223 */ /* 0x004fc600000000f4 */
[----:B------:R-:W2:Y:S01]  /*5620*/  LDG.E.CONSTANT R245, desc[UR6][R126.64+0x74] ;  /* 0x000074067ef57981 */ /* 0x000ea2000c1e9900 */
[----:B----4-:R-:W-:-:S03]  /*5630*/  FFMA R244, R2, R246, R244 ;  /* 0x000000f602f47223 */ /* 0x010fc600000000f4 */
[----:B------:R-:W3:Y:S01]  /*5640*/  LDG.E.CONSTANT R246, desc[UR6][R126.64+0x78] ;  /* 0x000078067ef67981 */ /* 0x000ee2000c1e9900 */
[----:B------:R-:W-:-:S03]  /*5650*/  FFMA R244, R3, R247, R244 ;  /* 0x000000f703f47223 */ /* 0x000fc600000000f4 */
[----:B------:R-:W4:Y:S01]  /*5660*/  LDG.E.CONSTANT R247, desc[UR6][R126.64+0x7c] ;  /* 0x00007c067ef77981 */ /* 0x000f22000c1e9900 */
[----:B------:R-:W-:-:S03]  /*5670*/  FFMA R244, R4, R248, R244 ;  /* 0x000000f804f47223 */ /* 0x000fc600000000f4 */
[----:B------:R-:W4:Y:S01]  /*5680*/  LDG.E.CONSTANT R248, desc[UR6][R126.64+0x80] ;  /* 0x000080067ef87981 */ /* 0x000f22000c1e9900 */
[----:B------:R-:W-:-:S03]  /*5690*/  FFMA R244, R5, R249, R244 ;  /* 0x000000f905f47223 */ /* 0x000fc600000000f4 */
[----:B------:R-:W4:Y:S01]  /*56a0*/  LDG.E.CONSTANT R249, desc[UR6][R126.64+0x84] ;  /* 0x000084067ef97981 */ /* 0x000f22000c1e9900 */
[----:B------:R-:W-:-:S03]  /*56b0*/  FFMA R251, R6, R250, R244 ;  /* 0x000000fa06fb7223 */ /* 0x000fc600000000f4 */
[----:B------:R-:W2:Y:S04]  /*56c0*/  LDG.E.CONSTANT R244, desc[UR6][R126.64+0x70] ;  /* 0x000070067ef47981 */ /* 0x000ea8000c1e9900 */
[----:B------:R-:W4:Y:S01]  /*56d0*/  LDG.E.CONSTANT R250, desc[UR6][R126.64+0x88] ;  /* 0x000088067efa7981 */ /* 0x000f22000c1e9900 */
[----:B------:R-:W-:-:S03]  /*56e0*/  FFMA R251, R7, R242, R251 ;  /* 0x000000f207fb7223 */ /* 0x000fc600000000fb */
[----:B------:R-:W4:Y:S01]  /*56f0*/  LDG.E.CONSTANT R242, desc[UR6][R126.64+0x8c] ;  /* 0x00008c067ef27981 */ /* 0x000f22000c1e9900 */
[----:B------:R-:W-:-:S03]  /*5700*/  FFMA R251, R8, R243, R251 ;  /* 0x000000f308fb7223 */ /* 0x000fc600000000fb */
[----:B------:R-:W4:Y:S04]  /*5710*/  LDG.E.CONSTANT R243, desc[UR6][R126.64+0x90] ;  /* 0x000090067ef37981 */ /* 0x000f28000c1e9900 */
[----:B------:R-:W4:Y:S01]  /*5720*/  LDG.E.CONSTANT R252, desc[UR6][R126.64+0x1fc] ;  /* 0x0001fc067efc7981 */ /* 0x000f22000c1e9900 */
[----:B--2---:R-:W-:-:S04]  /*5730*/  FFMA R244, R9, R244, R251 ;  /* 0x000000f409f47223 */ /* 0x004fc800000000fb */
[----:B------:R-:W-:Y:S02]  /*5740*/  FFMA R244, R10, R245, R244 ;  /* 0x000000f50af47223 */ /* 0x000fe400000000f4 */
[----:B------:R-:W2:Y:S02]  /*5750*/  LDG.E.CONSTANT R245, desc[UR6][R126.64+0xb0] ;  /* 0x0000b0067ef57981 */ /* 0x000ea4000c1e9900 */
[----:B---3--:R-:W-:Y:S02]  /*5760*/  FFMA R244, R11, R246, R244 ;  /* 0x000000f60bf47223 */ /* 0x008fe400000000f4 */
[----:B------:R-:W3:Y:S02]  /*5770*/  LDG.E.CONSTANT R246, desc[UR6][R126.64+0x94] ;  /* 0x000094067ef67981 */ /* 0x000ee4000c1e9900 */
[----:B----4-:R-:W-:Y:S02]  /*5780*/  FFMA R244, R12, R247, R244 ;  /* 0x000000f70cf47223 */ /* 0x010fe400000000f4 */
[----:B------:R-:W4:Y:S02]  /*5790*/  LDG.E.CONSTANT R247, desc[UR6][R126.64+0x98] ;  /* 0x000098067ef77981 */ /* 0x000f24000c1e9900 */
[----:B------:R-:W-:-:S02]  /*57a0*/  FFMA R244, R13, R248, R244 ;  /* 0x000000f80df47223 */ /* 0x000fc400000000f4 */
[----:B------:R-:W2:Y:S02]  /*57b0*/  LDG.E.CONSTANT R248, desc[UR6][R126.64+0x9c] ;  /* 0x00009c067ef87981 */ /* 0x000ea4000c1e9900 */
[----:B------:R-:W-:Y:S02]  /*57c0*/  FFMA R244, R14, R249, R244 ;  /* 0x000000f90ef47223 */ /* 0x000fe400000000f4 */
[----:B------:R-:W2:Y:S02]  /*57d0*/  LDG.E.CONSTANT R249, desc[UR6][R126.64+0xa0] ;  /* 0x0000a0067ef97981 */ /* 0x000ea4000c1e9900 */
[----:B------:R-:W-:Y:S02]  /*57e0*/  FFMA R251, R15, R250, R244 ;  /* 0x000000fa0ffb7223 */ /* 0x000fe400000000f4 */
[----:B------:R-:W2:Y:S02]  /*57f0*/  LDG.E.CONSTANT R250, desc[UR6][R126.64+0xa4] ;  /* 0x0000a4067efa7981 */ /* 0x000ea4000c1e9900 */
[----:B------:R-:W-:-:S02]  /*5800*/  FFMA R251, R16, R242, R251 ;  /* 0x000000f210fb7223 */ /* 0x000fc400000000fb */
[----:B------:R-:W2:Y:S04]  /*5810*/  LDG.E.CONSTANT R242, desc[UR6][R126.64+0xa8] ;  /* 0x0000a8067ef27981 */ /* 0x000ea8000c1e9900 */
[----:B------:R-:W2:Y:S01]  /*5820*/  LDG.E.CONSTANT R244, desc[UR6][R126.64+0xac] ;  /* 0x0000ac067ef47981 */ /* 0x000ea2000c1e9900 */
[----:B------:R-:W-:-:S03]  /*5830*/  FFMA R251, R17, R243, R251 ;  /* 0x000000f311fb7223 */ /* 0x000fc600000000fb */
[----:B------:R-:W2:Y:S01]  /*5840*/  LDG.E.CONSTANT R243, desc[UR6][R126.64+0xb4] ;  /* 0x0000b4067ef37981 */ /* 0x000ea2000c1e9900 */
[----:B---3--:R-:W-:-:S04]  /*5850*/  FFMA R246, R18, R246, R251 ;  /* 0x000000f612f67223 */ /* 0x008fc800000000fb */
[----:B----4-:R-:W-:Y:S02]  /*5860*/  FFMA R246, R19, R247, R246 ;  /* 0x000000f713f67223 */ /* 0x010fe400000000f6 */
[----:B------:R-:W3:Y:S02]  /*5870*/  LDG.E.CONSTANT R247, desc[UR6][R126.64+0xc4] ;  /* 0x0000c4067ef77981 */ /* 0x000ee4000c1e9900 */
[----:B--2---:R-:W-:Y:S02]  /*5880*/  FFMA R246, R20, R248, R246 ;  /* 0x000000f814f67223 */ /* 0x004fe400000000f6 */
[----:B------:R-:W2:Y:S02]  /*5890*/  LDG.E.CONSTANT R248, desc[UR6][R126.64+0xc8] ;  /* 0x0000c8067ef87981 */ /* 0x000ea4000c1e9900 */
[----:B------:R-:W-:Y:S02]  /*58a0*/  FFMA R246, R21, R249, R246 ;  /* 0x000000f915f67223 */ /* 0x000fe400000000f6 */
[----:B------:R-:W4:Y:S02]  /*58b0*/  LDG.E.CONSTANT R249, desc[UR6][R126.64+0xb8] ;  /* 0x0000b8067ef97981 */ /* 0x000f24000c1e9900 */
[----:B------:R-:W-:-:S02]  /*58c0*/  FFMA R246, R22, R250, R246 ;  /* 0x000000fa16f67223 */ /* 0x000fc400000000f6 */
[----:B------:R-:W2:Y:S02]  /*58d0*/  LDG.E.CONSTANT R250, desc[UR6][R126.64+0xcc] ;  /* 0x0000cc067efa7981 */ /* 0x000ea4000c1e9900 */
[----:B------:R-:W-:Y:S02]  /*58e0*/  FFMA R242, R23, R242, R246 ;  /* 0x000000f217f27223 */ /* 0x000fe400000000f6 */
[----:B------:R-:W3:Y:S02]  /*58f0*/  LDG.E.CONSTANT R246, desc[UR6][R126.64+0xc0] ;  /* 0x0000c0067ef67981 */ /* 0x000ee4000c1e9900 */
[----:B------:R-:W-:Y:S02]  /*5900*/  FFMA R242, R24, R244, R242 ;  /* 0x000000f418f27223 */ /* 0x000fe400000000f2 */
[----:B------:R-:W2:Y:S02]  /*5910*/  LDG.E.CONSTANT R244, desc[UR6][R126.64+0xd4] ;  /* 0x0000d4067ef47981 */ /* 0x000ea4000c1e9900 */
[----:B------:R-:W-:-:S02]  /*5920*/  FFMA R245, R25, R245, R242 ;  /* 0x000000f519f57223 */ /* 0x000fc400000000f2 */
[----:B------:R-:W3:Y:S02]  /*5930*/  LDG.E.CONSTANT R242, desc[UR6][R126.64+0xbc] ;  /* 0x0000bc067ef27981 */ /* 0x000ee4000c1e9900 */
[----:B------:R-:W-:Y:S02]  /*5940*/  FFMA R251, R26, R243, R245 ;  /* 0x000000f31afb7223 */ /* 0x000fe400000000f5 */
[----:B------:R-:W2:Y:S04]  /*5950*/  LDG.E.CONSTANT R243, desc[UR6][R126.64+0xd0] ;  /* 0x0000d0067ef37981 */ /* 0x000ea8000c1e9900 */
[----:B------:R-:W2:Y:S01]  /*5960*/  LDG.E.CONSTANT R245, desc[UR6][R126.64+0xd8] ;  /* 0x0000d8067ef57981 */ /* 0x000ea2000c1e9900 */
[----:B----4-:R-:W-:-:S03]  /*5970*/  FFMA R251, R27, R249, R251 ;  /* 0x000000f91bfb7223 */ /* 0x010fc600000000fb */
[----:B------:R-:W4:Y:S01]  /*5980*/  LDG.E.CONSTANT R249, desc[UR6][R126.64+0xdc] ;  /* 0x0000dc067ef97981 */ /* 0x000f22000c1e9900 */
[----:B---3--:R-:W-:-:S04]  /*5990*/  FFMA R242, R28, R242, R251 ;  /* 0x000000f21cf27223 */ /* 0x008fc800000000fb */
[----:B------:R-:W-:Y:S02]  /*59a0*/  FFMA R242, R29, R246, R242 ;  /* 0x000000f61df27223 */ /* 0x000fe400000000f2 */
[----:B------:R-:W3:Y:S02]  /*59b0*/  LDG.E.CONSTANT R246, desc[UR6][R126.64+0xf0] ;  /* 0x0000f0067ef67981 */ /* 0x000ee4000c1e9900 */
[----:B------:R-:W-:Y:S02]  /*59c0*/  FFMA R242, R30, R247, R242 ;  /* 0x000000f71ef27223 */ /* 0x000fe400000000f2 */
[----:B------:R-:W3:Y:S02]  /*59d0*/  LDG.E.CONSTANT R247, desc[UR6][R126.64+0xf4] ;  /* 0x0000f4067ef77981 */ /* 0x000ee4000c1e9900 */
[----:B--2---:R-:W-:Y:S02]  /*59e0*/  FFMA R242, R31, R248, R242 ;  /* 0x000000f81ff27223 */ /* 0x004fe400000000f2 */
[----:B------:R-:W2:Y:S02]  /*59f0*/  LDG.E.CONSTANT R248, desc[UR6][R126.64+0xf8] ;  /* 0x0000f8067ef87981 */ /* 0x000ea4000c1e9900 */
[----:B------:R-:W-:-:S02]  /*5a00*/  FFMA R250, R32, R250, R242 ;  /* 0x000000fa20fa7223 */ /* 0x000fc400000000f2 */
[----:B------:R-:W3:Y:S02]  /*5a10*/  LDG.E.CONSTANT R242, desc[UR6][R126.64+0xe0] ;  /* 0x0000e0067ef27981 */ /* 0x000ee4000c1e9900 */
[----:B------:R-:W-:Y:S02]  /*5a20*/  FFMA R243, R33, R243, R250 ;  /* 0x000000f321f37223 */ /* 0x000fe400000000fa */
[----:B------:R-:W2:Y:S02]  /*5a30*/  LDG.E.CONSTANT R250, desc[UR6][R126.64+0xfc] ;  /* 0x0000fc067efa7981 */ /* 0x000ea4000c1e9900 */
[----:B------:R-:W-:Y:S02]  /*5a40*/  FFMA R243, R34, R244, R243 ;  /* 0x000000f422f37223 */ /* 0x000fe400000000f3 */
[----:B------:R-:W2:Y:S02]  /*5a50*/  LDG.E.CONSTANT R244, desc[UR6][R126.64+0xe8] ;  /* 0x0000e8067ef47981 */ /* 0x000ea4000c1e9900 */
[----:B------:R-:W-:-:S02]  /*5a60*/  FFMA R251, R35, R245, R243 ;  /* 0x000000f523fb7223 */ /* 0x000fc400000000f3 */
[----:B------:R-:W2:Y:S04]  /*5a70*/  LDG.E.CONSTANT R243, desc[UR6][R126.64+0xe4] ;  /* 0x0000e4067ef37981 */ /* 0x000ea8000c1e9900 */
[----:B------:R-:W2:Y:S01]  /*5a80*/  LDG.E.CONSTANT R245, desc[UR6][R126.64+0xec] ;  /* 0x0000ec067ef57981 */ /* 0x000ea2000c1e9900 */
[----:B----4-:R-:W-:-:S03]  /*5a90*/  FFMA R251, R36, R249, R251 ;  /* 0x000000f924fb7223 */ /* 0x010fc600000000fb */
[----:B------:R-:W4:Y:S01]  /*5aa0*/  LDG.E.CONSTANT R249, desc[UR6][R126.64+0x100] ;  /* 0x000100067ef97981 */ /* 0x000f22000c1e9900 */
[----:B---3--:R-:W-:-:S03]  /*5ab0*/  FFMA R251, R37, R242, R251 ;  /* 0x000000f225fb7223 */ /* 0x008fc600000000fb */
[----:B------:R-:W3:Y:S01]  /*5ac0*/  LDG.E.CONSTANT R242, desc[UR6][R126.64+0x104] ;  /* 0x000104067ef27981 */ /* 0x000ee2000c1e9900 */
[----:B--2---:R-:W-:-:S04]  /*5ad0*/  FFMA R243, R38, R243, R251 ;  /* 0x000000f326f37223 */ /* 0x004fc800000000fb */
[----:B------:R-:W-:Y:S02]  /*5ae0*/  FFMA R243, R39, R244, R243 ;  /* 0x000000f427f37223 */ /* 0x000fe400000000f3 */
[----:B------:R-:W2:Y:S02]  /*5af0*/  LDG.E.CONSTANT R244, desc[UR6][R126.64+0x10c] ;  /* 0x00010c067ef47981 */ /* 0x000ea4000c1e9900 */
[----:B------:R-:W-:Y:S02]  /*5b00*/  FFMA R243, R40, R245, R243 ;  /* 0x000000f528f37223 */ /* 0x000fe400000000f3 */
[----:B------:R-:W2:Y:S02]  /*5b10*/  LDG.E.CONSTANT R245, desc[UR6][R126.64+0x110] ;  /* 0x000110067ef57981 */ /* 0x000ea4000c1e9900 */
[----:B------:R-:W-:Y:S02]  /*5b20*/  FFMA R243, R41, R246, R243 ;  /* 0x000000f629f37223 */ /* 0x000fe400000000f3 */
[----:B------:R-:W2:Y:S02]  /*5b30*/  LDG.E.CONSTANT R246, desc[UR6][R126.64+0x114] ;  /* 0x000114067ef67981 */ /* 0x000ea4000c1e9900 */
[----:B------:R-:W-:-:S02]  /*5b40*/  FFMA R243, R42, R247, R243 ;  /* 0x000000f72af37223 */ /* 0x000fc400000000f3 */
[----:B------:R-:W2:Y:S02]  /*5b50*/  LDG.E.CONSTANT R247, desc[UR6][R126.64+0x118] ;  /* 0x000118067ef77981 */ /* 0x000ea4000c1e9900 */
[----:B------:R-:W-:Y:S02]  /*5b60*/  FFMA R243, R43, R248, R243 ;  /* 0x000000f82bf37223 */ /* 0x000fe400000000f3 */
[----:B------:R-:W2:Y:S02]  /*5b70*/  LDG.E.CONSTANT R248, desc[UR6][R126.64+0x11c] ;  /* 0x00011c067ef87981 */ /* 0x000ea4000c1e9900 */
[----:B------:R-:W-:Y:S02]  /*5b80*/  FFMA R251, R44, R250, R243 ;  /* 0x000000fa2cfb7223 */ /* 0x000fe400000000f3 */
        /* <DEDUP_REMOVED lines=78> */
[----:B--2---:R-:W-:-:S03]  /*6070*/  FFMA R243, R83, R243, R251 ;  /* 0x000000f353f37223 */ /* 0x004fc600000000fb */
[----:B------:R-:W2:Y:S01]  /*6080*/  LDG.E.CONSTANT R251, desc[UR6][R126.64+0x1d4] ;  /* 0x0001d4067efb7981 */ /* 0x000ea2000c1e9900 */
[----:B------:R-:W-:-:S03]  /*6090*/  FFMA R243, R84, R244, R243 ;  /* 0x000000f454f37223 */ /* 0x000fc600000000f3 */
        /* <DEDUP_REMOVED lines=28> */
[----:B------:R0:W2:Y:S02]  /*6260*/  LDG.E.CONSTANT R243, desc[UR6][R126.64+0x1e0] ;  /* 0x0001e0067ef37981 */ /* 0x0000a4000c1e9900 */
[----:B0-----:R-:W0:Y:S02]  /*6270*/  LDC.64 R126, c[0x0][0x390] ;  /* 0x0000e400ff7e7b82 */ /* 0x001e240000000a00 */
[----:B0-----:R-:W-:-:S04]  /*6280*/  IMAD.WIDE.U32 R126, R240, 0x4, R126 ;  /* 0x00000004f07e7825 */ /* 0x001fc800078e007e */
[----:B----4-:R-:W-:Y:S02]  /*6290*/  FFMA R250, R99, R250, R251 ;  /* 0x000000fa63fa7223 */ /* 0x010fe400000000fb */
[----:B------:R-:W4:Y:S02]  /*62a0*/  LDG.E.CONSTANT R251, desc[UR6][R126.64+0x20] ;  /* 0x000020067efb7981 */ /* 0x000f24000c1e9900 */
[----:B---3--:R-:W-:Y:S02]  /*62b0*/  FFMA R250, R100, R242, R250 ;  /* 0x000000f264fa7223 */ /* 0x008fe400000000fa */
[----:B------:R-:W3:Y:S02]  /*62c0*/  LDG.E.CONSTANT R242, desc[UR6][R126.64+0x1fc] ;  /* 0x0001fc067ef27981 */ /* 0x000ee4000c1e9900 */
[----:B--2---:R-:W-:Y:S02]  /*62d0*/  FFMA R243, R101, R243, R250 ;  /* 0x000000f365f37223 */ /* 0x004fe400000000fa */
[----:B------:R-:W2:Y:S02]  /*62e0*/  LDG.E.CONSTANT R250, desc[UR6][R126.64+0x1c] ;  /* 0x00001c067efa7981 */ /* 0x000ea4000c1e9900 */
[----:B------:R-:W-:-:S04]  /*62f0*/  FFMA R243, R102, R244, R243 ;  /* 0x000000f466f37223 */ /* 0x000fc800000000f3 */
[----:B------:R-:W-:-:S04]  /*6300*/  FFMA R243, R103, R245, R243 ;  /* 0x000000f567f37223 */ /* 0x000fc800000000f3 */
[----:B------:R-:W-:-:S04]  /*6310*/  FFMA R243, R104, R246, R243 ;  /* 0x000000f668f37223 */ /* 0x000fc800000000f3 */
[----:B------:R-:W-:-:S04]  /*6320*/  FFMA R243, R105, R247, R243 ;  /* 0x000000f769f37223 */ /* 0x000fc800000000f3 */
[----:B------:R-:W-:Y:S01]  /*6330*/  FFMA R243, R106, R248, R243 ;  /* 0x000000f86af37223 */ /* 0x000fe200000000f3 */
[----:B------:R-:W-:Y:S01]  /*6340*/  MOV R247, 0x3f800000 ;  /* 0x3f80000000f77802 */ /* 0x000fe20000000f00 */
[----:B------:R-:W2:Y:S02]  /*6350*/  LDG.E.CONSTANT R248, desc[UR6][R126.64+0x14] ;  /* 0x000014067ef87981 */ /* 0x000ea4000c1e9900 */
[----:B------:R-:W-:Y:S02]  /*6360*/  FFMA R243, R107, R249, R243 ;  /* 0x000000f96bf37223 */ /* 0x000fe400000000f3 */
[----:B------:R-:W2:Y:S02]  /*6370*/  LDG.E.CONSTANT R249, desc[UR6][R126.64+0x18] ;  /* 0x000018067ef97981 */ /* 0x000ea4000c1e9900 */
        /* <DEDUP_REMOVED lines=9> */
[----:B------:R0:W1:Y:S01]  /*6410*/  MUFU.RCP R246, R243 ;  /* 0x000000f300f67308 */ /* 0x0000620000001000 */
[----:B------:R-:W-:Y:S02]  /*6420*/  FSETP.GE.AND P1, PT, |R244|, 0.60000002384185791016, PT ;  /* 0x3f19999af400780b */ /* 0x000fe40003f26200 */
[----:B0-----:R-:W-:-:S05]  /*6430*/  MOV R243, 0x3c80f082 ;  /* 0x3c80f08200f37802 */ /* 0x001fca0000000f00 */
[----:B------:R-:W-:Y:S01]  /*6440*/  FFMA R243, R245, R243, -0.052303962409496307373 ;  /* 0xbd563caef5f37423 */ /* 0x000fe200000000f3 */
[----:B------:R-:W-:-:S03]  /*6450*/  FSETP.GE.AND P0, PT, |R244|, 9.010913848876953125, PT ;  /* 0x41102cb4f400780b */ /* 0x000fc60003f06200 */
[C---:B------:R-:W-:Y:S01]  /*6460*/  FFMA R243, R245.reuse, R243, 0.1331529766321182251 ;  /* 0x3e085941f5f37423 */ /* 0x040fe200000000f3 */
[----:B-1----:R-:W-:Y:S02]  /*6470*/  FFMA R246, R246, -2, R247 ;  /* 0xc0000000f6f67823 */ /* 0x002fe400000000f7 */
[----:B------:R-:W2:Y:S01]  /*6480*/  LDG.E.CONSTANT R247, desc[UR6][R126.64+0x10] ;  /* 0x000010067ef77981 */ /* 0x000ea2000c1e9900 */
[C---:B------:R-:W-:Y:S02]  /*6490*/  FFMA R243, R245.reuse, R243, -0.33332768082618713379 ;  /* 0xbeaaa9edf5f37423 */ /* 0x040fe400000000f3 */
[----:B------:R-:W-:Y:S02]  /*64a0*/  FSEL R246, R246, 1, !P0 ;  /* 0x3f800000f6f67808 */ /* 0x000fe40004000000 */
[----:B------:R-:W-:Y:S02]  /*64b0*/  FFMA R243, R245, R243, RZ ;  /* 0x000000f3f5f37223 */ /* 0x000fe400000000ff */
[--C-:B------:R-:W-:Y:S01]  /*64c0*/  LOP3.LUT R246, R246, 0x80000000, R244.reuse, 0xb8, !PT ;  /* 0x80000000f6f67812 */ /* 0x100fe200078eb8f4 */
[----:B------:R-:W2:Y:S01]  /*64d0*/  LDG.E.CONSTANT R245, desc[UR6][R126.64+0x8] ;  /* 0x000008067ef57981 */ /* 0x000ea2000c1e9900 */
[----:B------:R-:W-:Y:S01]  /*64e0*/  @!P1 FFMA R246, R244, R243, R244 ;  /* 0x000000f3f4f69223 */ /* 0x000fe200000000f4 */
[----:B------:R-:W-:-:S02]  /*64f0*/  FMUL R243, R252, 0.5 ;  /* 0x3f000000fcf37820 */ /* 0x000fc40000400000 */
[----:B------:R-:W2:Y:S01]  /*6500*/  LDG.E.CONSTANT R244, desc[UR6][R126.64+0x4] ;  /* 0x000004067ef47981 */ /* 0x000ea2000c1e9900 */
[----:B------:R-:W-:-:S04]  /*6510*/  FADD R246, R246, 1 ;  /* 0x3f800000f6f67421 */ /* 0x000fc80000000000 */
[----:B------:R-:W-:Y:S02]  /*6520*/  FMUL R243, R243, R246 ;  /* 0x000000f6f3f37220 */ /* 0x000fe40000400000 */
[----:B------:R-:W2:Y:S02]  /*6530*/  LDG.E.CONSTANT R246, desc[UR6][R126.64+0xc] ;  /* 0x00000c067ef67981 */ /* 0x000ea4000c1e9900 */
[C---:B---3--:R-:W-:Y:S02]  /*6540*/  FFMA R238, R243.reuse, R242, R238 ;  /* 0x000000f2f3ee7223 */ /* 0x048fe400000000ee */
[----:B------:R-:W3:Y:S01]  /*6550*/  LDG.E.CONSTANT R242, desc[UR6][R126.64] ;  /* 0x000000067ef27981 */ /* 0x000ee2000c1e9900 */
[----:B----4-:R-:W-:-:S03]  /*6560*/  FFMA R230, R243, R251, R230 ;  /* 0x000000fbf3e67223 */ /* 0x010fc600000000e6 */
[----:B------:R-:W4:Y:S01]  /*6570*/  LDG.E.CONSTANT R251, desc[UR6][R126.64+0x44] ;  /* 0x000044067efb7981 */ /* 0x000f22000c1e9900 */
        /* <DEDUP_REMOVED lines=14> */
[----:B---3--:R-:W-:-:S03]  /*6660*/  FFMA R110, R243, R242, R110 ;  /* 0x000000f2f36e7223 */ /* 0x008fc6000000006e */
        /* <DEDUP_REMOVED lines=216> */
[----:B------:R-:W3:Y:S04]  /*73f0*/  LDG.E.CONSTANT R242, desc[UR6][R126.64+0x1d4] ;  /* 0x0001d4067ef27981 */ /* 0x000ee8000c1e9900 */
[----:B------:R-:W3:Y:S01]  /*7400*/  LDG.E.CONSTANT R126, desc[UR6][R126.64+0x1f8] ;  /* 0x0001f8067e7e7981 */ /* 0x000ee2000c1e9900 */
[----:B------:R-:W-:-:S04]  /*7410*/  IADD3 R241, PT, PT, R241, 0x1, RZ ;  /* 0x00000001f1f17810 */ /* 0x000fc80007ffe0ff */
[----:B------:R-:W-:Y:S01]  /*7420*/  ISETP.NE.AND P0, PT, R241, RZ, PT ;  /* 0x000000fff100720c */ /* 0x000fe20003f05270 */
[C---:B----4-:R-:W-:Y:S01]  /*7430*/  FFMA R113, R243.reuse, R251, R113 ;  /* 0x000000fbf3717223 */ /* 0x050fe20000000071 */
[----:B------:R-:W-:Y:S01]  /*7440*/  IADD3 R240, PT, PT, R240, 0x80, RZ ;  /* 0x00000080f0f07810 */ /* 0x000fe20007ffe0ff */
[C---:B--2---:R-:W-:Y:S01]  /*7450*/  FFMA R114, R243.reuse, R250, R114 ;  /* 0x000000faf3727223 */ /* 0x044fe20000000072 */
[C---:B------:R-:W-:Y:S01]  /*7460*/  FFMA R115, R243.reuse, R248, R115 ;  /* 0x000000f8f3737223 */ /* 0x040fe20000000073 */
[C---:B------:R-:W-:Y:S01]  /*7470*/  FFMA R111, R243.reuse, R249, R111 ;  /* 0x000000f9f36f7223 */ /* 0x040fe2000000006f */
[C---:B------:R-:W-:Y:S01]  /*7480*/  FFMA R116, R243.reuse, R247, R116 ;  /* 0x000000f7f3747223 */ /* 0x040fe20000000074 */
[C---:B------:R-:W-:Y:S01]  /*7490*/  FFMA R118, R243.reuse, R245, R118 ;  /* 0x000000f5f3767223 */ /* 0x040fe20000000076 */
[C---:B------:R-:W-:Y:S01]  /*74a0*/  FFMA R119, R243.reuse, R244, R119 ;  /* 0x000000f4f3777223 */ /* 0x040fe20000000077 */
[C---:B------:R-:W-:Y:S01]  /*74b0*/  FFMA R117, R243.reuse, R246, R117 ;  /* 0x000000f6f3757223 */ /* 0x040fe20000000075 */
[C---:B---3--:R-:W-:Y:S01]  /*74c0*/  FFMA R239, R243.reuse, R242, R239 ;  /* 0x000000f2f3ef7223 */ /* 0x048fe200000000ef */
[----:B------:R-:W-:-:S02]  /*74d0*/  FFMA R112, R243, R126, R112 ;  /* 0x0000007ef3707223 */ /* 0x000fc40000000070 */
[----:B------:R-:W-:Y:S05]  /*74e0*/  @P0 BRA `(.L_x_5) ;  /* 0xffffffdc00000947 */ /* 0x000fea000383ffff */
[----:B------:R-:W2:Y:S01]  /*74f0*/  LDL.LU R251, [R1+0x54] ;  /* 0x0000540001fb7983 */ /* 0x000ea20000300800 */
[----:B------:R-:W0:Y:S01]  /*7500*/  LDC.64 R240, c[0x0][0x398] ;  /* 0x0000e600fff07b82 */ /* 0x000e220000000a00 */
[----:B------:R-:W1:Y:S02]  /*7510*/  LDCU UR4, c[0x0][0x360] ;  /* 0x00006c00ff0477ac */ /* 0x000e640008000800 */
[----:B------:R-:W3:Y:S01]  /*7520*/  LDL R250, [R1+0x654] ;  /* 0x0006540001fa7983 */ /* 0x000ee20000100800 */
[----:B------:R-:W4:Y:S03]  /*7530*/  LDCU UR5, c[0x0][0x3b0] ;  /* 0x00007600ff0577ac */ /* 0x000f260008000800 */
[----:B------:R-:W4:Y:S04]  /*7540*/  LDL.LU R249, [R1+0x454] ;  /* 0x0004540001f97983 */ /* 0x000f280000300800 */
[----:B------:R-:W4:Y:S04]  /*7550*/  LDL R248, [R1+0x650] ;  /* 0x0006500001f87983 */ /* 0x000f280000100800 */
[----:B------:R-:W-:Y:S04]  /*7560*/  STL [R1+0x87c], R99 ;  /* 0x00087c6301007387 */ /* 0x000fe80000100800 */
[----:B------:R-:W-:Y:S04]  /*7570*/  STL [R1+0x878], R100 ;  /* 0x0008786401007387 */ /* 0x000fe80000100800 */
[----:B------:R1:W-:Y:S04]  /*7580*/  STL [R1+0x874], R101 ;  /* 0x0008746501007387 */ /* 0x0003e80000100800 */
[----:B------:R1:W-:Y:S04]  /*7590*/  STL [R1+0x870], R102 ;  /* 0x0008706601007387 */ /* 0x0003e80000100800 */
[----:B------:R-:W-:Y:S04]  /*75a0*/  STL [R1+0x86c], R103 ;  /* 0x00086c6701007387 */ /* 0x000fe80000100800 */
[----:B------:R-:W-:Y:S04]  /*75b0*/  STL [R1+0x868], R104 ;  /* 0x0008686801007387 */ /* 0x000fe80000100800 */
[----:B------:R-:W-:Y:S04]  /*75c0*/  STL [R1+0x864], R105 ;  /* 0x0008646901007387 */ /* 0x000fe80000100800 */
[----:B------:R-:W-:Y:S04]  /*75d0*/  STL [R1+0x860], R106 ;  /* 0x0008606a01007387 */ /* 0x000fe80000100800 */
[----:B------:R-:W-:Y:S04]  /*75e0*/  STL [R1+0x85c], R107 ;  /* 0x00085c6b01007387 */ /* 0x000fe80000100800 */
[----:B------:R-:W-:Y:S04]  /*75f0*/  STL [R1+0x858], R108 ;  /* 0x0008586c01007387 */ /* 0x000fe80000100800 */
[----:B------:R-:W2:Y:S02]  /*7600*/  LDL.LU R252, [R1+0x50] ;  /* 0x0000500001fc7983 */ /* 0x000ea40000300800 */
[----:B--2---:R-:W-:-:S05]  /*7610*/  SHF.L.U32 R126, R252, 0x7, RZ ;  /* 0x00000007fc7e7819 */ /* 0x004fca00000006ff */
[----:B0-----:R-:W-:-:S05]  /*7620*/  IMAD.WIDE R126, R126, 0x4, R240 ;  /* 0x000000047e7e7825 */ /* 0x001fca00078e02f0 */
[----:B------:R-:W2:Y:S04]  /*7630*/  LDG.E.CONSTANT R240, desc[UR6][R126.64] ;  /* 0x000000067ef07981 */ /* 0x000ea8000c1e9900 */
[----:B------:R-:W4:Y:S04]  /*7640*/  LDG.E.CONSTANT R241, desc[UR6][R126.64+0x4] ;  /* 0x000004067ef17981 */ /* 0x000f28000c1e9900 */
[----:B------:R-:W4:Y:S04]  /*7650*/  LDG.E.CONSTANT R242, desc[UR6][R126.64+0xc] ;  /* 0x00000c067ef27981 */ /* 0x000f28000c1e9900 */
[----:B------:R-:W4:Y:S04]  /*7660*/  LDG.E.CONSTANT R243, desc[UR6][R126.64+0x10] ;  /* 0x000010067ef37981 */ /* 0x000f28000c1e9900 */
[----:B------:R-:W4:Y:S04]  /*7670*/  LDG.E.CONSTANT R244, desc[UR6][R126.64+0x14] ;  /* 0x000014067ef47981 */ /* 0x000f28000c1e9900 */
[----:B------:R-:W4:Y:S04]  /*7680*/  LDG.E.CONSTANT R245, desc[UR6][R126.64+0x18] ;  /* 0x000018067ef57981 */ /* 0x000f28000c1e9900 */
[----:B------:R-:W4:Y:S04]  /*7690*/  LDG.E.CONSTANT R246, desc[UR6][R126.64+0x1c] ;  /* 0x00001c067ef67981 */ /* 0x000f28000c1e9900 */
[----:B------:R-:W4:Y:S01]  /*76a0*/  LDG.E.CONSTANT R247, desc[UR6][R126.64+0x20] ;  /* 0x000020067ef77981 */ /* 0x000f22000c1e9900 */
[----:B--2---:R-:W-:-:S03]  /*76b0*/  FADD R110, R110, -R240 ;  /* 0x800000f06e6e7221 */ /* 0x004fc60000000000 */
[----:B------:R-:W2:Y:S01]  /*76c0*/  LDG.E.CONSTANT R240, desc[UR6][R126.64+0x1fc] ;  /* 0x0001fc067ef07981 */ /* 0x000ea2000c1e9900 */
[-C--:B-----5:R-:W-:Y:S01]  /*76d0*/  FFMA R251, R109, R110.reuse, R251 ;  /* 0x0000006e6dfb7223 */ /* 0x0a0fe200000000fb */
[----:B---3--:R-:W-:Y:S01]  /*76e0*/  FFMA R110, R250, R110, RZ ;  /* 0x0000006efa6e7223 */ /* 0x008fe200000000ff */
[----:B----4-:R-:W-:Y:S02]  /*76f0*/  FADD R237, R237, -R241 ;  /* 0x800000f1eded7221 */ /* 0x010fe40000000000 */
[----:B------:R-:W3:Y:S02]  /*7700*/  LDG.E.CONSTANT R241, desc[UR6][R126.64+0x8] ;  /* 0x000008067ef17981 */ /* 0x000ee4000c1e9900 */
[----:B------:R-:W-:Y:S02]  /*7710*/  FFMA R248, R248, R237, R110 ;  /* 0x000000edf8f87223 */ /* 0x000fe4000000006e */
[----:B------:R-:W4:Y:S02]  /*7720*/  LDG.E.CONSTANT R110, desc[UR6][R126.64+0x24] ;  /* 0x000024067e6e7981 */ /* 0x000f24000c1e9900 */
[----:B----4-:R-:W-:-:S02]  /*7730*/  FADD R229, R229, -R110 ;  /* 0x8000006ee5e57221 */ /* 0x010fc40000000000 */
[----:B------:R-:W4:Y:S01]  /*7740*/  LDG.E.CONSTANT R110, desc[UR6][R126.64+0x48] ;  /* 0x000048067e6e7981 */ /* 0x000f22000c1e9900 */
[----:B------:R-:W-:-:S03]  /*7750*/  FFMA R249, R109, R237, R249 ;  /* 0x000000ed6df97223 */ /* 0x000fc600000000f9 */
[----:B------:R-:W2:Y:S01]  /*7760*/  LDG.E.CONSTANT R237, desc[UR6][R126.64+0x28] ;  /* 0x000028067eed7981 */ /* 0x000ea2000c1e9900 */
[----:B----4-:R-:W-:-:S03]  /*7770*/  FADD R220, R220, -R110 ;  /* 0x8000006edcdc7221 */ /* 0x010fc60000000000 */
[----:B------:R-:W4:Y:S01]  /*7780*/  LDG.E.CONSTANT R110, desc[UR6][R126.64+0x6c] ;  /* 0x00006c067e6e7981 */ /* 0x000f22000c1e9900 */
[----:B--2---:R-:W-:-:S03]  /*7790*/  FADD R228, R228, -R237 ;  /* 0x800000ede4e47221 */ /* 0x004fc60000000000 */
[----:B------:R-:W2:Y:S01]  /*77a0*/  LDG.E.CONSTANT R237, desc[UR6][R126.64+0x4c] ;  /* 0x00004c067eed7981 */ /* 0x000ea2000c1e9900 */
[----:B----4-:R-:W-:-:S03]  /*77b0*/  FADD R211, R211, -R110 ;  /* 0x8000006ed3d37221 */ /* 0x010fc60000000000 */
[----:B------:R-:W4:Y:S01]  /*77c0*/  LDG.E.CONSTANT R110, desc[UR6][R126.64+0x90] ;  /* 0x000090067e6e7981 */ /* 0x000f22000c1e9900 */
[----:B--2---:R-:W-:-:S03]  /*77d0*/  FADD R219, R219, -R237 ;  /* 0x800000eddbdb7221 */ /* 0x004fc60000000000 */
[----:B------:R-:W2:Y:S01]  /*77e0*/  LDG.E.CONSTANT R237, desc[UR6][R126.64+0x70] ;  /* 0x000070067eed7981 */ /* 0x000ea2000c1e9900 */
[----:B----4-:R-:W-:-:S03]  /*77f0*/  FADD R202, R202, -R110 ;  /* 0x8000006ecaca7221 */ /* 0x010fc60000000000 */
[----:B------:R-:W4:Y:S01]  /*7800*/  LDG.E.CONSTANT R110, desc[UR6][R126.64+0xb4] ;  /* 0x0000b4067e6e7981 */ /* 0x000f22000c1e9900 */
[----:B------:R-:W-:Y:S01]  /*7810*/  FADD R238, R238, -R240 ;  /* 0x800000f0eeee7221 */ /* 0x000fe20000000000 */
[----:B---3--:R-:W-:Y:S01]  /*7820*/  FADD R236, R236, -R241 ;  /* 0x800000f1ecec7221 */ /* 0x008fe20000000000 */
[----:B------:R-:W-:Y:S01]  /*7830*/  FADD R235, R235, -R242 ;  /* 0x800000f2ebeb7221 */ /* 0x000fe20000000000 */
[----:B------:R-:W-:Y:S01]  /*7840*/  FADD R234, R234, -R243 ;  /* 0x800000f3eaea7221 */ /* 0x000fe20000000000 */
[----:B------:R-:W-:Y:S01]  /*7850*/  FADD R233, R233, -R244 ;  /* 0x800000f4e9e97221 */ /* 0x000fe20000000000 */
[----:B------:R-:W-:Y:S01]  /*7860*/  FADD R232, R232, -R245 ;  /* 0x800000f5e8e87221 */ /* 0x000fe20000000000 */
[----:B------:R-:W-:Y:S01]  /*7870*/  FADD R231, R231, -R246 ;  /* 0x800000f6e7e77221 */ /* 0x000fe20000000000 */
[----:B------:R-:W3:Y:S01]  /*7880*/  LDG.E.CONSTANT R240, desc[UR6][R126.64+0x2c] ;  /* 0x00002c067ef07981 */ /* 0x000ee2000c1e9900 */
[----:B--2---:R-:W-:-:S03]  /*7890*/  FADD R210, R210, -R237 ;  /* 0x800000edd2d27221 */ /* 0x004fc60000000000 */
[----:B------:R-:W2:Y:S04]  /*78a0*/  LDG.E.CONSTANT R241, desc[UR6][R126.64+0x30] ;  /* 0x000030067ef17981 */ /* 0x000ea8000c1e9900 */
[----:B------:R-:W2:Y:S04]  /*78b0*/  LDG.E.CONSTANT R242, desc[UR6][R126.64+0x34] ;  /* 0x000034067ef27981 */ /* 0x000ea8000c1e9900 */
[----:B------:R-:W2:Y:S04]  /*78c0*/  LDG.E.CONSTANT R243, desc[UR6][R126.64+0x38] ;  /* 0x000038067ef37981 */ /* 0x000ea8000c1e9900 */
[----:B------:R-:W2:Y:S04]  /*78d0*/  LDG.E.CONSTANT R244, desc[UR6][R126.64+0x3c] ;  /* 0x00003c067ef47981 */ /* 0x000ea8000c1e9900 */
[----:B------:R-:W2:Y:S04]  /*78e0*/  LDG.E.CONSTANT R245, desc[UR6][R126.64+0x40] ;  /* 0x000040067ef57981 */ /* 0x000ea8000c1e9900 */
[----:B------:R-:W2:Y:S04]  /*78f0*/  LDG.E.CONSTANT R246, desc[UR6][R126.64+0x44] ;  /* 0x000044067ef67981 */ /* 0x000ea8000c1e9900 */
[----:B------:R-:W2:Y:S01]  /*7900*/  LDG.E.CONSTANT R237, desc[UR6][R126.64+0x94] ;  /* 0x000094067eed7981 */ /* 0x000ea2000c1e9900 */
[----:B----4-:R-:W-:-:S03]  /*7910*/  FADD R193, R193, -R110 ;  /* 0x8000006ec1c17221 */ /* 0x010fc60000000000 */
[----:B------:R-:W4:Y:S01]  /*7920*/  LDG.E.CONSTANT R110, desc[UR6][R126.64+0xd8] ;  /* 0x0000d8067e6e7981 */ /* 0x000f22000c1e9900 */
[----:B---3--:R-:W-:-:S03]  /*7930*/  FADD R227, R227, -R240 ;  /* 0x800000f0e3e37221 */ /* 0x008fc60000000000 */
[----:B------:R-:W3:Y:S01]  /*7940*/  LDG.E.CONSTANT R240, desc[UR6][R126.64+0x50] ;  /* 0x000050067ef07981 */ /* 0x000ee2000c1e9900 */
[----:B--2---:R-:W-:-:S03]  /*7950*/  FADD R226, R226, -R241 ;  /* 0x800000f1e2e27221 */ /* 0x004fc60000000000 */
[----:B------:R-:W2:Y:S01]  /*7960*/  LDG.E.CONSTANT R241, desc[UR6][R126.64+0x54] ;  /* 0x000054067ef17981 */ /* 0x000ea2000c1e9900 */
[----:B------:R-:W-:-:S03]  /*7970*/  FADD R225, R225, -R242 ;  /* 0x800000f2e1e17221 */ /* 0x000fc60000000000 */
        /* <DEDUP_REMOVED lines=66> */
[----:B------:R-:W4:Y:S04]  /*7da0*/  LDG.E.CONSTANT R110, desc[UR6][R126.64+0x168] ;  /* 0x000168067e6e7981 */ /* 0x000f28000c1e9900 */
[----:B------:R0:W-:Y:S04]  /*7db0*/  STL [R1+0x54], R251 ;  /* 0x000054fb01007387 */ /* 0x0001e80000100800 */
[----:B-1----:R-:W4:Y:S04]  /*7dc0*/  LDL R101, [R1+0x64c] ;  /* 0x00064c0001657983 */ /* 0x002f280000100800 */
[----:B------:R-:W4:Y:S04]  /*7dd0*/  LDL R102, [R1+0x648] ;  /* 0x0006480001667983 */ /* 0x000f280000100800 */
[----:B------:R1:W-:Y:S04]  /*7de0*/  STL [R1+0x454], R249 ;  /* 0x000454f901007387 */ /* 0x0003e80000100800 */
[----:B------:R-:W4:Y:S04]  /*7df0*/  LDL R100, [R1+0x644] ;  /* 0x0006440001647983 */ /* 0x000f280000100800 */
[----:B------:R-:W4:Y:S01]  /*7e00*/  LDL R99, [R1+0x640] ;  /* 0x0006400001637983 */ /* 0x000f220000100800 */
[----:B---3--:R-:W-:Y:S01]  /*7e10*/  FADD R191, R191, -R240 ;  /* 0x800000f0bfbf7221 */ /* 0x008fe20000000000 */
[----:B--2---:R-:W-:Y:S01]  /*7e20*/  FADD R190, R190, -R241 ;  /* 0x800000f1bebe7221 */ /* 0x004fe20000000000 */
[----:B------:R-:W-:Y:S01]  /*7e30*/  FADD R189, R189, -R242 ;  /* 0x800000f2bdbd7221 */ /* 0x000fe20000000000 */
[----:B------:R-:W-:Y:S01]  /*7e40*/  FADD R188, R188, -R243 ;  /* 0x800000f3bcbc7221 */ /* 0x000fe20000000000 */
[----:B------:R-:W-:Y:S01]  /*7e50*/  FADD R187, R187, -R244 ;  /* 0x800000f4bbbb7221 */ /* 0x000fe20000000000 */
[----:B------:R-:W-:Y:S01]  /*7e60*/  FADD R186, R186, -R245 ;  /* 0x800000f5baba7221 */ /* 0x000fe20000000000 */
[----:B------:R-:W-:Y:S01]  /*7e70*/  FADD R185, R185, -R246 ;  /* 0x800000f6b9b97221 */ /* 0x000fe20000000000 */
[----:B------:R-:W2:Y:S04]  /*7e80*/  LDG.E.CONSTANT R240, desc[UR6][R126.64+0xe0] ;  /* 0x0000e0067ef07981 */ /* 0x000ea8000c1e9900 */
[----:B------:R-:W3:Y:S01]  /*7e90*/  LDG.E.CONSTANT R241, desc[UR6][R126.64+0xe4] ;  /* 0x0000e4067ef17981 */ /* 0x000ee2000c1e9900 */
[----:B------:R-:W-:-:S03]  /*7ea0*/  FADD R165, R165, -R237 ;  /* 0x800000eda5a57221 */ /* 0x000fc60000000000 */
[----:B------:R-:W3:Y:S04]  /*7eb0*/  LDG.E.CONSTANT R242, desc[UR6][R126.64+0xe8] ;  /* 0x0000e8067ef27981 */ /* 0x000ee8000c1e9900 */
[----:B------:R-:W3:Y:S04]  /*7ec0*/  LDG.E.CONSTANT R243, desc[UR6][R126.64+0xec] ;  /* 0x0000ec067ef37981 */ /* 0x000ee8000c1e9900 */
[----:B------:R-:W3:Y:S04]  /*7ed0*/  LDG.E.CONSTANT R244, desc[UR6][R126.64+0xf0] ;  /* 0x0000f0067ef47981 */ /* 0x000ee8000c1e9900 */
[----:B------:R-:W3:Y:S04]  /*7ee0*/  LDG.E.CONSTANT R245, desc[UR6][R126.64+0xf4] ;  /* 0x0000f4067ef57981 */ /* 0x000ee8000c1e9900 */
[----:B------:R-:W3:Y:S04]  /*7ef0*/  LDG.E.CONSTANT R246, desc[UR6][R126.64+0xf8] ;  /* 0x0000f8067ef67981 */ /* 0x000ee8000c1e9900 */
[----:B------:R-:W3:Y:S04]  /*7f00*/  LDG.E.CONSTANT R237, desc[UR6][R126.64+0x148] ;  /* 0x000148067eed7981 */ /* 0x000ee8000c1e9900 */
[----:B0-----:R-:W3:Y:S04]  /*7f10*/  LDL R251, [R1+0x63c] ;  /* 0x00063c0001fb7983 */ /* 0x001ee80000100800 */
[----:B------:R-:W3:Y:S04]  /*7f20*/  LDL R250, [R1+0x638] ;  /* 0x0006380001fa7983 */ /* 0x000ee80000100800 */
[----:B-1----:R-:W3:Y:S04]  /*7f30*/  LDL R249, [R1+0x630] ;  /* 0x0006300001f97983 */ /* 0x002ee80000100800 */
[----:B------:R-:W3:Y:S04]  /*7f40*/  LDL R108, [R1+0x628] ;  /* 0x00062800016c7983 */ /* 0x000ee80000100800 */
[----:B------:R-:W3:Y:S04]  /*7f50*/  LDL R107, [R1+0x624] ;  /* 0x00062400016b7983 */ /* 0x000ee80000100800 */
[----:B------:R-:W3:Y:S04]  /*7f60*/  LDL R106, [R1+0x620] ;  /* 0x00062000016a7983 */ /* 0x000ee80000100800 */
[----:B------:R-:W3:Y:S04]  /*7f70*/  LDL R105, [R1+0x61c] ;  /* 0x00061c0001697983 */ /* 0x000ee80000100800 */
[----:B------:R-:W3:Y:S04]  /*7f80*/  LDL R104, [R1+0x618] ;  /* 0x0006180001687983 */ /* 0x000ee80000100800 */
[----:B------:R-:W3:Y:S01]  /*7f90*/  LDL R103, [R1+0x614] ;  /* 0x0006140001677983 */ /* 0x000ee20000100800 */
[----:B----4-:R-:W-:-:S03]  /*7fa0*/  FADD R148, R148, -R110 ;  /* 0x8000006e94947221 */ /* 0x010fc60000000000 */
[----:B------:R-:W4:Y:S01]  /*7fb0*/  LDG.E.CONSTANT R110, desc[UR6][R126.64+0x18c] ;  /* 0x00018c067e6e7981 */ /* 0x000f22000c1e9900 */
[----:B--2---:R-:W-:-:S03]  /*7fc0*/  FADD R182, R182, -R240 ;  /* 0x800000f0b6b67221 */ /* 0x004fc60000000000 */
[----:B------:R-:W2:Y:S01]  /*7fd0*/  LDG.E.CONSTANT R240, desc[UR6][R126.64+0x104] ;  /* 0x000104067ef07981 */ /* 0x000ea2000c1e9900 */
[----:B---3--:R-:W-:-:S03]  /*7fe0*/  FADD R181, R181, -R241 ;  /* 0x800000f1b5b57221 */ /* 0x008fc60000000000 */
[----:B------:R-:W3:Y:S01]  /*7ff0*/  LDG.E.CONSTANT R241, desc[UR6][R126.64+0x108] ;  /* 0x000108067ef17981 */ /* 0x000ee2000c1e9900 */
[----:B------:R-:W-:-:S03]  /*8000*/  FADD R180, R180, -R242 ;  /* 0x800000f2b4b47221 */ /* 0x000fc60000000000 */
        /* <DEDUP_REMOVED lines=11> */
[----:B----4-:R-:W-:Y:S01]  /*80c0*/  FADD R139, R139, -R110 ;  /* 0x8000006e8b8b7221 */ /* 0x010fe20000000000 */
[----:B------:R-:W-:Y:S02]  /*80d0*/  FFMA R110, R101, R236, R248 ;  /* 0x000000ec656e7223 */ /* 0x000fe400000000f8 */
[----:B------:R-:W4:Y:S04]  /*80e0*/  LDL R101, [R1+0x634] ;  /* 0x0006340001657983 */ /* 0x000f280000100800 */
[----:B------:R-:W4:Y:S01]  /*80f0*/  LDL R248, [R1+0x62c] ;  /* 0x00062c0001f87983 */ /* 0x000f220000100800 */
[----:B------:R-:W-:-:S03]  /*8100*/  FFMA R110, R102, R235, R110 ;  /* 0x000000eb666e7223 */ /* 0x000fc6000000006e */
[----:B------:R-:W4:Y:S01]  /*8110*/  LDL R102, [R1+0x610] ;  /* 0x0006100001667983 */ /* 0x000f220000100800 */
[----:B------:R-:W-:-:S03]  /*8120*/  FFMA R110, R100, R234, R110 ;  /* 0x000000ea646e7223 */ /* 0x000fc6000000006e */
[----:B------:R-:W4:Y:S01]  /*8130*/  LDL R100, [R1+0x60c] ;  /* 0x00060c0001647983 */ /* 0x000f220000100800 */
[----:B------:R-:W-:-:S03]  /*8140*/  FFMA R110, R99, R233, R110 ;  /* 0x000000e9636e7223 */ /* 0x000fc6000000006e */
[----:B------:R-:W4:Y:S01]  /*8150*/  LDL R99, [R1+0x608] ;  /* 0x0006080001637983 */ /* 0x000f220000100800 */
[----:B------:R-:W-:Y:S01]  /*8160*/  FFMA R110, R251, R232, R110 ;  /* 0x000000e8fb6e7223 */ /* 0x000fe2000000006e */
[----:B------:R-:W-:Y:S02]  /*8170*/  FADD R230, R230, -R247 ;  /* 0x800000f7e6e67221 */ /* 0x000fe40000000000 */
[----:B------:R-:W4:Y:S01]  /*8180*/  LDL R251, [R1+0x5e4] ;  /* 0x0005e40001fb7983 */ /* 0x000f220000100800 */
[----:B------:R-:W-:-:S03]  /*8190*/  FFMA R110, R250, R231, R110 ;  /* 0x000000e7fa6e7223 */ /* 0x000fc6000000006e */
[----:B------:R-:W4:Y:S04]  /*81a0*/  LDL R250, [R1+0x5e0] ;  /* 0x0005e00001fa7983 */ /* 0x000f280000100800 */
        /* <DEDUP_REMOVED lines=17> */
[----:B----4-:R-:W-:-:S03]  /*82c0*/  FFMA R110, R101, R230, R110 ;  /* 0x000000e6656e7223 */ /* 0x010fc6000000006e */
[----:B------:R-:W4:Y:S01]  /*82d0*/  LDL R101, [R1+0x604] ;  /* 0x0006040001657983 */ /* 0x000f220000100800 */
[----:B------:R-:W-:-:S03]  /*82e0*/  FFMA R110, R249, R229, R110 ;  /* 0x000000e5f96e7223 */ /* 0x000fc6000000006e */
        /* <DEDUP_REMOVED lines=21> */
[----:B--2---:R-:W-:Y:S01]  /*8440*/  FADD R164, R164, -R240 ;  /* 0x800000f0a4a47221 */ /* 0x004fe20000000000 */
[----:B---3--:R-:W-:Y:S01]  /*8450*/  FADD R163, R163, -R241 ;  /* 0x800000f1a3a37221 */ /* 0x008fe20000000000 */
[----:B------:R-:W-:Y:S01]  /*8460*/  FADD R162, R162, -R242 ;  /* 0x800000f2a2a27221 */ /* 0x000fe20000000000 */
[----:B------:R-:W-:Y:S01]  /*8470*/  FADD R161, R161, -R243 ;  /* 0x800000f3a1a17221 */ /* 0x000fe20000000000 */
[----:B------:R-:W-:Y:S01]  /*8480*/  FADD R160, R160, -R244 ;  /* 0x800000f4a0a07221 */ /* 0x000fe20000000000 */
[----:B------:R-:W-:Y:S01]  /*8490*/  FADD R159, R159, -R245 ;  /* 0x800000f59f9f7221 */ /* 0x000fe20000000000 */
[----:B------:R-:W2:Y:S01]  /*84a0*/  LDG.E.CONSTANT R240, desc[UR6][R126.64+0x14c] ;  /* 0x00014c067ef07981 */ /* 0x000ea2000c1e9900 */
[----:B------:R-:W-:-:S03]  /*84b0*/  FADD R158, R158, -R246 ;  /* 0x800000f69e9e7221 */ /* 0x000fc60000000000 */
[----:B------:R-:W3:Y:S04]  /*84c0*/  LDG.E.CONSTANT R241, desc[UR6][R126.64+0x150] ;  /* 0x000150067ef17981 */ /* 0x000ee8000c1e9900 */
[----:B------:R-:W3:Y:S01]  /*84d0*/  LDG.E.CONSTANT R242, desc[UR6][R126.64+0x154] ;  /* 0x000154067ef27981 */ /* 0x000ee2000c1e9900 */
[----:B------:R-:W-:-:S03]  /*84e0*/  FADD R138, R138, -R237 ;  /* 0x800000ed8a8a7221 */ /* 0x000fc60000000000 */
[----:B------:R-:W3:Y:S04]  /*84f0*/  LDG.E.CONSTANT R243, desc[UR6][R126.64+0x158] ;  /* 0x000158067ef37981 */ /* 0x000ee8000c1e9900 */
[----:B------:R-:W3:Y:S04]  /*8500*/  LDG.E.CONSTANT R244, desc[UR6][R126.64+0x15c] ;  /* 0x00015c067ef47981 */ /* 0x000ee8000c1e9900 */
[----:B------:R-:W3:Y:S04]  /*8510*/  LDG.E.CONSTANT R245, desc[UR6][R126.64+0x160] ;  /* 0x000160067ef57981 */ /* 0x000ee8000c1e9900 */
[----:B------:R-:W3:Y:S04]  /*8520*/  LDG.E.CONSTANT R246, desc[UR6][R126.64+0x164] ;  /* 0x000164067ef67981 */ /* 0x000ee8000c1e9900 */
        /* <DEDUP_REMOVED lines=8> */
[----:B------:R-:W4:Y:S01]  /*85b0*/  LDL.LU R99, [R1+0x87c] ;  /* 0x00087c0001637983 */ /* 0x000f220000300800 */
[----:B------:R-:W-:-:S03]  /*85c0*/  FFMA R110, R100, R214, R110 ;  /* 0x000000d6646e7223 */ /* 0x000fc6000000006e */
[----:B------:R-:W4:Y:S01]  /*85d0*/  LDL.LU R100, [R1+0x878] ;  /* 0x0008780001647983 */ /* 0x000f220000300800 */
[----:B------:R-:W-:-:S03]  /*85e0*/  FFMA R110, R103, R213, R110 ;  /* 0x000000d5676e7223 */ /* 0x000fc6000000006e */
[----:B------:R-:W4:Y:S01]  /*85f0*/  LDL R103, [R1+0x5c0] ;  /* 0x0005c00001677983 */ /* 0x000f220000100800 */
[----:B--2---:R-:W-:Y:S01]  /*8600*/  FADD R155, R155, -R240 ;  /* 0x800000f09b9b7221 */ /* 0x004fe20000000000 */
[----:B---3--:R-:W-:Y:S02]  /*8610*/  FADD R154, R154, -R241 ;  /* 0x800000f19a9a7221 */ /* 0x008fe40000000000 */
[----:B------:R-:W2:Y:S01]  /*8620*/  LDG.E.CONSTANT R240, desc[UR6][R126.64+0x170] ;  /* 0x000170067ef07981 */ /* 0x000ea2000c1e9900 */
        /* <DEDUP_REMOVED lines=13> */
[----:B------:R-:W4:Y:S01]  /*8700*/  LDL.LU R101, [R1+0x874] ;  /* 0x0008740001657983 */ /* 0x000f220000300800 */
[----:B------:R-:W-:-:S03]  /*8710*/  FFMA R110, R102, R211, R110 ;  /* 0x000000d3666e7223 */ /* 0x000fc6000000006e */
[----:B------:R-:W4:Y:S01]  /*8720*/  LDL.LU R102, [R1+0x870] ;  /* 0x0008700001667983 */ /* 0x000f220000300800 */
[----:B------:R-:W-:-:S03]  /*8730*/  FFMA R110, R251, R210, R110 ;  /* 0x000000d2fb6e7223 */ /* 0x000fc6000000006e */
[----:B------:R-:W4:Y:S01]  /*8740*/  LDL R237, [R1+0x5a8] ;  /* 0x0005a80001ed7983 */ /* 0x000f220000100800 */
[----:B------:R-:W-:-:S04]  /*8750*/  FFMA R110, R250, R209, R110 ;  /* 0x000000d1fa6e7223 */ /* 0x000fc8000000006e */
[----:B------:R-:W-:Y:S02]  /*8760*/  FFMA R110, R249, R208, R110 ;  /* 0x000000d0f96e7223 */ /* 0x000fe4000000006e */
[----:B------:R-:W4:Y:S02]  /*8770*/  LDL R249, [R1+0x5bc] ;  /* 0x0005bc0001f97983 */ /* 0x000f240000100800 */
[----:B------:R-:W-:Y:S02]  /*8780*/  FFMA R110, R248, R207, R110 ;  /* 0x000000cff86e7223 */ /* 0x000fe4000000006e */
[----:B------:R-:W4:Y:S02]  /*8790*/  LDL R248, [R1+0x5b4] ;  /* 0x0005b40001f87983 */ /* 0x000f240000100800 */
[----:B------:R-:W-:Y:S02]  /*87a0*/  FFMA R110, R108, R206, R110 ;  /* 0x000000ce6c6e7223 */ /* 0x000fe4000000006e */
[----:B------:R-:W4:Y:S02]  /*87b0*/  LDL R108, [R1+0x5a4] ;  /* 0x0005a400016c7983 */ /* 0x000f240000100800 */
[----:B------:R-:W-:-:S02]  /*87c0*/  FFMA R110, R107, R205, R110 ;  /* 0x000000cd6b6e7223 */ /* 0x000fc4000000006e */
        /* <DEDUP_REMOVED lines=8> */
[----:B------:R-:W4:Y:S01]  /*8850*/  LDL R103, [R1+0x5ac] ;  /* 0x0005ac0001677983 */ /* 0x000f220000100800 */
        /* <DEDUP_REMOVED lines=14> */
[----:B----4-:R-:W-:-:S04]  /*8940*/  FFMA R110, R249, R200, R110 ;  /* 0x000000c8f96e7223 */ /* 0x010fc8000000006e */
[----:B------:R-:W-:Y:S02]  /*8950*/  FFMA R110, R105, R199, R110 ;  /* 0x000000c7696e7223 */ /* 0x000fe4000000006e */
[----:B------:R-:W4:Y:S02]  /*8960*/  LDL R105, [R1+0x598] ;  /* 0x0005980001697983 */ /* 0x000f240000100800 */
[----:B------:R-:W-:-:S04]  /*8970*/  FFMA R110, R248, R198, R110 ;  /* 0x000000c6f86e7223 */ /* 0x000fc8000000006e */
[----:B------:R-:W-:Y:S02]  /*8980*/  FFMA R110, R104, R197, R110 ;  /* 0x000000c5686e7223 */ /* 0x000fe4000000006e */
[----:B------:R-:W4:Y:S02]  /*8990*/  LDL R104, [R1+0x594] ;  /* 0x0005940001687983 */ /* 0x000f240000100800 */
[----:B------:R-:W-:Y:S02]  /*89a0*/  FFMA R110, R103, R196, R110 ;  /* 0x000000c4676e7223 */ /* 0x000fe4000000006e */
[----:B------:R-:W4:Y:S02]  /*89b0*/  LDL R103, [R1+0x590] ;  /* 0x0005900001677983 */ /* 0x000f240000100800 */
[----:B------:R-:W-:Y:S01]  /*89c0*/  FFMA R110, R237, R195, R110 ;  /* 0x000000c3ed6e7223 */ /* 0x000fe2000000006e */
[----:B--2---:R-:W-:Y:S01]  /*89d0*/  FADD R137, R137, -R240 ;  /* 0x800000f089897221 */ /* 0x004fe20000000000 */
[----:B------:R-:W-:Y:S01]  /*89e0*/  FADD R120, R120, -R247 ;  /* 0x800000f778787221 */ /* 0x000fe20000000000 */
[----:B------:R-:W2:Y:S01]  /*89f0*/  LDG.E.CONSTANT R240, desc[UR6][R126.64+0x1b4] ;  /* 0x0001b4067ef07981 */ /* 0x000ea2000c1e9900 */
[----:B------:R-:W-:Y:S01]  /*8a00*/  FFMA R110, R108, R194, R110 ;  /* 0x000000c26c6e7223 */ /* 0x000fe2000000006e */
[----:B---3--:R-:W-:-:S02]  /*8a10*/  FADD R136, R136, -R241 ;  /* 0x800000f188887221 */ /* 0x008fc40000000000 */
[----:B------:R-:W3:Y:S01]  /*8a20*/  LDL R108, [R1+0x588] ;  /* 0x00058800016c7983 */ /* 0x000ee20000100800 */
[----:B------:R-:W-:-:S03]  /*8a30*/  FFMA R110, R106, R193, R110 ;  /* 0x000000c16a6e7223 */ /* 0x000fc6000000006e */
[----:B------:R-:W2:Y:S01]  /*8a40*/  LDL R106, [R1+0x58c] ;  /* 0x00058c00016a7983 */ /* 0x000ea20000100800 */
[----:B------:R-:W-:Y:S01]  /*8a50*/  FFMA R110, R107, R192, R110 ;  /* 0x000000c06b6e7223 */ /* 0x000fe2000000006e */
[----:B------:R-:W-:Y:S01]  /*8a60*/  FADD R135, R135, -R242 ;  /* 0x800000f287877221 */ /* 0x000fe20000000000 */
[----:B------:R-:W-:Y:S01]  /*8a70*/  FADD R134, R134, -R243 ;  /* 0x800000f386867221 */ /* 0x000fe20000000000 */
[----:B------:R-:W3:Y:S01]  /*8a80*/  LDG.E.CONSTANT R241, desc[UR6][R126.64+0x1b8] ;  /* 0x0001b8067ef17981 */ /* 0x000ee2000c1e9900 */
[----:B------:R-:W-:-:S03]  /*8a90*/  FADD R133, R133, -R244 ;  /* 0x800000f485857221 */ /* 0x000fc60000000000 */
[----:B------:R-:W3:Y:S01]  /*8aa0*/  LDG.E.CONSTANT R242, desc[UR6][R126.64+0x1bc] ;  /* 0x0001bc067ef27981 */ /* 0x000ee2000c1e9900 */
[----:B------:R-:W-:-:S03]  /*8ab0*/  FADD R132, R132, -R245 ;  /* 0x800000f584847221 */ /* 0x000fc60000000000 */
[----:B------:R-:W3:Y:S01]  /*8ac0*/  LDG.E.CONSTANT R243, desc[UR6][R126.64+0x1c0] ;  /* 0x0001c0067ef37981 */ /* 0x000ee2000c1e9900 */
[----:B------:R-:W-:-:S03]  /*8ad0*/  FADD R131, R131, -R246 ;  /* 0x800000f683837221 */ /* 0x000fc60000000000 */
[----:B------:R-:W3:Y:S04]  /*8ae0*/  LDG.E.CONSTANT R244, desc[UR6][R126.64+0x1c4] ;  /* 0x0001c4067ef47981 */ /* 0x000ee8000c1e9900 */
[----:B------:R-:W3:Y:S04]  /*8af0*/  LDG.E.CONSTANT R245, desc[UR6][R126.64+0x1c8] ;  /* 0x0001c8067ef57981 */ /* 0x000ee8000c1e9900 */
[----:B------:R-:W3:Y:S04]  /*8b00*/  LDG.E.CONSTANT R246, desc[UR6][R126.64+0x1cc] ;  /* 0x0001cc067ef67981 */ /* 0x000ee8000c1e9900 */
[----:B------:R-:W3:Y:S04]  /*8b10*/  LDL.LU R249, [R1+0x450] ;  /* 0x0004500001f97983 */ /* 0x000ee80000300800 */
[----:B------:R-:W3:Y:S04]  /*8b20*/  LDL R248, [R1+0x584] ;  /* 0x0005840001f87983 */ /* 0x000ee80000100800 */
[----:B------:R-:W3:Y:S04]  /*8b30*/  LDG.E.CONSTANT R247, desc[UR6][R126.64+0x1d4] ;  /* 0x0001d4067ef77981 */ /* 0x000ee8000c1e9900 */
[----:B------:R-:W3:Y:S01]  /*8b40*/  LDG.E.CONSTANT R237, desc[UR6][R126.64+0x1f4] ;  /* 0x0001f4067eed7981 */ /* 0x000ee2000c1e9900 */
[----:B----4-:R-:W-:-:S04]  /*8b50*/  FFMA R110, R105, R191, R110 ;  /* 0x000000bf696e7223 */ /* 0x010fc8000000006e */
[----:B------:R-:W-:-:S04]  /*8b60*/  FFMA R110, R104, R190, R110 ;  /* 0x000000be686e7223 */ /* 0x000fc8000000006e */
[----:B------:R-:W-:Y:S02]  /*8b70*/  FFMA R110, R103, R189, R110 ;  /* 0x000000bd676e7223 */ /* 0x000fe4000000006e */
[----:B------:R-:W4:Y:S04]  /*8b80*/  LDL.LU R103, [R1+0x44c] ;  /* 0x00044c0001677983 */ /* 0x000f280000300800 */
[----:B------:R-:W4:Y:S04]  /*8b90*/  LDL R104, [R1+0x580] ;  /* 0x0005800001687983 */ /* 0x000f280000100800 */
[----:B------:R-:W4:Y:S01]  /*8ba0*/  LDL.LU R105, [R1+0x448] ;  /* 0x0004480001697983 */ /* 0x000f220000300800 */
[----:B--2---:R-:W-:-:S03]  /*8bb0*/  FFMA R110, R106, R188, R110 ;  /* 0x000000bc6a6e7223 */ /* 0x004fc6000000006e */
[----:B------:R-:W2:Y:S04]  /*8bc0*/  LDL R106, [R1+0x57c] ;  /* 0x00057c00016a7983 */ /* 0x000ea80000100800 */
[----:B------:R-:W2:Y:S01]  /*8bd0*/  LDL.LU R107, [R1+0x444] ;  /* 0x00044400016b7983 */ /* 0x000ea20000300800 */
[----:B------:R-:W-:Y:S01]  /*8be0*/  FADD R129, R129, -R240 ;  /* 0x800000f081817221 */ /* 0x000fe20000000000 */
[----:B---3--:R-:W-:Y:S01]  /*8bf0*/  FADD R128, R128, -R241 ;  /* 0x800000f180807221 */ /* 0x008fe20000000000 */
[----:B------:R-:W-:Y:S01]  /*8c00*/  FADD R125, R125, -R242 ;  /* 0x800000f27d7d7221 */ /* 0x000fe20000000000 */
[----:B------:R-:W3:Y:S01]  /*8c10*/  LDG.E.CONSTANT R241, desc[UR6][R126.64+0x1ec] ;  /* 0x0001ec067ef17981 */ /* 0x000ee2000c1e9900 */
[----:B------:R-:W-:Y:S01]  /*8c20*/  FADD R124, R124, -R243 ;  /* 0x800000f37c7c7221 */ /* 0x000fe20000000000 */
[----:B------:R-:W-:-:S02]  /*8c30*/  FFMA R110, R108, R187, R110 ;  /* 0x000000bb6c6e7223 */ /* 0x000fc4000000006e */
[----:B------:R-:W3:Y:S01]  /*8c40*/  LDG.E.CONSTANT R243, desc[UR6][R126.64+0x1e4] ;  /* 0x0001e4067ef37981 */ /* 0x000ee2000c1e9900 */
[----:B------:R-:W-:-:S03]  /*8c50*/  FADD R123, R123, -R244 ;  /* 0x800000f47b7b7221 */ /* 0x000fc60000000000 */
[----:B------:R-:W3:Y:S01]  /*8c60*/  LDG.E.CONSTANT R244, desc[UR6][R126.64+0x1e0] ;  /* 0x0001e0067ef47981 */ /* 0x000ee2000c1e9900 */
[----:B------:R-:W-:-:S03]  /*8c70*/  FADD R122, R122, -R245 ;  /* 0x800000f57a7a7221 */ /* 0x000fc60000000000 */
[----:B------:R-:W3:Y:S01]  /*8c80*/  LDG.E.CONSTANT R245, desc[UR6][R126.64+0x1dc] ;  /* 0x0001dc067ef57981 */ /* 0x000ee2000c1e9900 */
[----:B------:R-:W-:-:S03]  /*8c90*/  FADD R121, R121, -R246 ;  /* 0x800000f679797221 */ /* 0x000fc60000000000 */
[----:B------:R-:W3:Y:S01]  /*8ca0*/  LDG.E.CONSTANT R246, desc[UR6][R126.64+0x1d8] ;  /* 0x0001d8067ef67981 */ /* 0x000ee2000c1e9900 */
[----:B------:R-:W-:-:S03]  /*8cb0*/  FFMA R249, R109, R236, R249 ;  /* 0x000000ec6df97223 */ /* 0x000fc600000000f9 */
[----:B------:R-:W3:Y:S04]  /*8cc0*/  LDG.E.CONSTANT R242, desc[UR6][R126.64+0x1e8] ;  /* 0x0001e8067ef27981 */ /* 0x000ee8000c1e9900 */
[----:B------:R-:W3:Y:S04]  /*8cd0*/  LDG.E.CONSTANT R240, desc[UR6][R126.64+0x1f0] ;  /* 0x0001f0067ef07981 */ /* 0x000ee8000c1e9900 */
[----:B------:R-:W3:Y:S01]  /*8ce0*/  LDL R108, [R1+0x578] ;  /* 0x00057800016c7983 */ /* 0x000ee20000100800 */
[----:B------:R-:W-:-:S03]  /*8cf0*/  FFMA R110, R248, R186, R110 ;  /* 0x000000baf86e7223 */ /* 0x000fc6000000006e */
[----:B------:R0:W3:Y:S04]  /*8d00*/  LDG.E.CONSTANT R126, desc[UR6][R126.64+0x1f8] ;  /* 0x0001f8067e7e7981 */ /* 0x0000e8000c1e9900 */
[----:B------:R-:W3:Y:S04]  /*8d10*/  LDL R127, [R1+0x570] ;  /* 0x00057000017f7983 */ /* 0x000ee80000100800 */
[----:B------:R-:W3:Y:S04]  /*8d20*/  LDL.LU R251, [R1+0x438] ;  /* 0x0004380001fb7983 */ /* 0x000ee80000300800 */
[----:B------:R1:W-:Y:S04]  /*8d30*/  STL [R1+0x450], R249 ;  /* 0x000450f901007387 */ /* 0x0003e80000100800 */
[----:B------:R-:W3:Y:S04]  /*8d40*/  LDL R250, [R1+0x56c] ;  /* 0x00056c0001fa7983 */ /* 0x000ee80000100800 */
[----:B-1----:R-:W3:Y:S04]  /*8d50*/  LDL.LU R249, [R1+0x434] ;  /* 0x0004340001f97983 */ /* 0x002ee80000300800 */
[----:B------:R-:W3:Y:S04]  /*8d60*/  LDL R248, [R1+0x568] ;  /* 0x0005680001f87983 */ /* 0x000ee80000100800 */
[----:B------:R-:W3:Y:S01]  /*8d70*/  LDL.LU R236, [R1+0x430] ;  /* 0x0004300001ec7983 */ /* 0x000ee20000300800 */
[----:B----4-:R-:W-:-:S05]  /*8d80*/  FFMA R103, R109, R235, R103 ;  /* 0x000000eb6d677223 */ /* 0x010fca0000000067 */
[----:B------:R1:W-:Y:S01]  /*8d90*/  STL [R1+0x44c], R103 ;  /* 0x00044c6701007387 */ /* 0x0003e20000100800 */
[C---:B------:R-:W-:Y:S01]  /*8da0*/  FFMA R105, R109.reuse, R234, R105 ;  /* 0x000000ea6d697223 */ /* 0x040fe20000000069 */
[----:B------:R-:W-:Y:S02]  /*8db0*/  FFMA R110, R104, R185, R110 ;  /* 0x000000b9686e7223 */ /* 0x000fe4000000006e */
[----:B-1----:R-:W4:Y:S01]  /*8dc0*/  LDL.LU R103, [R1+0x86c] ;  /* 0x00086c0001677983 */ /* 0x002f220000300800 */
[----:B--2---:R-:W-:-:S03]  /*8dd0*/  FFMA R107, R109, R233, R107 ;  /* 0x000000e96d6b7223 */ /* 0x004fc6000000006b */
[----:B------:R-:W2:Y:S01]  /*8de0*/  LDL.LU R235, [R1+0x43c] ;  /* 0x00043c0001eb7983 */ /* 0x000ea20000300800 */
[----:B------:R-:W-:-:S03]  /*8df0*/  FFMA R110, R106, R184, R110 ;  /* 0x000000b86a6e7223 */ /* 0x000fc6000000006e */
[----:B------:R-:W4:Y:S04]  /*8e00*/  LDL.LU R104, [R1+0x868] ;  /* 0x0008680001687983 */ /* 0x000f280000300800 */
[----:B------:R1:W-:Y:S04]  /*8e10*/  STL [R1+0x448], R105 ;  /* 0x0004486901007387 */ /* 0x0003e80000100800 */
[----:B-1----:R-:W4:Y:S04]  /*8e20*/  LDL.LU R105, [R1+0x864] ;  /* 0x0008640001697983 */ /* 0x002f280000300800 */
[----:B------:R-:W2:Y:S04]  /*8e30*/  LDL R234, [R1+0x574] ;  /* 0x0005740001ea7983 */ /* 0x000ea80000100800 */
[----:B------:R-:W4:Y:S04]  /*8e40*/  LDL.LU R106, [R1+0x860] ;  /* 0x00086000016a7983 */ /* 0x000f280000300800 */
[----:B------:R1:W-:Y:S04]  /*8e50*/  STL [R1+0x444], R107 ;  /* 0x0004446b01007387 */ /* 0x0003e80000100800 */
[----:B-1----:R-:W4:Y:S04]  /*8e60*/  LDL.LU R107, [R1+0x85c] ;  /* 0x00085c00016b7983 */ /* 0x002f280000300800 */
[----:B------:R-:W4:Y:S01]  /*8e70*/  LDL.LU R233, [R1+0x440] ;  /* 0x0004400001e97983 */ /* 0x000f220000300800 */
[----:B---3--:R-:W-:-:S03]  /*8e80*/  FFMA R110, R108, R183, R110 ;  /* 0x000000b76c6e7223 */ /* 0x008fc6000000006e */
[----:B------:R-:W3:Y:S01]  /*8e90*/  LDL.LU R108, [R1+0x858] ;  /* 0x00085800016c7983 */ /* 0x000ee20000300800 */
[----:B--2---:R-:W-:-:S04]  /*8ea0*/  FFMA R110, R234, R182, R110 ;  /* 0x000000b6ea6e7223 */ /* 0x004fc8000000006e */
[----:B------:R-:W-:Y:S01]  /*8eb0*/  FFMA R110, R127, R181, R110 ;  /* 0x000000b57f6e7223 */ /* 0x000fe2000000006e */
[----:B----4-:R-:W-:-:S05]  /*8ec0*/  FFMA R233, R109, R232, R233 ;  /* 0x000000e86de97223 */ /* 0x010fca00000000e9 */
[----:B------:R1:W-:Y:S04]  /*8ed0*/  STL [R1+0x440], R233 ;  /* 0x000440e901007387 */ /* 0x0003e80000100800 */
[----:B-1----:R-:W2:Y:S04]  /*8ee0*/  LDL R233, [R1+0x564] ;  /* 0x0005640001e97983 */ /* 0x002ea80000100800 */
[----:B------:R-:W0:Y:S01]  /*8ef0*/  LDL.LU R127, [R1+0x42c] ;  /* 0x00042c00017f7983 */ /* 0x000e220000300800 */
[C---:B------:R-:W-:Y:S01]  /*8f00*/  FFMA R235, R109.reuse, R231, R235 ;  /* 0x000000e76deb7223 */ /* 0x040fe200000000eb */
[C---:B------:R-:W-:Y:S01]  /*8f10*/  FFMA R251, R109.reuse, R230, R251 ;  /* 0x000000e66dfb7223 */ /* 0x040fe200000000fb */
[C---:B------:R-:W-:Y:S01]  /*8f20*/  FFMA R249, R109.reuse, R229, R249 ;  /* 0x000000e56df97223 */ /* 0x040fe200000000f9 */
[----:B------:R-:W-:-:S02]  /*8f30*/  FFMA R236, R109, R228, R236 ;  /* 0x000000e46dec7223 */ /* 0x000fc400000000ec */
[----:B------:R-:W-:Y:S01]  /*8f40*/  STL [R1+0x43c], R235 ;  /* 0x00043ceb01007387 */ /* 0x000fe20000100800 */
[----:B------:R-:W-:-:S03]  /*8f50*/  FFMA R110, R250, R180, R110 ;  /* 0x000000b4fa6e7223 */ /* 0x000fc6000000006e */
[----:B------:R1:W-:Y:S01]  /*8f60*/  STL [R1+0x438], R251 ;  /* 0x000438fb01007387 */ /* 0x0003e20000100800 */
[----:B------:R-:W-:-:S03]  /*8f70*/  FFMA R110, R248, R179, R110 ;  /* 0x000000b3f86e7223 */ /* 0x000fc6000000006e */
[----:B-1----:R-:W4:Y:S04]  /*8f80*/  LDL.LU R251, [R1+0x428] ;  /* 0x0004280001fb7983 */ /* 0x002f280000300800 */
[----:B------:R1:W-:Y:S04]  /*8f90*/  STL [R1+0x434], R249 ;  /* 0x000434f901007387 */ /* 0x0003e80000100800 */
[----:B------:R-:W3:Y:S04]  /*8fa0*/  LDL R250, [R1+0x55c] ;  /* 0x00055c0001fa7983 */ /* 0x000ee80000100800 */
[----:B-1----:R-:W3:Y:S04]  /*8fb0*/  LDL.LU R249, [R1+0x424] ;  /* 0x0004240001f97983 */ /* 0x002ee80000300800 */
[----:B------:R1:W-:Y:S04]  /*8fc0*/  STL [R1+0x430], R236 ;  /* 0x000430ec01007387 */ /* 0x0003e80000100800 */
[----:B------:R-:W3:Y:S04]  /*8fd0*/  LDL R248, [R1+0x558] ;  /* 0x0005580001f87983 */ /* 0x000ee80000100800 */
[----:B-1----:R-:W3:Y:S04]  /*8fe0*/  LDL.LU R236, [R1+0x420] ;  /* 0x0004200001ec7983 */ /* 0x002ee80000300800 */
[----:B------:R-:W3:Y:S04]  /*8ff0*/  LDL R235, [R1+0x554] ;  /* 0x0005540001eb7983 */ /* 0x000ee80000100800 */
[----:B------:R-:W3:Y:S01]  /*9000*/  LDL.LU R234, [R1+0x41c] ;  /* 0x00041c0001ea7983 */ /* 0x000ee20000300800 */
[----:B--2---:R-:W-:-:S03]  /*9010*/  FFMA R110, R233, R178, R110 ;  /* 0x000000b2e96e7223 */ /* 0x004fc6000000006e */
[----:B------:R-:W2:Y:S01]  /*9020*/  LDL R233, [R1+0x550] ;  /* 0x0005500001e97983 */ /* 0x000ea20000100800 */
[----:B0-----:R-:W-:-:S03]  /*9030*/  FFMA R127, R109, R227, R127 ;  /* 0x000000e36d7f7223 */ /* 0x001fc6000000007f */
[----:B------:R-:W2:Y:S04]  /*9040*/  LDL.LU R232, [R1+0x418] ;  /* 0x0004180001e87983 */ /* 0x000ea80000300800 */
[----:B------:R-:W2:Y:S04]  /*9050*/  LDL R227, [R1+0x560] ;  /* 0x0005600001e37983 */ /* 0x000ea80000100800 */
[----:B------:R-:W2:Y:S04]  /*9060*/  LDL R231, [R1+0x54c] ;  /* 0x00054c0001e77983 */ /* 0x000ea80000100800 */
[----:B------:R-:W2:Y:S04]  /*9070*/  LDL.LU R230, [R1+0x414] ;  /* 0x0004140001e67983 */ /* 0x000ea80000300800 */
[----:B------:R-:W2:Y:S04]  /*9080*/  LDL R229, [R1+0x548] ;  /* 0x0005480001e57983 */ /* 0x000ea80000100800 */
[----:B------:R0:W-:Y:S04]  /*9090*/  STL [R1+0x42c], R127 ;  /* 0x00042c7f01007387 */ /* 0x0001e80000100800 */
[----:B------:R-:W2:Y:S04]  /*90a0*/  LDL.LU R228, [R1+0x410] ;  /* 0x0004100001e47983 */ /* 0x000ea80000300800 */
[----:B0-----:R-:W2:Y:S01]  /*90b0*/  LDL R127, [R1+0x544] ;  /* 0x00054400017f7983 */ /* 0x001ea20000100800 */
[C---:B----4-:R-:W-:Y:S01]  /*90c0*/  FFMA R251, R109.reuse, R226, R251 ;  /* 0x000000e26dfb7223 */ /* 0x050fe200000000fb */
[----:B---3--:R-:W-:-:S04]  /*90d0*/  FFMA R249, R109, R225, R249 ;  /* 0x000000e16df97223 */ /* 0x008fc800000000f9 */
[----:B------:R-:W-:Y:S04]  /*90e0*/  STL [R1+0x428], R251 ;  /* 0x000428fb01007387 */ /* 0x000fe80000100800 */
[----:B------:R-:W-:Y:S01]  /*90f0*/  STL [R1+0x424], R249 ;  /* 0x000424f901007387 */ /* 0x000fe20000100800 */
[----:B------:R-:W-:-:S03]  /*9100*/  FFMA R236, R109, R224, R236 ;  /* 0x000000e06dec7223 */ /* 0x000fc600000000ec */
[----:B------:R-:W3:Y:S01]  /*9110*/  LDL.LU R224, [R1+0x40c] ;  /* 0x00040c0001e07983 */ /* 0x000ee20000300800 */
[----:B------:R-:W-:-:S03]  /*9120*/  FFMA R234, R109, R223, R234 ;  /* 0x000000df6dea7223 */ /* 0x000fc600000000ea */
[----:B------:R0:W-:Y:S04]  /*9130*/  STL [R1+0x420], R236 ;  /* 0x000420ec01007387 */ /* 0x0001e80000100800 */
[----:B------:R1:W-:Y:S01]  /*9140*/  STL [R1+0x41c], R234 ;  /* 0x00041cea01007387 */ /* 0x0003e20000100800 */
[----:B--2---:R-:W-:Y:S01]  /*9150*/  FFMA R110, R227, R177, R110 ;  /* 0x000000b1e36e7223 */ /* 0x004fe2000000006e */
[----:B------:R-:W-:Y:S02]  /*9160*/  FFMA R232, R109, R222, R232 ;  /* 0x000000de6de87223 */ /* 0x000fe400000000e8 */
[----:B------:R-:W2:Y:S01]  /*9170*/  LDL R222, [R1+0x540] ;  /* 0x0005400001de7983 */ /* 0x000ea20000100800 */
[----:B------:R-:W-:-:S04]  /*9180*/  FFMA R110, R250, R176, R110 ;  /* 0x000000b0fa6e7223 */ /* 0x000fc8000000006e */
[----:B------:R-:W-:Y:S01]  /*9190*/  FFMA R110, R248, R175, R110 ;  /* 0x000000aff86e7223 */ /* 0x000fe2000000006e */
[----:B------:R-:W-:Y:S01]  /*91a0*/  FFMA R230, R109, R221, R230 ;  /* 0x000000dd6de67223 */ /* 0x000fe200000000e6 */
[----:B------:R4:W-:Y:S02]  /*91b0*/  STL [R1+0x418], R232 ;  /* 0x000418e801007387 */ /* 0x0009e40000100800 */
[----:B------:R-:W-:Y:S02]  /*91c0*/  FFMA R110, R235, R174, R110 ;  /* 0x000000aeeb6e7223 */ /* 0x000fe4000000006e */
[----:B------:R-:W2:Y:S02]  /*91d0*/  LDL.LU R221, [R1+0x408] ;  /* 0x0004080001dd7983 */ /* 0x000ea40000300800 */
[----:B------:R-:W-:Y:S01]  /*91e0*/  FFMA R110, R233, R173, R110 ;  /* 0x000000ade96e7223 */ /* 0x000fe2000000006e */
[----:B------:R-:W-:Y:S01]  /*91f0*/  FFMA R228, R109, R220, R228 ;  /* 0x000000dc6de47223 */ /* 0x000fe200000000e4 */
[----:B------:R4:W-:Y:S02]  /*9200*/  STL [R1+0x414], R230 ;  /* 0x000414e601007387 */ /* 0x0009e40000100800 */
[----:B------:R-:W-:-:S02]  /*9210*/  FFMA R110, R231, R172, R110 ;  /* 0x000000ace76e7223 */ /* 0x000fc4000000006e */
[----:B------:R-:W2:Y:S04]  /*9220*/  LDL R248, [R1+0x53c] ;  /* 0x00053c0001f87983 */ /* 0x000ea80000100800 */
[----:B------:R3:W-:Y:S01]  /*9230*/  STL [R1+0x410], R228 ;  /* 0x000410e401007387 */ /* 0x0007e20000100800 */
[----:B------:R-:W-:-:S03]  /*9240*/  FFMA R110, R229, R171, R110 ;  /* 0x000000abe56e7223 */ /* 0x000fc6000000006e */
[----:B0-----:R-:W2:Y:S04]  /*9250*/  LDL.LU R236, [R1+0x404] ;  /* 0x0004040001ec7983 */ /* 0x001ea80000300800 */
[----:B------:R-:W2:Y:S04]  /*9260*/  LDL R235, [R1+0x538] ;  /* 0x0005380001eb7983 */ /* 0x000ea80000100800 */
[----:B-1----:R-:W2:Y:S04]  /*9270*/  LDL.LU R234, [R1+0x400] ;  /* 0x0004000001ea7983 */ /* 0x002ea80000300800 */
[----:B------:R-:W2:Y:S01]  /*9280*/  LDL R233, [R1+0x534] ;  /* 0x0005340001e97983 */ /* 0x000ea20000100800 */
[----:B------:R-:W-:-:S03]  /*9290*/  FFMA R110, R127, R170, R110 ;  /* 0x000000aa7f6e7223 */ /* 0x000fc6000000006e */
[----:B----4-:R-:W4:Y:S04]  /*92a0*/  LDL.LU R232, [R1+0x3fc] ;  /* 0x0003fc0001e87983 */ /* 0x010f280000300800 */
[----:B------:R-:W4:Y:S04]  /*92b0*/  LDL R231, [R1+0x530] ;  /* 0x0005300001e77983 */ /* 0x000f280000100800 */
[----:B------:R-:W4:Y:S04]  /*92c0*/  LDL.LU R230, [R1+0x3f8] ;  /* 0x0003f80001e67983 */ /* 0x000f280000300800 */
[----:B------:R-:W4:Y:S04]  /*92d0*/  LDL R229, [R1+0x52c] ;  /* 0x00052c0001e57983 */ /* 0x000f280000100800 */
[----:B------:R-:W4:Y:S01]  /*92e0*/  LDL.LU R127, [R1+0x3f4] ;  /* 0x0003f400017f7983 */ /* 0x000f220000300800 */
[----:B---3--:R-:W-:-:S03]  /*92f0*/  FFMA R224, R109, R219, R224 ;  /* 0x000000db6de07223 */ /* 0x008fc600000000e0 */
[----:B------:R-:W3:Y:S04]  /*9300*/  LDL R228, [R1+0x528] ;  /* 0x0005280001e47983 */ /* 0x000ee80000100800 */
[----:B------:R-:W3:Y:S04]  /*9310*/  LDL.LU R227, [R1+0x3f0] ;  /* 0x0003f00001e37983 */ /* 0x000ee80000300800 */
[----:B------:R-:W3:Y:S04]  /*9320*/  LDL R226, [R1+0x524] ;  /* 0x0005240001e27983 */ /* 0x000ee80000100800 */
[----:B------:R0:W-:Y:S04]  /*9330*/  STL [R1+0x40c], R224 ;  /* 0x00040ce001007387 */ /* 0x0001e80000100800 */
[----:B------:R-:W3:Y:S04]  /*9340*/  LDL.LU R225, [R1+0x3ec] ;  /* 0x0003ec0001e17983 */ /* 0x000ee80000300800 */
[----:B0-----:R-:W3:Y:S04]  /*9350*/  LDL R224, [R1+0x520] ;  /* 0x0005200001e07983 */ /* 0x001ee80000100800 */
[----:B------:R-:W3:Y:S01]  /*9360*/  LDL.LU R223, [R1+0x3e8] ;  /* 0x0003e80001df7983 */ /* 0x000ee20000300800 */
[----:B--2---:R-:W-:-:S03]  /*9370*/  FFMA R110, R222, R169, R110 ;  /* 0x000000a9de6e7223 */ /* 0x004fc6000000006e */
[----:B------:R-:W2:Y:S01]  /*9380*/  LDL R222, [R1+0x51c] ;  /* 0x00051c0001de7983 */ /* 0x000ea20000100800 */
[----:B------:R-:W-:-:S05]  /*9390*/  FFMA R221, R109, R218, R221 ;  /* 0x000000da6ddd7223 */ /* 0x000fca00000000dd */
[----:B------:R0:W-:Y:S04]  /*93a0*/  STL [R1+0x408], R221 ;  /* 0x000408dd01007387 */ /* 0x0001e80000100800 */
[----:B0-----:R-:W2:Y:S04]  /*93b0*/  LDL.LU R221, [R1+0x3e4] ;  /* 0x0003e40001dd7983 */ /* 0x001ea80000300800 */
[----:B------:R-:W2:Y:S01]  /*93c0*/  LDL R220, [R1+0x518] ;  /* 0x0005180001dc7983 */ /* 0x000ea20000100800 */
[----:B------:R-:W-:-:S03]  /*93d0*/  FFMA R236, R109, R217, R236 ;  /* 0x000000d96dec7223 */ /* 0x000fc600000000ec */
[----:B------:R-:W2:Y:S01]  /*93e0*/  LDL.LU R219, [R1+0x3e0] ;  /* 0x0003e00001db7983 */ /* 0x000ea20000300800 */
[----:B------:R-:W-:-:S03]  /*93f0*/  FFMA R234, R109, R216, R234 ;  /* 0x000000d86dea7223 */ /* 0x000fc600000000ea */
[----:B------:R-:W2:Y:S04]  /*9400*/  LDL R218, [R1+0x514] ;  /* 0x0005140001da7983 */ /* 0x000ea80000100800 */
[----:B------:R-:W-:Y:S01]  /*9410*/  STL [R1+0x404], R236 ;  /* 0x000404ec01007387 */ /* 0x000fe20000100800 */
[----:B----4-:R-:W-:-:S03]  /*9420*/  FFMA R232, R109, R215, R232 ;  /* 0x000000d76de87223 */ /* 0x010fc600000000e8 */
[----:B------:R-:W4:Y:S04]  /*9430*/  LDL.LU R216, [R1+0x3dc] ;  /* 0x0003dc0001d87983 */ /* 0x000f280000300800 */
[----:B------:R-:W-:Y:S01]  /*9440*/  STL [R1+0x400], R234 ;  /* 0x000400ea01007387 */ /* 0x000fe20000100800 */
[----:B------:R-:W-:-:S03]  /*9450*/  FFMA R230, R109, R214, R230 ;  /* 0x000000d66de67223 */ /* 0x000fc600000000e6 */
[----:B------:R-:W4:Y:S04]  /*9460*/  LDL R215, [R1+0x510] ;  /* 0x0005100001d77983 */ /* 0x000f280000100800 */
[----:B------:R-:W-:Y:S01]  /*9470*/  STL [R1+0x3fc], R232 ;  /* 0x0003fce801007387 */ /* 0x000fe20000100800 */
[----:B------:R-:W-:-:S03]  /*9480*/  FFMA R127, R109, R213, R127 ;  /* 0x000000d56d7f7223 */ /* 0x000fc6000000007f */
[----:B------:R-:W-:Y:S04]  /*9490*/  STL [R1+0x3f8], R230 ;  /* 0x0003f8e601007387 */ /* 0x000fe80000100800 */
[----:B------:R0:W-:Y:S04]  /*94a0*/  STL [R1+0x3f4], R127 ;  /* 0x0003f47f01007387 */ /* 0x0001e80000100800 */
[----:B0-----:R-:W4:Y:S01]  /*94b0*/  LDL.LU R127, [R1+0x3d8] ;  /* 0x0003d800017f7983 */ /* 0x001f220000300800 */
[----:B------:R-:W-:Y:S01]  /*94c0*/  FFMA R110, R248, R168, R110 ;  /* 0x000000a8f86e7223 */ /* 0x000fe2000000006e */
[----:B---3--:R-:W-:-:S02]  /*94d0*/  FFMA R227, R109, R212, R227 ;  /* 0x000000d46de37223 */ /* 0x008fc400000000e3 */
[----:B------:R-:W3:Y:S01]  /*94e0*/  LDL R213, [R1+0x50c] ;  /* 0x00050c0001d57983 */ /* 0x000ee20000100800 */
[----:B------:R-:W-:-:S04]  /*94f0*/  FFMA R110, R235, R167, R110 ;  /* 0x000000a7eb6e7223 */ /* 0x000fc8000000006e */
[----:B------:R-:W-:-:S04]  /*9500*/  FFMA R110, R233, R166, R110 ;  /* 0x000000a6e96e7223 */ /* 0x000fc8000000006e */
[----:B------:R-:W-:-:S04]  /*9510*/  FFMA R110, R231, R165, R110 ;  /* 0x000000a5e76e7223 */ /* 0x000fc8000000006e */
[----:B------:R-:W-:Y:S01]  /*9520*/  FFMA R110, R229, R164, R110 ;  /* 0x000000a4e56e7223 */ /* 0x000fe2000000006e */
[----:B------:R-:W-:-:S03]  /*9530*/  FFMA R225, R109, R211, R225 ;  /* 0x000000d36de17223 */ /* 0x000fc600000000e1 */
[----:B------:R-:W-:Y:S01]  /*9540*/  FFMA R110, R228, R163, R110 ;  /* 0x000000a3e46e7223 */ /* 0x000fe2000000006e */
[C---:B------:R-:W-:Y:S01]  /*9550*/  FFMA R223, R109.reuse, R210, R223 ;  /* 0x000000d26ddf7223 */ /* 0x040fe200000000df */
[----:B------:R0:W-:Y:S02]  /*9560*/  STL [R1+0x3f0], R227 ;  /* 0x0003f0e301007387 */ /* 0x0001e40000100800 */
[----:B------:R-:W-:Y:S02]  /*9570*/  FFMA R110, R226, R162, R110 ;  /* 0x000000a2e26e7223 */ /* 0x000fe4000000006e */
[----:B------:R-:W3:Y:S02]  /*9580*/  LDL.LU R229, [R1+0x3d4] ;  /* 0x0003d40001e57983 */ /* 0x000ee40000300800 */
[----:B------:R-:W-:Y:S02]  /*9590*/  FFMA R110, R224, R161, R110 ;  /* 0x000000a1e06e7223 */ /* 0x000fe4000000006e */
[----:B------:R1:W-:Y:S04]  /*95a0*/  STL [R1+0x3ec], R225 ;  /* 0x0003ece101007387 */ /* 0x0003e80000100800 */
[----:B------:R-:W3:Y:S04]  /*95b0*/  LDL R228, [R1+0x508] ;  /* 0x0005080001e47983 */ /* 0x000ee80000100800 */
[----:B------:R4:W-:Y:S04]  /*95c0*/  STL [R1+0x3e8], R223 ;  /* 0x0003e8df01007387 */ /* 0x0009e80000100800 */
[----:B0-----:R-:W3:Y:S01]  /*95d0*/  LDL.LU R227, [R1+0x3d0] ;  /* 0x0003d00001e37983 */ /* 0x001ee20000300800 */
[----:B--2---:R-:W-:Y:S01]  /*95e0*/  FFMA R110, R222, R160, R110 ;  /* 0x000000a0de6e7223 */ /* 0x004fe2000000006e */
[----:B------:R-:W-:-:S05]  /*95f0*/  FFMA R221, R109, R209, R221 ;  /* 0x000000d16ddd7223 */ /* 0x000fca00000000dd */
[----:B------:R0:W-:Y:S01]  /*9600*/  STL [R1+0x3e4], R221 ;  /* 0x0003e4dd01007387 */ /* 0x0001e20000100800 */
[----:B------:R-:W-:-:S03]  /*9610*/  FFMA R219, R109, R208, R219 ;  /* 0x000000d06ddb7223 */ /* 0x000fc600000000db */
[----:B------:R-:W2:Y:S01]  /*9620*/  LDL R226, [R1+0x504] ;  /* 0x0005040001e27983 */ /* 0x000ea20000100800 */
[----:B------:R-:W-:-:S03]  /*9630*/  FFMA R110, R220, R159, R110 ;  /* 0x0000009fdc6e7223 */ /* 0x000fc6000000006e */
[----:B-1----:R-:W2:Y:S04]  /*9640*/  LDL.LU R225, [R1+0x3cc] ;  /* 0x0003cc0001e17983 */ /* 0x002ea80000300800 */
[----:B------:R1:W-:Y:S04]  /*9650*/  STL [R1+0x3e0], R219 ;  /* 0x0003e0db01007387 */ /* 0x0003e80000100800 */
[----:B------:R-:W2:Y:S01]  /*9660*/  LDL R224, [R1+0x500] ;  /* 0x0005000001e07983 */ /* 0x000ea20000100800 */
[----:B----4-:R-:W-:-:S03]  /*9670*/  FFMA R216, R109, R207, R216 ;  /* 0x000000cf6dd87223 */ /* 0x010fc600000000d8 */
[----:B------:R-:W4:Y:S01]  /*9680*/  LDL.LU R223, [R1+0x3c8] ;  /* 0x0003c80001df7983 */ /* 0x000f220000300800 */
[----:B------:R-:W-:-:S03]  /*9690*/  FFMA R110, R218, R158, R110 ;  /* 0x0000009eda6e7223 */ /* 0x000fc6000000006e */
[----:B------:R-:W4:Y:S04]  /*96a0*/  LDL R222, [R1+0x4fc] ;  /* 0x0004fc0001de7983 */ /* 0x000f280000100800 */
[----:B0-----:R-:W4:Y:S04]  /*96b0*/  LDL.LU R221, [R1+0x3c4] ;  /* 0x0003c40001dd7983 */ /* 0x001f280000300800 */
[----:B------:R-:W4:Y:S04]  /*96c0*/  LDL R220, [R1+0x4f8] ;  /* 0x0004f80001dc7983 */ /* 0x000f280000100800 */
[----:B-1----:R-:W4:Y:S01]  /*96d0*/  LDL.LU R219, [R1+0x3c0] ;  /* 0x0003c00001db7983 */ /* 0x002f220000300800 */
[----:B------:R-:W-:-:S03]  /*96e0*/  FFMA R110, R215, R157, R110 ;  /* 0x0000009dd76e7223 */ /* 0x000fc6000000006e */
[----:B------:R0:W-:Y:S04]  /*96f0*/  STL [R1+0x3dc], R216 ;  /* 0x0003dcd801007387 */ /* 0x0001e80000100800 */
[----:B------:R-:W4:Y:S01]  /*9700*/  LDL R218, [R1+0x4f4] ;  /* 0x0004f40001da7983 */ /* 0x000f220000100800 */
[----:B------:R-:W-:-:S03]  /*9710*/  FFMA R127, R109, R206, R127 ;  /* 0x000000ce6d7f7223 */ /* 0x000fc6000000007f */
[----:B------:R-:W4:Y:S04]  /*9720*/  LDL.LU R217, [R1+0x3bc] ;  /* 0x0003bc0001d97983 */ /* 0x000f280000300800 */
[----:B0-----:R-:W4:Y:S04]  /*9730*/  LDL R216, [R1+0x4f0] ;  /* 0x0004f00001d87983 */ /* 0x001f280000100800 */
[----:B------:R-:W4:Y:S04]  /*9740*/  LDL.LU R215, [R1+0x3b8] ;  /* 0x0003b80001d77983 */ /* 0x000f280000300800 */
[----:B------:R-:W4:Y:S04]  /*9750*/  LDL R214, [R1+0x4ec] ;  /* 0x0004ec0001d67983 */ /* 0x000f280000100800 */
[----:B------:R0:W-:Y:S04]  /*9760*/  STL [R1+0x3d8], R127 ;  /* 0x0003d87f01007387 */ /* 0x0001e80000100800 */
[----:B0-----:R-:W4:Y:S01]  /*9770*/  LDL.LU R127, [R1+0x3b4] ;  /* 0x0003b400017f7983 */ /* 0x001f220000300800 */
[----:B---3--:R-:W-:Y:S01]  /*9780*/  FFMA R110, R213, R156, R110 ;  /* 0x0000009cd56e7223 */ /* 0x008fe2000000006e */
[----:B------:R-:W-:-:S02]  /*9790*/  FFMA R229, R109, R205, R229 ;  /* 0x000000cd6de57223 */ /* 0x000fc400000000e5 */
[----:B------:R-:W3:Y:S04]  /*97a0*/  LDL R213, [R1+0x4e8] ;  /* 0x0004e80001d57983 */ /* 0x000ee80000100800 */
[----:B------:R-:W3:Y:S04]  /*97b0*/  LDL.LU R212, [R1+0x3b0] ;  /* 0x0003b00001d47983 */ /* 0x000ee80000300800 */
[----:B------:R-:W3:Y:S04]  /*97c0*/  LDL R211, [R1+0x4e4] ;  /* 0x0004e40001d37983 */ /* 0x000ee80000100800 */
[----:B------:R-:W3:Y:S04]  /*97d0*/  LDL.LU R210, [R1+0x3ac] ;  /* 0x0003ac0001d27983 */ /* 0x000ee80000300800 */
[----:B------:R-:W3:Y:S04]  /*97e0*/  LDL R209, [R1+0x4e0] ;  /* 0x0004e00001d17983 */ /* 0x000ee80000100800 */
[----:B------:R-:W3:Y:S04]  /*97f0*/  LDL.LU R208, [R1+0x3a8] ;  /* 0x0003a80001d07983 */ /* 0x000ee80000300800 */
[----:B------:R-:W-:Y:S01]  /*9800*/  STL [R1+0x3d4], R229 ;  /* 0x0003d4e501007387 */ /* 0x000fe20000100800 */
[----:B------:R-:W-:-:S03]  /*9810*/  FFMA R227, R109, R204, R227 ;  /* 0x000000cc6de37223 */ /* 0x000fc600000000e3 */
[----:B------:R-:W3:Y:S04]  /*9820*/  LDL R207, [R1+0x4dc] ;  /* 0x0004dc0001cf7983 */ /* 0x000ee80000100800 */
[----:B------:R-:W3:Y:S04]  /*9830*/  LDL.LU R206, [R1+0x3a4] ;  /* 0x0003a40001ce7983 */ /* 0x000ee80000300800 */
[----:B------:R-:W3:Y:S04]  /*9840*/  LDL R205, [R1+0x4d8] ;  /* 0x0004d80001cd7983 */ /* 0x000ee80000100800 */
[----:B------:R-:W3:Y:S04]  /*9850*/  LDL.LU R204, [R1+0x3a0] ;  /* 0x0003a00001cc7983 */ /* 0x000ee80000300800 */
[----:B------:R-:W-:Y:S01]  /*9860*/  STL [R1+0x3d0], R227 ;  /* 0x0003d0e301007387 */ /* 0x000fe20000100800 */
[----:B--2---:R-:W-:-:S05]  /*9870*/  FFMA R225, R109, R203, R225 ;  /* 0x000000cb6de17223 */ /* 0x004fca00000000e1 */
[----:B------:R-:W-:Y:S01]  /*9880*/  STL [R1+0x3cc], R225 ;  /* 0x0003cce101007387 */ /* 0x000fe20000100800 */
[----:B----4-:R-:W-:-:S03]  /*9890*/  FFMA R223, R109, R202, R223 ;  /* 0x000000ca6ddf7223 */ /* 0x010fc600000000df */
[----:B------:R-:W2:Y:S01]  /*98a0*/  LDL R202, [R1+0x4d4] ;  /* 0x0004d40001ca7983 */ /* 0x000ea20000100800 */
[----:B------:R-:W-:-:S03]  /*98b0*/  FFMA R221, R109, R201, R221 ;  /* 0x000000c96ddd7223 */ /* 0x000fc600000000dd */
[----:B------:R-:W-:Y:S04]  /*98c0*/  STL [R1+0x3c8], R223 ;  /* 0x0003c8df01007387 */ /* 0x000fe80000100800 */
[----:B------:R-:W4:Y:S01]  /*98d0*/  LDL.LU R201, [R1+0x39c] ;  /* 0x00039c0001c97983 */ /* 0x000f220000300800 */
[----:B------:R-:W-:-:S03]  /*98e0*/  FFMA R219, R109, R200, R219 ;  /* 0x000000c86ddb7223 */ /* 0x000fc600000000db */
[----:B------:R-:W-:Y:S04]  /*98f0*/  STL [R1+0x3c4], R221 ;  /* 0x0003c4dd01007387 */ /* 0x000fe80000100800 */
[----:B------:R-:W-:Y:S01]  /*9900*/  STL [R1+0x3c0], R219 ;  /* 0x0003c0db01007387 */ /* 0x000fe20000100800 */
[----:B------:R-:W-:-:S03]  /*9910*/  FFMA R217, R109, R199, R217 ;  /* 0x000000c76dd97223 */ /* 0x000fc600000000d9 */
[----:B------:R-:W4:Y:S01]  /*9920*/  LDL R199, [R1+0x4d0] ;  /* 0x0004d00001c77983 */ /* 0x000f220000100800 */
[----:B------:R-:W-:-:S03]  /*9930*/  FFMA R215, R109, R198, R215 ;  /* 0x000000c66dd77223 */ /* 0x000fc600000000d7 */
[----:B------:R-:W-:Y:S01]  /*9940*/  STL [R1+0x3bc], R217 ;  /* 0x0003bcd901007387 */ /* 0x000fe20000100800 */
[----:B------:R-:W-:-:S05]  /*9950*/  FFMA R127, R109, R197, R127 ;  /* 0x000000c56d7f7223 */ /* 0x000fca000000007f */
[----:B------:R0:W-:Y:S04]  /*9960*/  STL [R1+0x3b4], R127 ;  /* 0x0003b47f01007387 */ /* 0x0001e80000100800 */
[----:B------:R-:W-:Y:S04]  /*9970*/  STL [R1+0x3b8], R215 ;  /* 0x0003b8d701007387 */ /* 0x000fe80000100800 */
[----:B0-----:R-:W4:Y:S01]  /*9980*/  LDL.LU R127, [R1+0x398] ;  /* 0x00039800017f7983 */ /* 0x001f220000300800 */
        /* <DEDUP_REMOVED lines=8> */
[C---:B---3--:R-:W-:Y:S01]  /*9a10*/  FFMA R212, R109.reuse, R196, R212 ;  /* 0x000000c46dd47223 */ /* 0x048fe200000000d4 */
[C---:B------:R-:W-:Y:S01]  /*9a20*/  FFMA R210, R109.reuse, R195, R210 ;  /* 0x000000c36dd27223 */ /* 0x040fe200000000d2 */
[----:B------:R-:W-:Y:S01]  /*9a30*/  FFMA R208, R109, R194, R208 ;  /* 0x000000c26dd07223 */ /* 0x000fe200000000d0 */
[----:B------:R-:W-:Y:S01]  /*9a40*/  FFMA R110, R213, R147, R110 ;  /* 0x00000093d56e7223 */ /* 0x000fe2000000006e */
[----:B------:R-:W3:Y:S01]  /*9a50*/  LDL R214, [R1+0x4cc] ;  /* 0x0004cc0001d67983 */ /* 0x000ee20000100800 */
[----:B------:R-:W-:Y:S02]  /*9a60*/  FFMA R206, R109, R193, R206 ;  /* 0x000000c16dce7223 */ /* 0x000fe400000000ce */
[----:B------:R-:W-:Y:S01]  /*9a70*/  FFMA R110, R211, R146, R110 ;  /* 0x00000092d36e7223 */ /* 0x000fe2000000006e */
[----:B------:R0:W-:Y:S04]  /*9a80*/  STL [R1+0x3b0], R212 ;  /* 0x0003b0d401007387 */ /* 0x0001e80000100800 */
[----:B------:R-:W3:Y:S01]  /*9a90*/  LDL.LU R213, [R1+0x394] ;  /* 0x0003940001d57983 */ /* 0x000ee20000300800 */
[----:B------:R-:W-:-:S03]  /*9aa0*/  FFMA R110, R209, R145, R110 ;  /* 0x00000091d16e7223 */ /* 0x000fc6000000006e */
[----:B------:R1:W-:Y:S01]  /*9ab0*/  STL [R1+0x3ac], R210 ;  /* 0x0003acd201007387 */ /* 0x0003e20000100800 */
[----:B------:R-:W-:-:S03]  /*9ac0*/  FFMA R204, R109, R192, R204 ;  /* 0x000000c06dcc7223 */ /* 0x000fc600000000cc */
[----:B------:R1:W-:Y:S01]  /*9ad0*/  STL [R1+0x3a8], R208 ;  /* 0x0003a8d001007387 */ /* 0x0003e20000100800 */
[----:B------:R-:W-:-:S03]  /*9ae0*/  FFMA R110, R207, R144, R110 ;  /* 0x00000090cf6e7223 */ /* 0x000fc6000000006e */
[----:B0-----:R-:W3:Y:S04]  /*9af0*/  LDL R212, [R1+0x4c8] ;  /* 0x0004c80001d47983 */ /* 0x001ee80000100800 */
[----:B------:R-:W3:Y:S04]  /*9b00*/  LDL.LU R211, [R1+0x390] ;  /* 0x0003900001d37983 */ /* 0x000ee80000300800 */
[----:B------:R0:W-:Y:S04]  /*9b10*/  STL [R1+0x3a4], R206 ;  /* 0x0003a4ce01007387 */ /* 0x0001e80000100800 */
[----:B-1----:R-:W3:Y:S01]  /*9b20*/  LDL R210, [R1+0x4c4] ;  /* 0x0004c40001d27983 */ /* 0x002ee20000100800 */
[----:B------:R-:W-:-:S03]  /*9b30*/  FFMA R110, R205, R143, R110 ;  /* 0x0000008fcd6e7223 */ /* 0x000fc6000000006e */
[----:B------:R-:W3:Y:S04]  /*9b40*/  LDL.LU R209, [R1+0x38c] ;  /* 0x00038c0001d17983 */ /* 0x000ee80000300800 */
[----:B------:R-:W3:Y:S04]  /*9b50*/  LDL.LU R208, [R1+0x388] ;  /* 0x0003880001d07983 */ /* 0x000ee80000300800 */
[----:B------:R-:W3:Y:S04]  /*9b60*/  LDL.LU R207, [R1+0x384] ;  /* 0x0003840001cf7983 */ /* 0x000ee80000300800 */
[----:B------:R1:W-:Y:S04]  /*9b70*/  STL [R1+0x3a0], R204 ;  /* 0x0003a0cc01007387 */ /* 0x0003e80000100800 */
[----:B0-----:R-:W3:Y:S04]  /*9b80*/  LDL R206, [R1+0x4c0] ;  /* 0x0004c00001ce7983 */ /* 0x001ee80000100800 */
[----:B------:R-:W3:Y:S04]  /*9b90*/  LDL.LU R205, [R1+0x380] ;  /* 0x0003800001cd7983 */ /* 0x000ee80000300800 */
[----:B-1----:R-:W3:Y:S04]  /*9ba0*/  LDL.LU R204, [R1+0x37c] ;  /* 0x00037c0001cc7983 */ /* 0x002ee80000300800 */
[----:B------:R-:W3:Y:S01]  /*9bb0*/  LDL.LU R203, [R1+0x378] ;  /* 0x0003780001cb7983 */ /* 0x000ee20000300800 */
[----:B--2---:R-:W-:-:S03]  /*9bc0*/  FFMA R110, R202, R142, R110 ;  /* 0x0000008eca6e7223 */ /* 0x004fc6000000006e */
[----:B------:R-:W2:Y:S01]  /*9bd0*/  LDL R202, [R1+0x4bc] ;  /* 0x0004bc0001ca7983 */ /* 0x000ea20000100800 */
[----:B----4-:R-:W-:-:S05]  /*9be0*/  FFMA R201, R109, R191, R201 ;  /* 0x000000bf6dc97223 */ /* 0x010fca00000000c9 */
[----:B------:R0:W-:Y:S04]  /*9bf0*/  STL [R1+0x39c], R201 ;  /* 0x00039cc901007387 */ /* 0x0001e80000100800 */
[----:B0-----:R-:W4:Y:S01]  /*9c00*/  LDL.LU R201, [R1+0x374] ;  /* 0x0003740001c97983 */ /* 0x001f220000300800 */
[----:B------:R-:W-:-:S03]  /*9c10*/  FFMA R110, R199, R141, R110 ;  /* 0x0000008dc76e7223 */ /* 0x000fc6000000006e */
[----:B------:R-:W2:Y:S04]  /*9c20*/  LDL.LU R200, [R1+0x370] ;  /* 0x0003700001c87983 */ /* 0x000ea80000300800 */
[----:B------:R-:W2:Y:S04]  /*9c30*/  LDL.LU R199, [R1+0x36c] ;  /* 0x00036c0001c77983 */ /* 0x000ea80000300800 */
[----:B------:R-:W2:Y:S04]  /*9c40*/  LDL R198, [R1+0x4b8] ;  /* 0x0004b80001c67983 */ /* 0x000ea80000100800 */
[----:B------:R-:W2:Y:S04]  /*9c50*/  LDL.LU R197, [R1+0x368] ;  /* 0x0003680001c57983 */ /* 0x000ea80000300800 */
[----:B------:R-:W2:Y:S01]  /*9c60*/  LDL.LU R196, [R1+0x364] ;  /* 0x0003640001c47983 */ /* 0x000ea20000300800 */
[----:B------:R-:W-:-:S05]  /*9c70*/  FFMA R127, R109, R190, R127 ;  /* 0x000000be6d7f7223 */ /* 0x000fca000000007f */
[----:B------:R0:W-:Y:S04]  /*9c80*/  STL [R1+0x398], R127 ;  /* 0x0003987f01007387 */ /* 0x0001e80000100800 */
[----:B0-----:R-:W2:Y:S04]  /*9c90*/  LDL.LU R127, [R1+0x360] ;  /* 0x00036000017f7983 */ /* 0x001ea80000300800 */
[----:B------:R-:W2:Y:S04]  /*9ca0*/  LDL R195, [R1+0x4b4] ;  /* 0x0004b40001c37983 */ /* 0x000ea80000100800 */
[----:B------:R-:W2:Y:S04]  /*9cb0*/  LDL.LU R194, [R1+0x35c] ;  /* 0x00035c0001c27983 */ /* 0x000ea80000300800 */
[----:B------:R-:W2:Y:S04]  /*9cc0*/  LDL.LU R193, [R1+0x358] ;  /* 0x0003580001c17983 */ /* 0x000ea80000300800 */
[----:B------:R-:W2:Y:S04]  /*9cd0*/  LDL.LU R192, [R1+0x354] ;  /* 0x0003540001c07983 */ /* 0x000ea80000300800 */
[----:B------:R-:W2:Y:S04]  /*9ce0*/  LDL R191, [R1+0x4b0] ;  /* 0x0004b00001bf7983 */ /* 0x000ea80000100800 */
[----:B------:R-:W2:Y:S01]  /*9cf0*/  LDL.LU R190, [R1+0x350] ;  /* 0x0003500001be7983 */ /* 0x000ea20000300800 */
[----:B---3--:R-:W-:-:S05]  /*9d00*/  FFMA R213, R109, R189, R213 ;  /* 0x000000bd6dd57223 */ /* 0x008fca00000000d5 */
[----:B------:R-:W-:Y:S01]  /*9d10*/  STL [R1+0x394], R213 ;  /* 0x000394d501007387 */ /* 0x000fe20000100800 */
[----:B------:R-:W-:-:S03]  /*9d20*/  FFMA R211, R109, R188, R211 ;  /* 0x000000bc6dd37223 */ /* 0x000fc600000000d3 */
[----:B------:R-:W3:Y:S04]  /*9d30*/  LDL.LU R188, [R1+0x34c] ;  /* 0x00034c0001bc7983 */ /* 0x000ee80000300800 */
[----:B------:R-:W-:Y:S01]  /*9d40*/  STL [R1+0x390], R211 ;  /* 0x000390d301007387 */ /* 0x000fe20000100800 */
[C---:B------:R-:W-:Y:S01]  /*9d50*/  FFMA R209, R109.reuse, R187, R209 ;  /* 0x000000bb6dd17223 */ /* 0x040fe200000000d1 */
[C---:B------:R-:W-:Y:S02]  /*9d60*/  FFMA R208, R109.reuse, R186, R208 ;  /* 0x000000ba6dd07223 */ /* 0x040fe400000000d0 */
[----:B------:R-:W3:Y:S01]  /*9d70*/  LDL.LU R186, [R1+0x348] ;  /* 0x0003480001ba7983 */ /* 0x000ee20000300800 */
[----:B------:R-:W-:-:S03]  /*9d80*/  FFMA R207, R109, R185, R207 ;  /* 0x000000b96dcf7223 */ /* 0x000fc600000000cf */
[----:B------:R-:W-:Y:S04]  /*9d90*/  STL [R1+0x38c], R209 ;  /* 0x00038cd101007387 */ /* 0x000fe80000100800 */
[----:B------:R-:W-:Y:S01]  /*9da0*/  STL [R1+0x388], R208 ;  /* 0x000388d001007387 */ /* 0x000fe20000100800 */
[----:B------:R-:W-:-:S03]  /*9db0*/  FFMA R205, R109, R184, R205 ;  /* 0x000000b86dcd7223 */ /* 0x000fc600000000cd */
[----:B------:R-:W-:Y:S01]  /*9dc0*/  STL [R1+0x384], R207 ;  /* 0x000384cf01007387 */ /* 0x000fe20000100800 */
[----:B------:R-:W-:-:S03]  /*9dd0*/  FFMA R204, R109, R183, R204 ;  /* 0x000000b76dcc7223 */ /* 0x000fc600000000cc */
[----:B------:R-:W3:Y:S01]  /*9de0*/  LDL R184, [R1+0x4ac] ;  /* 0x0004ac0001b87983 */ /* 0x000ee20000100800 */
[----:B------:R-:W-:-:S03]  /*9df0*/  FFMA R203, R109, R182, R203 ;  /* 0x000000b66dcb7223 */ /* 0x000fc600000000cb */
[----:B------:R-:W-:Y:S04]  /*9e00*/  STL [R1+0x380], R205 ;  /* 0x000380cd01007387 */ /* 0x000fe80000100800 */
[----:B------:R-:W-:Y:S04]  /*9e10*/  STL [R1+0x37c], R204 ;  /* 0x00037ccc01007387 */ /* 0x000fe80000100800 */
[----:B------:R-:W3:Y:S04]  /*9e20*/  LDL.LU R182, [R1+0x344] ;  /* 0x0003440001b67983 */ /* 0x000ee80000300800 */
[----:B------:R-:W-:Y:S01]  /*9e30*/  STL [R1+0x378], R203 ;  /* 0x000378cb01007387 */ /* 0x000fe20000100800 */
[C---:B----4-:R-:W-:Y:S01]  /*9e40*/  FFMA R201, R109.reuse, R181, R201 ;  /* 0x000000b56dc97223 */ /* 0x050fe200000000c9 */
[----:B--2---:R-:W-:-:S04]  /*9e50*/  FFMA R200, R109, R180, R200 ;  /* 0x000000b46dc87223 */ /* 0x004fc800000000c8 */
[----:B------:R-:W-:Y:S01]  /*9e60*/  STL [R1+0x374], R201 ;  /* 0x000374c901007387 */ /* 0x000fe20000100800 */
[----:B------:R-:W-:-:S03]  /*9e70*/  FFMA R199, R109, R179, R199 ;  /* 0x000000b36dc77223 */ /* 0x000fc600000000c7 */
[----:B------:R-:W2:Y:S04]  /*9e80*/  LDL.LU R179, [R1+0x340] ;  /* 0x0003400001b37983 */ /* 0x000ea80000300800 */
[----:B------:R-:W-:Y:S01]  /*9e90*/  STL [R1+0x370], R200 ;  /* 0x000370c801007387 */ /* 0x000fe20000100800 */
        /* <DEDUP_REMOVED lines=9> */
[----:B------:R-:W-:Y:S01]  /*9f30*/  FFMA R110, R206, R137, R110 ;  /* 0x00000089ce6e7223 */ /* 0x000fe2000000006e */
[C---:B------:R-:W-:Y:S01]  /*9f40*/  FFMA R196, R109.reuse, R177, R196 ;  /* 0x000000b16dc47223 */ /* 0x040fe200000000c4 */
[C---:B------:R-:W-:Y:S02]  /*9f50*/  FFMA R194, R109.reuse, R175, R194 ;  /* 0x000000af6dc27223 */ /* 0x040fe400000000c2 */
[----:B------:R-:W-:Y:S01]  /*9f60*/  FFMA R110, R202, R136, R110 ;  /* 0x00000088ca6e7223 */ /* 0x000fe2000000006e */
[C---:B------:R-:W-:Y:S01]  /*9f70*/  FFMA R193, R109.reuse, R174, R193 ;  /* 0x000000ae6dc17223 */ /* 0x040fe200000000c1 */
[----:B------:R-:W-:Y:S01]  /*9f80*/  STL [R1+0x364], R196 ;  /* 0x000364c401007387 */ /* 0x000fe20000100800 */
[C---:B------:R-:W-:Y:S01]  /*9f90*/  FFMA R192, R109.reuse, R173, R192 ;  /* 0x000000ad6dc07223 */ /* 0x040fe200000000c0 */
[----:B------:R-:W-:Y:S02]  /*9fa0*/  FFMA R110, R198, R135, R110 ;  /* 0x00000087c66e7223 */ /* 0x000fe4000000006e */
[----:B------:R-:W4:Y:S01]  /*9fb0*/  LDL R175, [R1+0x4a8] ;  /* 0x0004a80001af7983 */ /* 0x000f220000100800 */
[----:B------:R-:W-:Y:S01]  /*9fc0*/  FFMA R190, R109, R172, R190 ;  /* 0x000000ac6dbe7223 */ /* 0x000fe200000000be */
[----:B------:R-:W-:-:S02]  /*9fd0*/  FFMA R110, R195, R134, R110 ;  /* 0x00000086c36e7223 */ /* 0x000fc4000000006e */
[----:B------:R0:W-:Y:S04]  /*9fe0*/  STL [R1+0x35c], R194 ;  /* 0x00035cc201007387 */ /* 0x0001e80000100800 */
[----:B------:R1:W-:Y:S01]  /*9ff0*/  STL [R1+0x358], R193 ;  /* 0x000358c101007387 */ /* 0x0003e20000100800 */
[----:B---3--:R-:W-:-:S03]  /*a000*/  FFMA R188, R109, R171, R188 ;  /* 0x000000ab6dbc7223 */ /* 0x008fc600000000bc */
[----:B------:R-:W3:Y:S04]  /*a010*/  LDL.LU R195, [R1+0x338] ;  /* 0x0003380001c37983 */ /* 0x000ee80000300800 */
[----:B------:R1:W-:Y:S01]  /*a020*/  STL [R1+0x354], R192 ;  /* 0x000354c001007387 */ /* 0x0003e20000100800 */
[----:B------:R-:W-:-:S03]  /*a030*/  FFMA R110, R191, R133, R110 ;  /* 0x00000085bf6e7223 */ /* 0x000fc6000000006e */
[----:B0-----:R-:W3:Y:S04]  /*a040*/  LDL.LU R194, [R1+0x334] ;  /* 0x0003340001c27983 */ /* 0x001ee80000300800 */
[----:B-1----:R-:W3:Y:S01]  /*a050*/  LDL.LU R193, [R1+0x330] ;  /* 0x0003300001c17983 */ /* 0x002ee20000300800 */
[----:B------:R-:W-:-:S03]  /*a060*/  FFMA R186, R109, R170, R186 ;  /* 0x000000aa6dba7223 */ /* 0x000fc600000000ba */
[----:B------:R0:W-:Y:S04]  /*a070*/  STL [R1+0x350], R190 ;  /* 0x000350be01007387 */ /* 0x0001e80000100800 */
[----:B------:R-:W3:Y:S04]  /*a080*/  LDL R192, [R1+0x4a4] ;  /* 0x0004a40001c07983 */ /* 0x000ee80000100800 */
[----:B------:R-:W3:Y:S04]  /*a090*/  LDL.LU R191, [R1+0x32c] ;  /* 0x00032c0001bf7983 */ /* 0x000ee80000300800 */
[----:B0-----:R-:W3:Y:S04]  /*a0a0*/  LDL.LU R190, [R1+0x328] ;  /* 0x0003280001be7983 */ /* 0x001ee80000300800 */
[----:B------:R0:W-:Y:S04]  /*a0b0*/  STL [R1+0x34c], R188 ;  /* 0x00034cbc01007387 */ /* 0x0001e80000100800 */
[----:B------:R-:W3:Y:S01]  /*a0c0*/  LDL.LU R189, [R1+0x324] ;  /* 0x0003240001bd7983 */ /* 0x000ee20000300800 */
[----:B------:R-:W-:-:S03]  /*a0d0*/  FFMA R110, R184, R132, R110 ;  /* 0x00000084b86e7223 */ /* 0x000fc6000000006e */
[----:B0-----:R-:W3:Y:S01]  /*a0e0*/  LDL R188, [R1+0x4a0] ;  /* 0x0004a00001bc7983 */ /* 0x001ee20000100800 */
[----:B------:R-:W-:-:S03]  /*a0f0*/  FFMA R182, R109, R169, R182 ;  /* 0x000000a96db67223 */ /* 0x000fc600000000b6 */
[----:B------:R-:W3:Y:S04]  /*a100*/  LDL.LU R187, [R1+0x320] ;  /* 0x0003200001bb7983 */ /* 0x000ee80000300800 */
[----:B------:R0:W-:Y:S04]  /*a110*/  STL [R1+0x348], R186 ;  /* 0x000348ba01007387 */ /* 0x0001e80000100800 */
[----:B0-----:R-:W3:Y:S04]  /*a120*/  LDL.LU R186, [R1+0x31c] ;  /* 0x00031c0001ba7983 */ /* 0x001ee80000300800 */
[----:B------:R-:W3:Y:S04]  /*a130*/  LDL.LU R185, [R1+0x318] ;  /* 0x0003180001b97983 */ /* 0x000ee80000300800 */
[----:B------:R-:W3:Y:S04]  /*a140*/  LDL R184, [R1+0x49c] ;  /* 0x00049c0001b87983 */ /* 0x000ee80000100800 */
[----:B------:R-:W3:Y:S04]  /*a150*/  LDL.LU R183, [R1+0x314] ;  /* 0x0003140001b77983 */ /* 0x000ee80000300800 */
[----:B------:R0:W-:Y:S04]  /*a160*/  STL [R1+0x344], R182 ;  /* 0x000344b601007387 */ /* 0x0001e80000100800 */
[----:B0-----:R-:W3:Y:S04]  /*a170*/  LDL.LU R182, [R1+0x310] ;  /* 0x0003100001b67983 */ /* 0x001ee80000300800 */
[----:B------:R-:W3:Y:S04]  /*a180*/  LDL.LU R181, [R1+0x30c] ;  /* 0x00030c0001b57983 */ /* 0x000ee80000300800 */
[----:B------:R-:W3:Y:S01]  /*a190*/  LDL R180, [R1+0x498] ;  /* 0x0004980001b47983 */ /* 0x000ee20000100800 */
[----:B--2---:R-:W-:-:S05]  /*a1a0*/  FFMA R179, R109, R168, R179 ;  /* 0x000000a86db37223 */ /* 0x004fca00000000b3 */
[----:B------:R0:W-:Y:S04]  /*a1b0*/  STL [R1+0x340], R179 ;  /* 0x000340b301007387 */ /* 0x0001e80000100800 */
[----:B0-----:R-:W2:Y:S04]  /*a1c0*/  LDL.LU R179, [R1+0x308] ;  /* 0x0003080001b37983 */ /* 0x001ea80000300800 */
[----:B------:R-:W2:Y:S04]  /*a1d0*/  LDL.LU R178, [R1+0x304] ;  /* 0x0003040001b27983 */ /* 0x000ea80000300800 */
[----:B------:R-:W2:Y:S04]  /*a1e0*/  LDL.LU R177, [R1+0x300] ;  /* 0x0003000001b17983 */ /* 0x000ea80000300800 */
[----:B------:R-:W2:Y:S01]  /*a1f0*/  LDL R176, [R1+0x494] ;  /* 0x0004940001b07983 */ /* 0x000ea20000100800 */
[----:B----4-:R-:W-:-:S05]  /*a200*/  FFMA R127, R109, R167, R127 ;  /* 0x000000a76d7f7223 */ /* 0x010fca000000007f */
[----:B------:R0:W-:Y:S04]  /*a210*/  STL [R1+0x33c], R127 ;  /* 0x00033c7f01007387 */ /* 0x0001e80000100800 */
[----:B0-----:R-:W4:Y:S01]  /*a220*/  LDL.LU R127, [R1+0x2fc] ;  /* 0x0002fc00017f7983 */ /* 0x001f220000300800 */
[----:B------:R-:W-:-:S03]  /*a230*/  FFMA R110, R175, R131, R110 ;  /* 0x00000083af6e7223 */ /* 0x000fc6000000006e */
[----:B------:R-:W4:Y:S04]  /*a240*/  LDL.LU R175, [R1+0x2f8] ;  /* 0x0002f80001af7983 */ /* 0x000f280000300800 */
[----:B------:R-:W4:Y:S04]  /*a250*/  LDL.LU R174, [R1+0x2f4] ;  /* 0x0002f40001ae7983 */ /* 0x000f280000300800 */
[----:B------:R-:W4:Y:S01]  /*a260*/  LDL R173, [R1+0x490] ;  /* 0x0004900001ad7983 */ /* 0x000f220000100800 */
[----:B---3--:R-:W-:-:S03]  /*a270*/  FFMA R195, R109, R166, R195 ;  /* 0x000000a66dc37223 */ /* 0x008fc600000000c3 */
[----:B------:R-:W3:Y:S01]  /*a280*/  LDL.LU R172, [R1+0x2f0] ;  /* 0x0002f00001ac7983 */ /* 0x000ee20000300800 */
[----:B------:R-:W-:-:S03]  /*a290*/  FFMA R194, R109, R165, R194 ;  /* 0x000000a56dc27223 */ /* 0x000fc600000000c2 */
[----:B------:R-:W-:Y:S01]  /*a2a0*/  STL [R1+0x338], R195 ;  /* 0x000338c301007387 */ /* 0x000fe20000100800 */
[----:B------:R-:W-:-:S03]  /*a2b0*/  FFMA R193, R109, R164, R193 ;  /* 0x000000a46dc17223 */ /* 0x000fc600000000c1 */
[----:B------:R-:W-:Y:S04]  /*a2c0*/  STL [R1+0x334], R194 ;  /* 0x000334c201007387 */ /* 0x000fe80000100800 */
[----:B------:R-:W-:Y:S04]  /*a2d0*/  STL [R1+0x330], R193 ;  /* 0x000330c101007387 */ /* 0x000fe80000100800 */
[----:B------:R-:W3:Y:S01]  /*a2e0*/  LDL.LU R171, [R1+0x2ec] ;  /* 0x0002ec0001ab7983 */ /* 0x000ee20000300800 */
[C---:B------:R-:W-:Y:S01]  /*a2f0*/  FFMA R191, R109.reuse, R163, R191 ;  /* 0x000000a36dbf7223 */ /* 0x040fe200000000bf */
[----:B------:R-:W-:-:S04]  /*a300*/  FFMA R190, R109, R162, R190 ;  /* 0x000000a26dbe7223 */ /* 0x000fc800000000be */
[----:B------:R-:W-:Y:S04]  /*a310*/  STL [R1+0x32c], R191 ;  /* 0x00032cbf01007387 */ /* 0x000fe80000100800 */
[----:B------:R-:W-:Y:S01]  /*a320*/  STL [R1+0x328], R190 ;  /* 0x000328be01007387 */ /* 0x000fe20000100800 */
[----:B------:R-:W-:-:S03]  /*a330*/  FFMA R189, R109, R161, R189 ;  /* 0x000000a16dbd7223 */ /* 0x000fc600000000bd */
[----:B------:R-:W3:Y:S04]  /*a340*/  LDL.LU R170, [R1+0x2e8] ;  /* 0x0002e80001aa7983 */ /* 0x000ee80000300800 */
[----:B------:R-:W-:Y:S01]  /*a350*/  STL [R1+0x324], R189 ;  /* 0x000324bd01007387 */ /* 0x000fe20000100800 */
[----:B------:R-:W-:-:S05]  /*a360*/  FFMA R187, R109, R160, R187 ;  /* 0x000000a06dbb7223 */ /* 0x000fca00000000bb */
[----:B------:R-:W-:Y:S04]  /*a370*/  STL [R1+0x320], R187 ;  /* 0x000320bb01007387 */ /* 0x000fe80000100800 */
[----:B------:R-:W3:Y:S01]  /*a380*/  LDL R169, [R1+0x48c] ;  /* 0x00048c0001a97983 */ /* 0x000ee20000100800 */
[C---:B------:R-:W-:Y:S01]  /*a390*/  FFMA R186, R109.reuse, R159, R186 ;  /* 0x0000009f6dba7223 */ /* 0x040fe200000000ba */
[----:B------:R-:W-:-:S04]  /*a3a0*/  FFMA R185, R109, R158, R185 ;  /* 0x0000009e6db97223 */ /* 0x000fc800000000b9 */
[----:B------:R-:W-:Y:S04]  /*a3b0*/  STL [R1+0x31c], R186 ;  /* 0x00031cba01007387 */ /* 0x000fe80000100800 */
[----:B------:R-:W-:Y:S01]  /*a3c0*/  STL [R1+0x318], R185 ;  /* 0x000318b901007387 */ /* 0x000fe20000100800 */
[----:B------:R-:W-:-:S03]  /*a3d0*/  FFMA R183, R109, R157, R183 ;  /* 0x0000009d6db77223 */ /* 0x000fc600000000b7 */
[----:B------:R-:W3:Y:S04]  /*a3e0*/  LDL.LU R168, [R1+0x2e4] ;  /* 0x0002e40001a87983 */ /* 0x000ee80000300800 */
[----:B------:R-:W-:Y:S01]  /*a3f0*/  STL [R1+0x314], R183 ;  /* 0x000314b701007387 */ /* 0x000fe20000100800 */
[C---:B------:R-:W-:Y:S01]  /*a400*/  FFMA R182, R109.reuse, R156, R182 ;  /* 0x0000009c6db67223 */ /* 0x040fe200000000b6 */
[----:B------:R-:W-:-:S04]  /*a410*/  FFMA R181, R109, R155, R181 ;  /* 0x0000009b6db57223 */ /* 0x000fc800000000b5 */
[----:B------:R-:W-:Y:S04]  /*a420*/  STL [R1+0x310], R182 ;  /* 0x000310b601007387 */ /* 0x000fe80000100800 */
[----:B------:R-:W-:Y:S04]  /*a430*/  STL [R1+0x30c], R181 ;  /* 0x00030cb501007387 */ /* 0x000fe80000100800 */
[----:B------:R-:W3:Y:S01]  /*a440*/  LDL.LU R167, [R1+0x2e0] ;  /* 0x0002e00001a77983 */ /* 0x000ee20000300800 */
[C---:B--2---:R-:W-:Y:S01]  /*a450*/  FFMA R179, R109.reuse, R154, R179 ;  /* 0x0000009a6db37223 */ /* 0x044fe200000000b3 */
[----:B------:R-:W-:-:S04]  /*a460*/  FFMA R178, R109, R153, R178 ;  /* 0x000000996db27223 */ /* 0x000fc800000000b2 */
[----:B------:R-:W-:Y:S01]  /*a470*/  STL [R1+0x308], R179 ;  /* 0x000308b301007387 */ /* 0x000fe20000100800 */
[----:B------:R-:W-:-:S03]  /*a480*/  FFMA R177, R109, R152, R177 ;  /* 0x000000986db17223 */ /* 0x000fc600000000b1 */
[----:B------:R-:W-:Y:S01]  /*a490*/  STL [R1+0x304], R178 ;  /* 0x000304b201007387 */ /* 0x000fe20000100800 */
[----:B----4-:R-:W-:-:S05]  /*a4a0*/  FFMA R127, R109, R151, R127 ;  /* 0x000000976d7f7223 */ /* 0x010fca000000007f */
[----:B------:R0:W-:Y:S04]  /*a4b0*/  STL [R1+0x2fc], R127 ;  /* 0x0002fc7f01007387 */ /* 0x0001e80000100800 */
[----:B------:R-:W-:Y:S04]  /*a4c0*/  STL [R1+0x300], R177 ;  /* 0x000300b101007387 */ /* 0x000fe80000100800 */
[----:B0-----:R-:W2:Y:S01]  /*a4d0*/  LDL.LU R127, [R1+0x2dc] ;  /* 0x0002dc00017f7983 */ /* 0x001ea20000300800 */
[C---:B------:R-:W-:Y:S01]  /*a4e0*/  FFMA R175, R109.reuse, R150, R175 ;  /* 0x000000966daf7223 */ /* 0x040fe200000000af */
[----:B------:R-:W-:-:S02]  /*a4f0*/  FFMA R174, R109, R149, R174 ;  /* 0x000000956dae7223 */ /* 0x000fc400000000ae */
[----:B------:R-:W4:Y:S04]  /*a500*/  LDL R166, [R1+0x488] ;  /* 0x0004880001a67983 */ /* 0x000f280000100800 */
[----:B------:R-:W-:Y:S01]  /*a510*/  STL [R1+0x2f8], R175 ;  /* 0x0002f8af01007387 */ /* 0x000fe20000100800 */
[----:B---3--:R-:W-:-:S03]  /*a520*/  FFMA R172, R109, R148, R172 ;  /* 0x000000946dac7223 */ /* 0x008fc600000000ac */
[----:B------:R-:W3:Y:S04]  /*a530*/  LDL.LU R165, [R1+0x2d8] ;  /* 0x0002d80001a57983 */ /* 0x000ee80000300800 */
[----:B------:R-:W-:Y:S04]  /*a540*/  STL [R1+0x2f4], R174 ;  /* 0x0002f4ae01007387 */ /* 0x000fe80000100800 */
[----:B------:R-:W3:Y:S04]  /*a550*/  LDL.LU R164, [R1+0x2d4] ;  /* 0x0002d40001a47983 */ /* 0x000ee80000300800 */
[----:B------:R-:W3:Y:S01]  /*a560*/  LDL R163, [R1+0x484] ;  /* 0x0004840001a37983 */ /* 0x000ee20000100800 */
[----:B------:R-:W-:-:S03]  /*a570*/  FFMA R171, R109, R147, R171 ;  /* 0x000000936dab7223 */ /* 0x000fc600000000ab */
[----:B------:R-:W3:Y:S04]  /*a580*/  LDL.LU R162, [R1+0x2d0] ;  /* 0x0002d00001a27983 */ /* 0x000ee80000300800 */
[----:B------:R-:W3:Y:S04]  /*a590*/  LDL.LU R161, [R1+0x2cc] ;  /* 0x0002cc0001a17983 */ /* 0x000ee80000300800 */
[----:B------:R-:W-:Y:S04]  /*a5a0*/  STL [R1+0x2f0], R172 ;  /* 0x0002f0ac01007387 */ /* 0x000fe80000100800 */
[----:B------:R-:W3:Y:S01]  /*a5b0*/  LDL R160, [R1+0x480] ;  /* 0x0004800001a07983 */ /* 0x000ee20000100800 */
[----:B------:R-:W-:-:S03]  /*a5c0*/  FFMA R170, R109, R146, R170 ;  /* 0x000000926daa7223 */ /* 0x000fc600000000aa */
[----:B------:R-:W3:Y:S04]  /*a5d0*/  LDL.LU R159, [R1+0x2c8] ;  /* 0x0002c800019f7983 */ /* 0x000ee80000300800 */
[----:B------:R-:W3:Y:S04]  /*a5e0*/  LDL.LU R158, [R1+0x2c4] ;  /* 0x0002c400019e7983 */ /* 0x000ee80000300800 */
[----:B------:R-:W-:Y:S04]  /*a5f0*/  STL [R1+0x2ec], R171 ;  /* 0x0002ecab01007387 */ /* 0x000fe80000100800 */
[----:B------:R-:W3:Y:S04]  /*a600*/  LDL R157, [R1+0x47c] ;  /* 0x00047c00019d7983 */ /* 0x000ee80000100800 */
[----:B------:R-:W3:Y:S04]  /*a610*/  LDL.LU R156, [R1+0x2c0] ;  /* 0x0002c000019c7983 */ /* 0x000ee80000300800 */
[----:B------:R-:W3:Y:S04]  /*a620*/  LDL.LU R155, [R1+0x2bc] ;  /* 0x0002bc00019b7983 */ /* 0x000ee80000300800 */
[----:B------:R-:W-:Y:S04]  /*a630*/  STL [R1+0x2e8], R170 ;  /* 0x0002e8aa01007387 */ /* 0x000fe80000100800 */
[----:B------:R-:W3:Y:S04]  /*a640*/  LDL R154, [R1+0x478] ;  /* 0x00047800019a7983 */ /* 0x000ee80000100800 */
[----:B------:R-:W3:Y:S01]  /*a650*/  LDL.LU R153, [R1+0x2b8] ;  /* 0x0002b80001997983 */ /* 0x000ee20000300800 */
[----:B------:R-:W-:-:S03]  /*a660*/  FFMA R168, R109, R145, R168 ;  /* 0x000000916da87223 */ /* 0x000fc600000000a8 */
[----:B------:R-:W3:Y:S04]  /*a670*/  LDL.LU R152, [R1+0x2b4] ;  /* 0x0002b40001987983 */ /* 0x000ee80000300800 */
[----:B------:R-:W3:Y:S04]  /*a680*/  LDL R151, [R1+0x474] ;  /* 0x0004740001977983 */ /* 0x000ee80000100800 */
        /* <DEDUP_REMOVED lines=9> */
[----:B------:R-:W3:Y:S01]  /*a720*/  LDL.LU R144, [R1+0x2a0] ;  /* 0x0002a00001907983 */ /* 0x000ee20000300800 */
[----:B--2---:R-:W-:-:S05]  /*a730*/  FFMA R127, R109, R143, R127 ;  /* 0x0000008f6d7f7223 */ /* 0x004fca000000007f */
[----:B------:R0:W-:Y:S04]  /*a740*/  STL [R1+0x2dc], R127 ;  /* 0x0002dc7f01007387 */ /* 0x0001e80000100800 */
[----:B0-----:R-:W2:Y:S01]  /*a750*/  LDL.LU R127, [R1+0x29c] ;  /* 0x00029c00017f7983 */ /* 0x001ea20000300800 */
[----:B------:R-:W-:-:S04]  /*a760*/  FFMA R110, R192, R130, R110 ;  /* 0x00000082c06e7223 */ /* 0x000fc8000000006e */
[----:B------:R-:W-:-:S04]  /*a770*/  FFMA R110, R188, R129, R110 ;  /* 0x00000081bc6e7223 */ /* 0x000fc8000000006e */
[----:B------:R-:W-:-:S04]  /*a780*/  FFMA R110, R184, R128, R110 ;  /* 0x00000080b86e7223 */ /* 0x000fc8000000006e */
[----:B------:R-:W-:-:S04]  /*a790*/  FFMA R110, R180, R125, R110 ;  /* 0x0000007db46e7223 */ /* 0x000fc8000000006e */
[----:B------:R-:W-:-:S04]  /*a7a0*/  FFMA R110, R176, R124, R110 ;  /* 0x0000007cb06e7223 */ /* 0x000fc8000000006e */
[----:B------:R-:W-:-:S04]  /*a7b0*/  FFMA R110, R173, R123, R110 ;  /* 0x0000007bad6e7223 */ /* 0x000fc8000000006e */
[----:B------:R-:W-:-:S04]  /*a7c0*/  FFMA R110, R169, R122, R110 ;  /* 0x0000007aa96e7223 */ /* 0x000fc8000000006e */
[----:B----4-:R-:W-:Y:S01]  /*a7d0*/  FFMA R110, R166, R121, R110 ;  /* 0x00000079a66e7223 */ /* 0x010fe2000000006e */
[----:B------:R-:W-:Y:S01]  /*a7e0*/  FADD R247, R239, -R247 ;  /* 0x800000f7eff77221 */ /* 0x000fe20000000000 */
[----:B---3--:R-:W-:Y:S02]  /*a7f0*/  FFMA R165, R109, R142, R165 ;  /* 0x0000008e6da57223 */ /* 0x008fe400000000a5 */
[----:B------:R-:W-:Y:S01]  /*a800*/  FFMA R110, R163, R120, R110 ;  /* 0x00000078a36e7223 */ /* 0x000fe2000000006e */
[C---:B------:R-:W-:Y:S01]  /*a810*/  FFMA R164, R109.reuse, R141, R164 ;  /* 0x0000008d6da47223 */ /* 0x040fe200000000a4 */
[C---:B------:R-:W-:Y:S01]  /*a820*/  FFMA R162, R109.reuse, R140, R162 ;  /* 0x0000008c6da27223 */ /* 0x040fe200000000a2 */
[----:B------:R-:W-:Y:S01]  /*a830*/  FFMA R161, R109, R139, R161 ;  /* 0x0000008b6da17223 */ /* 0x000fe200000000a1 */
[----:B------:R-:W-:Y:S01]  /*a840*/  FADD R246, R119, -R246 ;  /* 0x800000f677f67221 */ /* 0x000fe20000000000 */
[----:B------:R-:W-:Y:S01]  /*a850*/  FFMA R110, R160, R247, R110 ;  /* 0x000000f7a06e7223 */ /* 0x000fe2000000006e */
[C---:B------:R-:W-:Y:S01]  /*a860*/  FFMA R159, R109.reuse, R138, R159 ;  /* 0x0000008a6d9f7223 */ /* 0x040fe2000000009f */
[----:B------:R-:W-:Y:S01]  /*a870*/  STL [R1+0x2d8], R165 ;  /* 0x0002d8a501007387 */ /* 0x000fe20000100800 */
[----:B------:R-:W-:Y:S01]  /*a880*/  FFMA R158, R109, R137, R158 ;  /* 0x000000896d9e7223 */ /* 0x000fe2000000009e */
[----:B------:R-:W-:Y:S01]  /*a890*/  FADD R245, R118, -R245 ;  /* 0x800000f576f57221 */ /* 0x000fe20000000000 */
[----:B------:R-:W-:Y:S01]  /*a8a0*/  FFMA R110, R157, R246, R110 ;  /* 0x000000f69d6e7223 */ /* 0x000fe2000000006e */
[----:B------:R-:W-:Y:S01]  /*a8b0*/  STL [R1+0x2d4], R164 ;  /* 0x0002d4a401007387 */ /* 0x000fe20000100800 */
[----:B------:R-:W-:-:S03]  /*a8c0*/  FFMA R156, R109, R136, R156 ;  /* 0x000000886d9c7223 */ /* 0x000fc6000000009c */
[----:B------:R-:W-:Y:S01]  /*a8d0*/  STL [R1+0x2d0], R162 ;  /* 0x0002d0a201007387 */ /* 0x000fe20000100800 */
[----:B------:R-:W-:-:S03]  /*a8e0*/  FFMA R155, R109, R135, R155 ;  /* 0x000000876d9b7223 */ /* 0x000fc6000000009b */
[----:B------:R-:W-:Y:S01]  /*a8f0*/  STL [R1+0x2cc], R161 ;  /* 0x0002cca101007387 */ /* 0x000fe20000100800 */
[----:B------:R-:W-:-:S03]  /*a900*/  FADD R244, R117, -R244 ;  /* 0x800000f475f47221 */ /* 0x000fc60000000000 */
[----:B------:R-:W-:Y:S01]  /*a910*/  STL [R1+0x2c8], R159 ;  /* 0x0002c89f01007387 */ /* 0x000fe20000100800 */
[----:B------:R-:W-:Y:S01]  /*a920*/  FFMA R110, R154, R245, R110 ;  /* 0x000000f59a6e7223 */ /* 0x000fe2000000006e */
[C---:B------:R-:W-:Y:S02]  /*a930*/  FFMA R153, R109.reuse, R134, R153 ;  /* 0x000000866d997223 */ /* 0x040fe40000000099 */
[----:B------:R-:W-:Y:S01]  /*a940*/  STL [R1+0x2c4], R158 ;  /* 0x0002c49e01007387 */ /* 0x000fe20000100800 */
[----:B------:R-:W-:-:S03]  /*a950*/  FFMA R152, R109, R133, R152 ;  /* 0x000000856d987223 */ /* 0x000fc60000000098 */
[----:B------:R-:W-:Y:S01]  /*a960*/  STL [R1+0x2c0], R156 ;  /* 0x0002c09c01007387 */ /* 0x000fe20000100800 */
[----:B------:R-:W-:-:S03]  /*a970*/  FADD R243, R116, -R243 ;  /* 0x800000f374f37221 */ /* 0x000fc60000000000 */
[----:B------:R-:W-:Y:S01]  /*a980*/  STL [R1+0x2bc], R155 ;  /* 0x0002bc9b01007387 */ /* 0x000fe20000100800 */
[----:B------:R-:W-:-:S03]  /*a990*/  FFMA R150, R109, R132, R150 ;  /* 0x000000846d967223 */ /* 0x000fc60000000096 */
[----:B------:R-:W-:Y:S01]  /*a9a0*/  STL [R1+0x2b8], R153 ;  /* 0x0002b89901007387 */ /* 0x000fe20000100800 */
[----:B------:R-:W-:-:S03]  /*a9b0*/  FFMA R149, R109, R131, R149 ;  /* 0x000000836d957223 */ /* 0x000fc60000000095 */
[----:B------:R-:W-:Y:S01]  /*a9c0*/  STL [R1+0x2b4], R152 ;  /* 0x0002b49801007387 */ /* 0x000fe20000100800 */
[----:B------:R-:W-:-:S03]  /*a9d0*/  FFMA R110, R151, R244, R110 ;  /* 0x000000f4976e7223 */ /* 0x000fc6000000006e */
[----:B------:R-:W-:Y:S04]  /*a9e0*/  STL [R1+0x2b0], R150 ;  /* 0x0002b09601007387 */ /* 0x000fe80000100800 */
[----:B------:R0:W-:Y:S01]  /*a9f0*/  STL [R1+0x2ac], R149 ;  /* 0x0002ac9501007387 */ /* 0x0001e20000100800 */
[C---:B------:R-:W-:Y:S01]  /*aa00*/  FFMA R147, R109.reuse, R130, R147 ;  /* 0x000000826d937223 */ /* 0x040fe20000000093 */
[----:B------:R-:W-:-:S04]  /*aa10*/  FFMA R146, R109, R129, R146 ;  /* 0x000000816d927223 */ /* 0x000fc80000000092 */
[----:B------:R1:W-:Y:S01]  /*aa20*/  STL [R1+0x2a8], R147 ;  /* 0x0002a89301007387 */ /* 0x0003e20000100800 */
[----:B------:R-:W-:Y:S01]  /*aa30*/  FFMA R110, R148, R243, R110 ;  /* 0x000000f3946e7223 */ /* 0x000fe2000000006e */
[----:B------:R-:W-:Y:S02]  /*aa40*/  FADD R242, R115, -R242 ;  /* 0x800000f273f27221 */ /* 0x000fe40000000000 */
[----:B------:R3:W-:Y:S04]  /*aa50*/  STL [R1+0x2a4], R146 ;  /* 0x0002a49201007387 */ /* 0x0007e80000100800 */
[----:B0-----:R-:W4:Y:S01]  /*aa60*/  LDL R149, [R1+0x468] ;  /* 0x0004680001957983 */ /* 0x001f220000100800 */
[----:B------:R-:W-:-:S03]  /*aa70*/  FFMA R144, R109, R128, R144 ;  /* 0x000000806d907223 */ /* 0x000fc60000000090 */
[----:B------:R-:W4:Y:S01]  /*aa80*/  LDL.LU R148, [R1+0x298] ;  /* 0x0002980001947983 */ /* 0x000f220000300800 */
[----:B------:R-:W-:-:S03]  /*aa90*/  FFMA R110, R145, R242, R110 ;  /* 0x000000f2916e7223 */ /* 0x000fc6000000006e */
[----:B------:R0:W-:Y:S04]  /*aaa0*/  STL [R1+0x2a0], R144 ;  /* 0x0002a09001007387 */ /* 0x0001e80000100800 */
[----:B-1----:R-:W4:Y:S01]  /*aab0*/  LDL.LU R147, [R1+0x294] ;  /* 0x0002940001937983 */ /* 0x002f220000300800 */
[----:B------:R-:W-:Y:S01]  /*aac0*/  FADD R241, R111, -R241 ;  /* 0x800000f16ff17221 */ /* 0x000fe20000000000 */
[----:B--2---:R-:W-:-:S05]  /*aad0*/  FFMA R127, R109, R125, R127 ;  /* 0x0000007d6d7f7223 */ /* 0x004fca000000007f */
[----:B------:R1:W-:Y:S04]  /*aae0*/  STL [R1+0x29c], R127 ;  /* 0x00029c7f01007387 */ /* 0x0003e80000100800 */
[----:B---3--:R-:W2:Y:S04]  /*aaf0*/  LDL R146, [R1+0x464] ;  /* 0x0004640001927983 */ /* 0x008ea80000100800 */
[----:B------:R-:W3:Y:S04]  /*ab00*/  LDL.LU R145, [R1+0x290] ;  /* 0x0002900001917983 */ /* 0x000ee80000300800 */
[----:B0-----:R-:W3:Y:S04]  /*ab10*/  LDL.LU R144, [R1+0x28c] ;  /* 0x00028c0001907983 */ /* 0x001ee80000300800 */
[----:B------:R-:W3:Y:S04]  /*ab20*/  LDL R143, [R1+0x460] ;  /* 0x00046000018f7983 */ /* 0x000ee80000100800 */
[----:B------:R-:W3:Y:S04]  /*ab30*/  LDL.LU R142, [R1+0x288] ;  /* 0x00028800018e7983 */ /* 0x000ee80000300800 */
[----:B------:R-:W3:Y:S04]  /*ab40*/  LDL.LU R141, [R1+0x284] ;  /* 0x00028400018d7983 */ /* 0x000ee80000300800 */
[----:B------:R-:W3:Y:S04]  /*ab50*/  LDL.LU R140, [R1+0x280] ;  /* 0x00028000018c7983 */ /* 0x000ee80000300800 */
        /* <DEDUP_REMOVED lines=8> */
[----:B------:R-:W3:Y:S04]  /*abe0*/  LDL.LU R111, [R1+0x23c] ;  /* 0x00023c00016f7983 */ /* 0x000ee80000300800 */
[----:B------:R-:W3:Y:S04]  /*abf0*/  LDL.LU R131, [R1+0x268] ;  /* 0x0002680001837983 */ /* 0x000ee80000300800 */
[----:B------:R-:W3:Y:S04]  /*ac00*/  LDL.LU R130, [R1+0x264] ;  /* 0x0002640001827983 */ /* 0x000ee80000300800 */
[----:B------:R-:W3:Y:S04]  /*ac10*/  LDL.LU R129, [R1+0x260] ;  /* 0x0002600001817983 */ /* 0x000ee80000300800 */
[----:B------:R-:W3:Y:S04]  /*ac20*/  LDL.LU R128, [R1+0x244] ;  /* 0x0002440001807983 */ /* 0x000ee80000300800 */
[----:B-1----:R-:W3:Y:S04]  /*ac30*/  LDL.LU R127, [R1+0x4c] ;  /* 0x00004c00017f7983 */ /* 0x002ee80000300800 */
        /* <DEDUP_REMOVED lines=8> */
[----:B------:R-:W3:Y:S01]  /*acc0*/  LDL.LU R115, [R1+0x248] ;  /* 0x0002480001737983 */ /* 0x000ee20000300800 */
[----:B------:R-:W-:Y:S01]  /*acd0*/  FADD R240, R114, -R240 ;  /* 0x800000f072f07221 */ /* 0x000fe20000000000 */
[----:B----4-:R-:W-:Y:S01]  /*ace0*/  FFMA R110, R149, R241, R110 ;  /* 0x000000f1956e7223 */ /* 0x010fe2000000006e */
[----:B------:R-:W-:Y:S01]  /*acf0*/  FADD R237, R113, -R237 ;  /* 0x800000ed71ed7221 */ /* 0x000fe20000000000 */
[C---:B------:R-:W-:Y:S01]  /*ad00*/  FFMA R148, R109.reuse, R124, R148 ;  /* 0x0000007c6d947223 */ /* 0x040fe20000000094 */
[----:B------:R-:W-:Y:S01]  /*ad10*/  FADD R126, R112, -R126 ;  /* 0x8000007e707e7221 */ /* 0x000fe20000000000 */
[----:B------:R-:W-:-:S03]  /*ad20*/  FFMA R147, R109, R123, R147 ;  /* 0x0000007b6d937223 */ /* 0x000fc60000000093 */
[----:B------:R-:W-:Y:S04]  /*ad30*/  STL [R1+0x298], R148 ;  /* 0x0002989401007387 */ /* 0x000fe80000100800 */
[----:B------:R-:W-:Y:S01]  /*ad40*/  STL [R1+0x294], R147 ;  /* 0x0002949301007387 */ /* 0x000fe20000100800 */
[----:B--2---:R-:W-:Y:S01]  /*ad50*/  FFMA R110, R146, R240, R110 ;  /* 0x000000f0926e7223 */ /* 0x004fe2000000006e */
[C---:B---3--:R-:W-:Y:S01]  /*ad60*/  FFMA R145, R109.reuse, R122, R145 ;  /* 0x0000007a6d917223 */ /* 0x048fe20000000091 */
[----:B------:R-:W-:Y:S02]  /*ad70*/  FFMA R144, R109, R121, R144 ;  /* 0x000000796d907223 */ /* 0x000fe40000000090 */
[----:B------:R-:W-:Y:S02]  /*ad80*/  FFMA R110, R143, R237, R110 ;  /* 0x000000ed8f6e7223 */ /* 0x000fe4000000006e */
[----:B------:R-:W-:Y:S01]  /*ad90*/  STL [R1+0x290], R145 ;  /* 0x0002909101007387 */ /* 0x000fe20000100800 */
[----:B------:R-:W-:-:S03]  /*ada0*/  FFMA R142, R109, R120, R142 ;  /* 0x000000786d8e7223 */ /* 0x000fc6000000008e */
[----:B------:R-:W-:Y:S01]  /*adb0*/  STL [R1+0x28c], R144 ;  /* 0x00028c9001007387 */ /* 0x000fe20000100800 */
[----:B------:R-:W-:-:S03]  /*adc0*/  FFMA R141, R109, R247, R141 ;  /* 0x000000f76d8d7223 */ /* 0x000fc6000000008d */
[----:B------:R-:W-:Y:S01]  /*add0*/  STL [R1+0x288], R142 ;  /* 0x0002888e01007387 */ /* 0x000fe20000100800 */
[----:B------:R-:W-:Y:S01]  /*ade0*/  FFMA R140, R109, R246, R140 ;  /* 0x000000f66d8c7223 */ /* 0x000fe2000000008c */
[----:B------:R-:W-:Y:S02]  /*adf0*/  FFMA R110, R139, R126, R110 ;  /* 0x0000007e8b6e7223 */ /* 0x000fe4000000006e */
[----:B------:R-:W-:Y:S01]  /*ae00*/  STL [R1+0x284], R141 ;  /* 0x0002848d01007387 */ /* 0x000fe20000100800 */
[----:B------:R-:W-:-:S03]  /*ae10*/  FFMA R138, R109, R245, R138 ;  /* 0x000000f56d8a7223 */ /* 0x000fc6000000008a */
[----:B------:R-:W-:Y:S01]  /*ae20*/  STL [R1+0x280], R140 ;  /* 0x0002808c01007387 */ /* 0x000fe20000100800 */
[----:B------:R-:W-:-:S03]  /*ae30*/  FFMA R137, R109, R244, R137 ;  /* 0x000000f46d897223 */ /* 0x000fc60000000089 */
[----:B------:R-:W-:Y:S01]  /*ae40*/  STL [R1+0x27c], R138 ;  /* 0x00027c8a01007387 */ /* 0x000fe20000100800 */
[-C--:B------:R-:W-:Y:S01]  /*ae50*/  FFMA R136, R109, R238.reuse, R136 ;  /* 0x000000ee6d887223 */ /* 0x080fe20000000088 */
[----:B------:R-:W-:Y:S02]  /*ae60*/  FFMA R110, R135, R238, R110 ;  /* 0x000000ee876e7223 */ /* 0x000fe4000000006e */
[----:B------:R-:W-:Y:S01]  /*ae70*/  STL [R1+0x278], R137 ;  /* 0x0002788901007387 */ /* 0x000fe20000100800 */
[----:B------:R-:W-:-:S03]  /*ae80*/  FFMA R134, R109, R243, R134 ;  /* 0x000000f36d867223 */ /* 0x000fc60000000086 */
[----:B------:R-:W-:Y:S01]  /*ae90*/  STL [R1+0x25c], R136 ;  /* 0x00025c8801007387 */ /* 0x000fe20000100800 */
[----:B------:R-:W-:-:S03]  /*aea0*/  FFMA R133, R109, R242, R133 ;  /* 0x000000f26d857223 */ /* 0x000fc60000000085 */
[----:B------:R0:W-:Y:S01]  /*aeb0*/  STL [R1+0x274], R134 ;  /* 0x0002748601007387 */ /* 0x0001e20000100800 */
[----:B------:R-:W-:Y:S01]  /*aec0*/  FFMA R132, R109, R241, R132 ;  /* 0x000000f16d847223 */ /* 0x000fe20000000084 */
[----:B------:R-:W-:Y:S02]  /*aed0*/  FMUL R111, R111, R110 ;  /* 0x0000006e6f6f7220 */ /* 0x000fe40000400000 */
[----:B------:R1:W-:Y:S01]  /*aee0*/  STL [R1+0x270], R133 ;  /* 0x0002708501007387 */ /* 0x0003e20000100800 */
[----:B------:R-:W-:-:S03]  /*aef0*/  FFMA R131, R109, R240, R131 ;  /* 0x000000f06d837223 */ /* 0x000fc60000000083 */
        /* <DEDUP_REMOVED lines=10> */
[----:B------:R4:W-:Y:S04]  /*afa0*/  STL [R1+0x258], R119 ;  /* 0x0002587701007387 */ /* 0x0009e80000100800 */
[----:B------:R4:W-:Y:S01]  /*afb0*/  STL [R1+0x254], R118 ;  /* 0x0002547601007387 */ /* 0x0009e20000100800 */
[----:B------:R-:W-:-:S03]  /*afc0*/  FFMA R117, R251, R111, R117 ;  /* 0x0000006ffb757223 */ /* 0x000fc60000000075 */
[----:B------:R-:W4:Y:S04]  /*afd0*/  LDL.LU R226, [R1+0x38] ;  /* 0x0000380001e27983 */ /* 0x000f280000300800 */
[----:B------:R4:W-:Y:S01]  /*afe0*/  STL [R1+0x250], R117 ;  /* 0x0002507501007387 */ /* 0x0009e20000100800 */
[----:B------:R-:W-:-:S03]  /*aff0*/  FFMA R116, R250, R111, R116 ;  /* 0x0000006ffa747223 */ /* 0x000fc60000000074 */
[----:B------:R-:W4:Y:S04]  /*b000*/  LDL.LU R112, [R1+0x240] ;  /* 0x0002400001707983 */ /* 0x000f280000300800 */
[----:B------:R4:W-:Y:S01]  /*b010*/  STL [R1+0x24c], R116 ;  /* 0x00024c7401007387 */ /* 0x0009e20000100800 */
[----:B------:R-:W-:-:S03]  /*b020*/  FFMA R115, R249, R111, R115 ;  /* 0x0000006ff9737223 */ /* 0x000fc60000000073 */
[----:B------:R-:W4:Y:S04]  /*b030*/  LDL.LU R227, [R1+0x34] ;  /* 0x0000340001e37983 */ /* 0x000f280000300800 */
[----:B------:R4:W-:Y:S04]  /*b040*/  STL [R1+0x248], R115 ;  /* 0x0002487301007387 */ /* 0x0009e80000100800 */
[----:B------:R-:W4:Y:S04]  /*b050*/  LDL.LU R110, [R1+0x238] ;  /* 0x00023800016e7983 */ /* 0x000f280000300800 */
[----:B------:R-:W4:Y:S04]  /*b060*/  LDL.LU R228, [R1+0x30] ;  /* 0x0000300001e47983 */ /* 0x000f280000300800 */
[----:B------:R-:W4:Y:S04]  /*b070*/  LDL.LU R135, [R1+0x234] ;  /* 0x0002340001877983 */ /* 0x000f280000300800 */
[----:B------:R-:W4:Y:S04]  /*b080*/  LDL.LU R229, [R1+0x2c] ;  /* 0x00002c0001e57983 */ /* 0x000f280000300800 */
[----:B------:R-:W4:Y:S04]  /*b090*/  LDL.LU R109, [R1+0x230] ;  /* 0x00023000016d7983 */ /* 0x000f280000300800 */
[----:B------:R-:W4:Y:S04]  /*b0a0*/  LDL.LU R230, [R1+0x28] ;  /* 0x0000280001e67983 */ /* 0x000f280000300800 */
[----:B0-----:R-:W4:Y:S04]  /*b0b0*/  LDL.LU R134, [R1+0x22c] ;  /* 0x00022c0001867983 */ /* 0x001f280000300800 */
[----:B------:R-:W4:Y:S04]  /*b0c0*/  LDL.LU R231, [R1+0x24] ;  /* 0x0000240001e77983 */ /* 0x000f280000300800 */
[----:B-1----:R-:W4:Y:S04]  /*b0d0*/  LDL.LU R133, [R1+0x228] ;  /* 0x0002280001857983 */ /* 0x002f280000300800 */
[----:B------:R-:W4:Y:S04]  /*b0e0*/  LDL.LU R232, [R1+0x20] ;  /* 0x0000200001e87983 */ /* 0x000f280000300800 */
[----:B------:R-:W4:Y:S04]  /*b0f0*/  LDL.LU R0, [R1+0x224] ;  /* 0x0002240001007983 */ /* 0x000f280000300800 */
[----:B------:R-:W4:Y:S04]  /*b100*/  LDL.LU R233, [R1+0x1c] ;  /* 0x00001c0001e97983 */ /* 0x000f280000300800 */
[----:B--2---:R-:W2:Y:S04]  /*b110*/  LDL.LU R132, [R1+0x220] ;  /* 0x0002200001847983 */ /* 0x004ea80000300800 */
[----:B------:R-:W2:Y:S04]  /*b120*/  LDL.LU R234, [R1+0x18] ;  /* 0x0000180001ea7983 */ /* 0x000ea80000300800 */
[----:B---3--:R-:W3:Y:S04]  /*b130*/  LDL.LU R131, [R1+0x21c] ;  /* 0x00021c0001837983 */ /* 0x008ee80000300800 */
[----:B------:R-:W3:Y:S04]  /*b140*/  LDL.LU R235, [R1+0x14] ;  /* 0x0000140001eb7983 */ /* 0x000ee80000300800 */
[----:B----4-:R-:W4:Y:S04]  /*b150*/  LDL.LU R130, [R1+0x218] ;  /* 0x0002180001827983 */ /* 0x010f280000300800 */
[----:B------:R-:W4:Y:S04]  /*b160*/  LDL.LU R236, [R1+0x10] ;  /* 0x0000100001ec7983 */ /* 0x000f280000300800 */
[----:B------:R-:W4:Y:S04]  /*b170*/  LDL.LU R129, [R1+0x214] ;  /* 0x0002140001817983 */ /* 0x000f280000300800 */
[----:B------:R-:W4:Y:S04]  /*b180*/  LDL.LU R248, [R1+0xc] ;  /* 0x00000c0001f87983 */ /* 0x000f280000300800 */
[----:B------:R-:W4:Y:S04]  /*b190*/  LDL.LU R128, [R1+0x210] ;  /* 0x0002100001807983 */ /* 0x000f280000300800 */
[----:B------:R-:W4:Y:S04]  /*b1a0*/  LDL.LU R251, [R1+0x8] ;  /* 0x0000080001fb7983 */ /* 0x000f280000300800 */
[----:B------:R-:W4:Y:S04]  /*b1b0*/  LDL.LU R127, [R1+0x20c] ;  /* 0x00020c00017f7983 */ /* 0x000f280000300800 */
[----:B------:R-:W4:Y:S04]  /*b1c0*/  LDL.LU R250, [R1+0x4] ;  /* 0x0000040001fa7983 */ /* 0x000f280000300800 */
[----:B------:R-:W4:Y:S04]  /*b1d0*/  LDL.LU R126, [R1+0x208] ;  /* 0x00020800017e7983 */ /* 0x000f280000300800 */
[----:B------:R-:W4:Y:S04]  /*b1e0*/  LDL.LU R249, [R1] ;  /* 0x0000000001f97983 */ /* 0x000f280000300800 */
        /* <DEDUP_REMOVED lines=8> */
[----:B------:R-:W4:Y:S01]  /*b270*/  LDL.LU R117, [R1+0x1e4] ;  /* 0x0001e40001757983 */ /* 0x000f220000300800 */
[----:B------:R-:W-:-:S05]  /*b280*/  FFMA R112, R226, R111, R112 ;  /* 0x0000006fe2707223 */ /* 0x000fca0000000070 */
[----:B------:R0:W-:Y:S04]  /*b290*/  STL [R1+0x240], R112 ;  /* 0x0002407001007387 */ /* 0x0001e80000100800 */
[----:B------:R-:W4:Y:S04]  /*b2a0*/  LDL.LU R116, [R1+0x1e0] ;  /* 0x0001e00001747983 */ /* 0x000f280000300800 */
[----:B------:R-:W4:Y:S01]  /*b2b0*/  LDL.LU R115, [R1+0x1dc] ;  /* 0x0001dc0001737983 */ /* 0x000f220000300800 */
[----:B------:R-:W-:-:S03]  /*b2c0*/  FFMA R110, R227, R111, R110 ;  /* 0x0000006fe36e7223 */ /* 0x000fc6000000006e */
[----:B------:R-:W4:Y:S04]  /*b2d0*/  LDL.LU R114, [R1+0x1d8] ;  /* 0x0001d80001727983 */ /* 0x000f280000300800 */
[----:B------:R1:W-:Y:S04]  /*b2e0*/  STL [R1+0x238], R110 ;  /* 0x0002386e01007387 */ /* 0x0003e80000100800 */
[----:B------:R-:W4:Y:S01]  /*b2f0*/  LDL.LU R113, [R1+0x1d4] ;  /* 0x0001d40001717983 */ /* 0x000f220000300800 */
[----:B------:R-:W-:-:S03]  /*b300*/  FFMA R135, R228, R111, R135 ;  /* 0x0000006fe4877223 */ /* 0x000fc60000000087 */
[----:B0-----:R-:W4:Y:S01]  /*b310*/  LDL.LU R112, [R1+0x1d0] ;  /* 0x0001d00001707983 */ /* 0x001f220000300800 */
[----:B------:R-:W-:-:S03]  /*b320*/  FFMA R109, R229, R111, R109 ;  /* 0x0000006fe56d7223 */ /* 0x000fc6000000006d */
[----:B-1----:R-:W4:Y:S04]  /*b330*/  LDL.LU R110, [R1+0x1cc] ;  /* 0x0001cc00016e7983 */ /* 0x002f280000300800 */
[----:B------:R0:W-:Y:S01]  /*b340*/  STL [R1+0x230], R109 ;  /* 0x0002306d01007387 */ /* 0x0001e20000100800 */
[----:B------:R-:W-:-:S03]  /*b350*/  FFMA R134, R230, R111, R134 ;  /* 0x0000006fe6867223 */ /* 0x000fc60000000086 */
[----:B0-----:R-:W4:Y:S04]  /*b360*/  LDL.LU R109, [R1+0x1c8] ;  /* 0x0001c800016d7983 */ /* 0x001f280000300800 */
[----:B------:R-:W-:Y:S01]  /*b370*/  STL [R1+0x234], R135 ;  /* 0x0002348701007387 */ /* 0x000fe20000100800 */
[----:B------:R-:W-:-:S05]  /*b380*/  FFMA R0, R232, R111, R0 ;  /* 0x0000006fe8007223 */ /* 0x000fca0000000000 */
[----:B------:R0:W-:Y:S04]  /*b390*/  STL [R1+0x224], R0 ;  /* 0x0002240001007387 */ /* 0x0001e80000100800 */
[----:B------:R-:W-:Y:S04]  /*b3a0*/  STL [R1+0x22c], R134 ;  /* 0x00022c8601007387 */ /* 0x000fe80000100800 */
[----:B0-----:R-:W4:Y:S01]  /*b3b0*/  LDL.LU R0, [R1+0x1c4] ;  /* 0x0001c40001007983 */ /* 0x001f220000300800 */
[-C--:B------:R-:W-:Y:S01]  /*b3c0*/  FFMA R133, R231, R111.reuse, R133 ;  /* 0x0000006fe7857223 */ /* 0x080fe20000000085 */
[-C--:B--2---:R-:W-:Y:S01]  /*b3d0*/  FFMA R132, R233, R111.reuse, R132 ;  /* 0x0000006fe9847223 */ /* 0x084fe20000000084 */
[----:B---3--:R-:W-:-:S03]  /*b3e0*/  FFMA R131, R234, R111, R131 ;  /* 0x0000006fea837223 */ /* 0x008fc60000000083 */
[----:B------:R-:W-:Y:S01]  /*b3f0*/  STL [R1+0x228], R133 ;  /* 0x0002288501007387 */ /* 0x000fe20000100800 */
[----:B----4-:R-:W-:-:S03]  /*b400*/  FFMA R130, R235, R111, R130 ;  /* 0x0000006feb827223 */ /* 0x010fc60000000082 */
[----:B------:R-:W-:Y:S04]  /*b410*/  STL [R1+0x220], R132 ;  /* 0x0002208401007387 */ /* 0x000fe80000100800 */
[----:B------:R-:W-:Y:S01]  /*b420*/  STL [R1+0x21c], R131 ;  /* 0x00021c8301007387 */ /* 0x000fe20000100800 */
[----:B------:R-:W-:-:S03]  /*b430*/  FFMA R129, R236, R111, R129 ;  /* 0x0000006fec817223 */ /* 0x000fc60000000081 */
        /* <DEDUP_REMOVED lines=16> */
[----:B------:R-:W2:Y:S01]  /*b540*/  LDL.LU R5, [R1+0x1c0] ;  /* 0x0001c00001057983 */ /* 0x000ea20000300800 */
[----:B------:R-:W-:-:S03]  /*b550*/  FFMA R120, R6, R111, R120 ;  /* 0x0000006f06787223 */ /* 0x000fc60000000078 */
[----:B------:R-:W-:Y:S01]  /*b560*/  STL [R1+0x1f8], R122 ;  /* 0x0001f87a01007387 */ /* 0x000fe20000100800 */
[----:B------:R-:W-:-:S03]  /*b570*/  FFMA R119, R7, R111, R119 ;  /* 0x0000006f07777223 */ /* 0x000fc60000000077 */
[----:B------:R-:W-:Y:S01]  /*b580*/  STL [R1+0x1f4], R121 ;  /* 0x0001f47901007387 */ /* 0x000fe20000100800 */
[----:B------:R-:W-:-:S03]  /*b590*/  FFMA R118, R8, R111, R118 ;  /* 0x0000006f08767223 */ /* 0x000fc60000000076 */
[----:B------:R0:W-:Y:S01]  /*b5a0*/  STL [R1+0x1f0], R120 ;  /* 0x0001f07801007387 */ /* 0x0001e20000100800 */
[----:B------:R-:W-:-:S03]  /*b5b0*/  FFMA R117, R9, R111, R117 ;  /* 0x0000006f09757223 */ /* 0x000fc60000000075 */
[----:B------:R-:W3:Y:S04]  /*b5c0*/  LDL.LU R4, [R1+0x1bc] ;  /* 0x0001bc0001047983 */ /* 0x000ee80000300800 */
[----:B------:R1:W-:Y:S04]  /*b5d0*/  STL [R1+0x1ec], R119 ;  /* 0x0001ec7701007387 */ /* 0x0003e80000100800 */
[----:B------:R4:W-:Y:S04]  /*b5e0*/  STL [R1+0x1e8], R118 ;  /* 0x0001e87601007387 */ /* 0x0009e80000100800 */
[----:B------:R4:W-:Y:S01]  /*b5f0*/  STL [R1+0x1e4], R117 ;  /* 0x0001e47501007387 */ /* 0x0009e20000100800 */
[-C--:B------:R-:W-:Y:S01]  /*b600*/  FFMA R116, R10, R111.reuse, R116 ;  /* 0x0000006f0a747223 */ /* 0x080fe20000000074 */
[----:B------:R-:W-:-:S04]  /*b610*/  FFMA R115, R11, R111, R115 ;  /* 0x0000006f0b737223 */ /* 0x000fc80000000073 */
[----:B------:R4:W-:Y:S01]  /*b620*/  STL [R1+0x1e0], R116 ;  /* 0x0001e07401007387 */ /* 0x0009e20000100800 */
[----:B------:R-:W-:-:S03]  /*b630*/  FFMA R114, R12, R111, R114 ;  /* 0x0000006f0c727223 */ /* 0x000fc60000000072 */
[----:B------:R4:W-:Y:S04]  /*b640*/  STL [R1+0x1dc], R115 ;  /* 0x0001dc7301007387 */ /* 0x0009e80000100800 */
[----:B------:R4:W-:Y:S01]  /*b650*/  STL [R1+0x1d8], R114 ;  /* 0x0001d87201007387 */ /* 0x0009e20000100800 */
[----:B------:R-:W-:-:S03]  /*b660*/  FFMA R113, R13, R111, R113 ;  /* 0x0000006f0d717223 */ /* 0x000fc60000000071 */
[----:B0-----:R-:W3:Y:S01]  /*b670*/  LDL.LU R120, [R1+0x1b8] ;  /* 0x0001b80001787983 */ /* 0x001ee20000300800 */
[----:B------:R-:W-:-:S03]  /*b680*/  FFMA R112, R14, R111, R112 ;  /* 0x0000006f0e707223 */ /* 0x000fc60000000070 */
[----:B------:R0:W-:Y:S01]  /*b690*/  STL [R1+0x1d4], R113 ;  /* 0x0001d47101007387 */ /* 0x0001e20000100800 */
[----:B------:R-:W-:-:S03]  /*b6a0*/  FFMA R110, R15, R111, R110 ;  /* 0x0000006f0f6e7223 */ /* 0x000fc6000000006e */
[----:B------:R-:W3:Y:S04]  /*b6b0*/  LDL.LU R3, [R1+0x1b4] ;  /* 0x0001b40001037983 */ /* 0x000ee80000300800 */
[----:B------:R0:W-:Y:S04]  /*b6c0*/  STL [R1+0x1d0], R112 ;  /* 0x0001d07001007387 */ /* 0x0001e80000100800 */
[----:B------:R0:W-:Y:S04]  /*b6d0*/  STL [R1+0x1cc], R110 ;  /* 0x0001cc6e01007387 */ /* 0x0001e80000100800 */
[----:B-1----:R-:W3:Y:S01]  /*b6e0*/  LDL.LU R119, [R1+0x1b0] ;  /* 0x0001b00001777983 */ /* 0x002ee20000300800 */
[----:B------:R-:W-:-:S03]  /*b6f0*/  FFMA R109, R16, R111, R109 ;  /* 0x0000006f106d7223 */ /* 0x000fc6000000006d */
[----:B----4-:R-:W4:Y:S04]  /*b700*/  LDL.LU R118, [R1+0x1ac] ;  /* 0x0001ac0001767983 */ /* 0x010f280000300800 */
[----:B------:R-:W4:Y:S04]  /*b710*/  LDL.LU R2, [R1+0x1a8] ;  /* 0x0001a80001027983 */ /* 0x000f280000300800 */
[----:B------:R1:W-:Y:S04]  /*b720*/  STL [R1+0x1c8], R109 ;  /* 0x0001c86d01007387 */ /* 0x0003e80000100800 */
[----:B------:R-:W4:Y:S04]  /*b730*/  LDL.LU R117, [R1+0x1a4] ;  /* 0x0001a40001757983 */ /* 0x000f280000300800 */
[----:B------:R-:W4:Y:S04]  /*b740*/  LDL.LU R116, [R1+0x1a0] ;  /* 0x0001a00001747983 */ /* 0x000f280000300800 */
[----:B------:R-:W4:Y:S01]  /*b750*/  LDL.LU R115, [R1+0x19c] ;  /* 0x00019c0001737983 */ /* 0x000f220000300800 */
[----:B------:R-:W-:-:S05]  /*b760*/  FFMA R0, R17, R111, R0 ;  /* 0x0000006f11007223 */ /* 0x000fca0000000000 */
[----:B------:R1:W-:Y:S04]  /*b770*/  STL [R1+0x1c4], R0 ;  /* 0x0001c40001007387 */ /* 0x0003e80000100800 */
[----:B------:R-:W4:Y:S04]  /*b780*/  LDL.LU R114, [R1+0x198] ;  /* 0x0001980001727983 */ /* 0x000f280000300800 */
[----:B0-----:R-:W4:Y:S04]  /*b790*/  LDL.LU R113, [R1+0x194] ;  /* 0x0001940001717983 */ /* 0x001f280000300800 */
[----:B------:R-:W4:Y:S04]  /*b7a0*/  LDL.LU R112, [R1+0x190] ;  /* 0x0001900001707983 */ /* 0x000f280000300800 */
[----:B------:R-:W4:Y:S04]  /*b7b0*/  LDL.LU R110, [R1+0x18c] ;  /* 0x00018c00016e7983 */ /* 0x000f280000300800 */
[----:B-1----:R-:W4:Y:S04]  /*b7c0*/  LDL.LU R109, [R1+0x188] ;  /* 0x00018800016d7983 */ /* 0x002f280000300800 */
[----:B------:R-:W4:Y:S04]  /*b7d0*/  LDL.LU R16, [R1+0x184] ;  /* 0x0001840001107983 */ /* 0x000f280000300800 */
[----:B------:R-:W4:Y:S04]  /*b7e0*/  LDL.LU R15, [R1+0x180] ;  /* 0x00018000010f7983 */ /* 0x000f280000300800 */
[----:B------:R-:W4:Y:S04]  /*b7f0*/  LDL.LU R14, [R1+0x17c] ;  /* 0x00017c00010e7983 */ /* 0x000f280000300800 */
[----:B------:R-:W4:Y:S04]  /*b800*/  LDL.LU R13, [R1+0x178] ;  /* 0x00017800010d7983 */ /* 0x000f280000300800 */
[----:B------:R-:W4:Y:S04]  /*b810*/  LDL.LU R0, [R1+0x174] ;  /* 0x0001740001007983 */ /* 0x000f280000300800 */
[----:B------:R-:W4:Y:S04]  /*b820*/  LDL.LU R12, [R1+0x170] ;  /* 0x00017000010c7983 */ /* 0x000f280000300800 */
[----:B------:R-:W4:Y:S01]  /*b830*/  LDL.LU R11, [R1+0x16c] ;  /* 0x00016c00010b7983 */ /* 0x000f220000300800 */
[----:B--2---:R-:W-:-:S05]  /*b840*/  FFMA R5, R18, R111, R5 ;  /* 0x0000006f12057223 */ /* 0x004fca0000000005 */
[----:B------:R0:W-:Y:S04]  /*b850*/  STL [R1+0x1c0], R5 ;  /* 0x0001c00501007387 */ /* 0x0001e80000100800 */
[----:B0-----:R-:W2:Y:S01]  /*b860*/  LDL.LU R5, [R1+0x168] ;  /* 0x0001680001057983 */ /* 0x001ea20000300800 */
[----:B---3--:R-:W-:-:S03]  /*b870*/  FFMA R4, R19, R111, R4 ;  /* 0x0000006f13047223 */ /* 0x008fc60000000004 */
[----:B------:R-:W3:Y:S04]  /*b880*/  LDL.LU R10, [R1+0x164] ;  /* 0x00016400010a7983 */ /* 0x000ee80000300800 */
[----:B------:R-:W3:Y:S04]  /*b890*/  LDL.LU R9, [R1+0x160] ;  /* 0x0001600001097983 */ /* 0x000ee80000300800 */
[----:B------:R-:W3:Y:S04]  /*b8a0*/  LDL.LU R8, [R1+0x15c] ;  /* 0x00015c0001087983 */ /* 0x000ee80000300800 */
[----:B------:R0:W-:Y:S04]  /*b8b0*/  STL [R1+0x1bc], R4 ;  /* 0x0001bc0401007387 */ /* 0x0001e80000100800 */
[----:B------:R-:W3:Y:S04]  /*b8c0*/  LDL.LU R7, [R1+0x158] ;  /* 0x0001580001077983 */ /* 0x000ee80000300800 */
[----:B------:R-:W3:Y:S04]  /*b8d0*/  LDL.LU R6, [R1+0x154] ;  /* 0x0001540001067983 */ /* 0x000ee80000300800 */
[----:B0-----:R-:W3:Y:S01]  /*b8e0*/  LDL.LU R4, [R1+0x150] ;  /* 0x0001500001047983 */ /* 0x001ee20000300800 */
[-C--:B------:R-:W-:Y:S01]  /*b8f0*/  FFMA R120, R20, R111.reuse, R120 ;  /* 0x0000006f14787223 */ /* 0x080fe20000000078 */
[----:B------:R-:W-:-:S05]  /*b900*/  FFMA R3, R21, R111, R3 ;  /* 0x0000006f15037223 */ /* 0x000fca0000000003 */
[----:B------:R0:W-:Y:S01]  /*b910*/  STL [R1+0x1b4], R3 ;  /* 0x0001b40301007387 */ /* 0x0001e20000100800 */
[----:B------:R-:W-:-:S03]  /*b920*/  FFMA R119, R22, R111, R119 ;  /* 0x0000006f16777223 */ /* 0x000fc60000000077 */
[----:B0-----:R-:W3:Y:S01]  /*b930*/  LDL.LU R3, [R1+0x14c] ;  /* 0x00014c0001037983 */ /* 0x001ee20000300800 */
[-C--:B----4-:R-:W-:Y:S01]  /*b940*/  FFMA R118, R23, R111.reuse, R118 ;  /* 0x0000006f17767223 */ /* 0x090fe20000000076 */
[-C--:B------:R-:W-:Y:S02]  /*b950*/  FFMA R2, R24, R111.reuse, R2 ;  /* 0x0000006f18027223 */ /* 0x080fe40000000002 */
[----:B------:R-:W-:Y:S04]  /*b960*/  STL [R1+0x1b8], R120 ;  /* 0x0001b87801007387 */ /* 0x000fe80000100800 */
[----:B------:R0:W-:Y:S01]  /*b970*/  STL [R1+0x1a8], R2 ;  /* 0x0001a80201007387 */ /* 0x0001e20000100800 */
[----:B------:R-:W-:-:S03]  /*b980*/  FFMA R117, R25, R111, R117 ;  /* 0x0000006f19757223 */ /* 0x000fc60000000075 */
[----:B------:R-:W-:Y:S01]  /*b990*/  STL [R1+0x1b0], R119 ;  /* 0x0001b07701007387 */ /* 0x000fe20000100800 */
[----:B------:R-:W-:-:S03]  /*b9a0*/  FFMA R116, R26, R111, R116 ;  /* 0x0000006f1a747223 */ /* 0x000fc60000000074 */
[----:B0-----:R-:W4:Y:S01]  /*b9b0*/  LDL.LU R2, [R1+0x148] ;  /* 0x0001480001027983 */ /* 0x001f220000300800 */
[----:B------:R-:W-:-:S03]  /*b9c0*/  FFMA R115, R27, R111, R115 ;  /* 0x0000006f1b737223 */ /* 0x000fc60000000073 */
        /* <DEDUP_REMOVED lines=19> */
[----:B------:R-:W-:Y:S04]  /*bb00*/  STL [R1+0x180], R15 ;  /* 0x0001800f01007387 */ /* 0x000fe80000100800 */
[----:B------:R0:W-:Y:S04]  /*bb10*/  STL [R1+0x174], R0 ;  /* 0x0001740001007387 */ /* 0x0001e80000100800 */
[----:B------:R-:W-:Y:S04]  /*bb20*/  STL [R1+0x17c], R14 ;  /* 0x00017c0e01007387 */ /* 0x000fe80000100800 */
[----:B0-----:R-:W4:Y:S01]  /*bb30*/  LDL.LU R0, [R1+0x144] ;  /* 0x0001440001007983 */ /* 0x001f220000300800 */
[-C--:B------:R-:W-:Y:S01]  /*bb40*/  FFMA R13, R36, R111.reuse, R13 ;  /* 0x0000006f240d7223 */ /* 0x080fe2000000000d */
[-C--:B------:R-:W-:Y:S01]  /*bb50*/  FFMA R12, R38, R111.reuse, R12 ;  /* 0x0000006f260c7223 */ /* 0x080fe2000000000c */
[----:B------:R-:W-:-:S03]  /*bb60*/  FFMA R11, R39, R111, R11 ;  /* 0x0000006f270b7223 */ /* 0x000fc6000000000b */
[----:B------:R-:W-:Y:S01]  /*bb70*/  STL [R1+0x178], R13 ;  /* 0x0001780d01007387 */ /* 0x000fe20000100800 */
[-C--:B--2---:R-:W-:Y:S01]  /*bb80*/  FFMA R5, R40, R111.reuse, R5 ;  /* 0x0000006f28057223 */ /* 0x084fe20000000005 */
[----:B---3--:R-:W-:-:S04]  /*bb90*/  FFMA R10, R41, R111, R10 ;  /* 0x0000006f290a7223 */ /* 0x008fc8000000000a */
[----:B------:R0:W-:Y:S01]  /*bba0*/  STL [R1+0x168], R5 ;  /* 0x0001680501007387 */ /* 0x0001e20000100800 */
[----:B------:R-:W-:-:S03]  /*bbb0*/  FFMA R9, R42, R111, R9 ;  /* 0x0000006f2a097223 */ /* 0x000fc60000000009 */
[----:B------:R-:W-:Y:S01]  /*bbc0*/  STL [R1+0x170], R12 ;  /* 0x0001700c01007387 */ /* 0x000fe20000100800 */
[----:B------:R-:W-:-:S03]  /*bbd0*/  FFMA R8, R43, R111, R8 ;  /* 0x0000006f2b087223 */ /* 0x000fc60000000008 */
[----:B0-----:R-:W2:Y:S04]  /*bbe0*/  LDL.LU R5, [R1+0x140] ;  /* 0x0001400001057983 */ /* 0x001ea80000300800 */
[----:B------:R-:W-:Y:S01]  /*bbf0*/  STL [R1+0x16c], R11 ;  /* 0x00016c0b01007387 */ /* 0x000fe20000100800 */
[----:B------:R-:W-:-:S03]  /*bc00*/  FFMA R7, R44, R111, R7 ;  /* 0x0000006f2c077223 */ /* 0x000fc60000000007 */
[----:B------:R-:W-:Y:S01]  /*bc10*/  STL [R1+0x164], R10 ;  /* 0x0001640a01007387 */ /* 0x000fe20000100800 */
[----:B------:R-:W-:-:S03]  /*bc20*/  FFMA R6, R45, R111, R6 ;  /* 0x0000006f2d067223 */ /* 0x000fc60000000006 */
[----:B------:R-:W-:Y:S01]  /*bc30*/  STL [R1+0x160], R9 ;  /* 0x0001600901007387 */ /* 0x000fe20000100800 */
[----:B------:R-:W-:-:S03]  /*bc40*/  FFMA R4, R46, R111, R4 ;  /* 0x0000006f2e047223 */ /* 0x000fc60000000004 */
[----:B------:R-:W-:Y:S04]  /*bc50*/  STL [R1+0x15c], R8 ;  /* 0x00015c0801007387 */ /* 0x000fe80000100800 */
[----:B------:R-:W3:Y:S04]  /*bc60*/  LDL.LU R27, [R1+0x13c] ;  /* 0x00013c00011b7983 */ /* 0x000ee80000300800 */
[----:B------:R-:W-:Y:S04]  /*bc70*/  STL [R1+0x158], R7 ;  /* 0x0001580701007387 */ /* 0x000fe80000100800 */
[----:B------:R0:W-:Y:S04]  /*bc80*/  STL [R1+0x150], R4 ;  /* 0x0001500401007387 */ /* 0x0001e80000100800 */
[----:B------:R-:W-:Y:S04]  /*bc90*/  STL [R1+0x154], R6 ;  /* 0x0001540601007387 */ /* 0x000fe80000100800 */
[----:B0-----:R-:W3:Y:S04]  /*bca0*/  LDL.LU R4, [R1+0x138] ;  /* 0x0001380001047983 */ /* 0x001ee80000300800 */
[----:B------:R-:W3:Y:S04]  /*bcb0*/  LDL.LU R26, [R1+0x134] ;  /* 0x00013400011a7983 */ /* 0x000ee80000300800 */
[----:B------:R-:W3:Y:S01]  /*bcc0*/  LDL.LU R25, [R1+0x130] ;  /* 0x0001300001197983 */ /* 0x000ee20000300800 */
[----:B------:R-:W-:-:S05]  /*bcd0*/  FFMA R3, R47, R111, R3 ;  /* 0x0000006f2f037223 */ /* 0x000fca0000000003 */
[----:B------:R0:W-:Y:S04]  /*bce0*/  STL [R1+0x14c], R3 ;  /* 0x00014c0301007387 */ /* 0x0001e80000100800 */
[----:B0-----:R-:W3:Y:S04]  /*bcf0*/  LDL.LU R3, [R1+0x12c] ;  /* 0x00012c0001037983 */ /* 0x001ee80000300800 */
[----:B------:R-:W3:Y:S01]  /*bd00*/  LDL.LU R24, [R1+0x128] ;  /* 0x0001280001187983 */ /* 0x000ee20000300800 */
[----:B----4-:R-:W-:-:S03]  /*bd10*/  FFMA R2, R48, R111, R2 ;  /* 0x0000006f30027223 */ /* 0x010fc60000000002 */
[----:B------:R-:W4:Y:S04]  /*bd20*/  LDL.LU R23, [R1+0x124] ;  /* 0x0001240001177983 */ /* 0x000f280000300800 */
        /* <DEDUP_REMOVED lines=13> */
[----:B------:R-:W4:Y:S01]  /*be00*/  LDL.LU R11, [R1+0xf0] ;  /* 0x0000f000010b7983 */ /* 0x000f220000300800 */
[----:B------:R-:W-:-:S05]  /*be10*/  FFMA R0, R49, R111, R0 ;  /* 0x0000006f31007223 */ /* 0x000fca0000000000 */
[----:B------:R0:W-:Y:S04]  /*be20*/  STL [R1+0x144], R0 ;  /* 0x0001440001007387 */ /* 0x0001e80000100800 */
[----:B0-----:R-:W4:Y:S04]  /*be30*/  LDL.LU R0, [R1+0xec] ;  /* 0x0000ec0001007983 */ /* 0x001f280000300800 */
[----:B------:R-:W4:Y:S04]  /*be40*/  LDL.LU R10, [R1+0xe8] ;  /* 0x0000e800010a7983 */ /* 0x000f280000300800 */
[----:B------:R-:W4:Y:S04]  /*be50*/  LDL.LU R9, [R1+0xe4] ;  /* 0x0000e40001097983 */ /* 0x000f280000300800 */
[----:B------:R-:W4:Y:S01]  /*be60*/  LDL.LU R8, [R1+0xe0] ;  /* 0x0000e00001087983 */ /* 0x000f220000300800 */
[----:B--2---:R-:W-:-:S05]  /*be70*/  FFMA R5, R50, R111, R5 ;  /* 0x0000006f32057223 */ /* 0x004fca0000000005 */
[----:B------:R0:W-:Y:S04]  /*be80*/  STL [R1+0x140], R5 ;  /* 0x0001400501007387 */ /* 0x0001e80000100800 */
[----:B------:R-:W2:Y:S04]  /*be90*/  LDL.LU R7, [R1+0xdc] ;  /* 0x0000dc0001077983 */ /* 0x000ea80000300800 */
[----:B------:R-:W2:Y:S04]  /*bea0*/  LDL.LU R6, [R1+0xd8] ;  /* 0x0000d80001067983 */ /* 0x000ea80000300800 */
[----:B0-----:R-:W2:Y:S01]  /*beb0*/  LDL.LU R5, [R1+0xd4] ;  /* 0x0000d40001057983 */ /* 0x001ea20000300800 */
[-C--:B---3--:R-:W-:Y:S01]  /*bec0*/  FFMA R27, R51, R111.reuse, R27 ;  /* 0x0000006f331b7223 */ /* 0x088fe2000000001b */
[-C--:B------:R-:W-:Y:S01]  /*bed0*/  FFMA R4, R52, R111.reuse, R4 ;  /* 0x0000006f34047223 */ /* 0x080fe20000000004 */
[----:B------:R-:W-:-:S04]  /*bee0*/  FFMA R26, R53, R111, R26 ;  /* 0x0000006f351a7223 */ /* 0x000fc8000000001a */
[----:B------:R0:W-:Y:S01]  /*bef0*/  STL [R1+0x138], R4 ;  /* 0x0001380401007387 */ /* 0x0001e20000100800 */
[----:B------:R-:W-:-:S03]  /*bf00*/  FFMA R25, R54, R111, R25 ;  /* 0x0000006f36197223 */ /* 0x000fc60000000019 */
[----:B0-----:R-:W3:Y:S04]  /*bf10*/  LDL.LU R4, [R1+0xd0] ;  /* 0x0000d00001047983 */ /* 0x001ee80000300800 */
[----:B------:R-:W-:Y:S01]  /*bf20*/  STL [R1+0x13c], R27 ;  /* 0x00013c1b01007387 */ /* 0x000fe20000100800 */
[-C--:B------:R-:W-:Y:S01]  /*bf30*/  FFMA R3, R55, R111.reuse, R3 ;  /* 0x0000006f37037223 */ /* 0x080fe20000000003 */
[----:B------:R-:W-:-:S04]  /*bf40*/  FFMA R24, R56, R111, R24 ;  /* 0x0000006f38187223 */ /* 0x000fc80000000018 */
[----:B------:R0:W-:Y:S01]  /*bf50*/  STL [R1+0x12c], R3 ;  /* 0x00012c0301007387 */ /* 0x0001e20000100800 */
[----:B----4-:R-:W-:-:S03]  /*bf60*/  FFMA R23, R57, R111, R23 ;  /* 0x0000006f39177223 */ /* 0x010fc60000000017 */
[----:B------:R-:W-:Y:S01]  /*bf70*/  STL [R1+0x134], R26 ;  /* 0x0001341a01007387 */ /* 0x000fe20000100800 */
[----:B------:R-:W-:-:S03]  /*bf80*/  FFMA R22, R58, R111, R22 ;  /* 0x0000006f3a167223 */ /* 0x000fc60000000016 */
[----:B0-----:R-:W4:Y:S04]  /*bf90*/  LDL.LU R3, [R1+0xcc] ;  /* 0x0000cc0001037983 */ /* 0x001f280000300800 */
        /* <DEDUP_REMOVED lines=17> */
[-C--:B------:R-:W-:Y:S01]  /*c0b0*/  FFMA R13, R67, R111.reuse, R13 ;  /* 0x0000006f430d7223 */ /* 0x080fe2000000000d */
[-C--:B------:R-:W-:Y:S02]  /*c0c0*/  FFMA R2, R68, R111.reuse, R2 ;  /* 0x0000006f44027223 */ /* 0x080fe40000000002 */
[----:B------:R-:W-:Y:S01]  /*c0d0*/  STL [R1+0x108], R16 ;  /* 0x0001081001007387 */ /* 0x000fe20000100800 */
[----:B------:R-:W-:-:S03]  /*c0e0*/  FFMA R12, R69, R111, R12 ;  /* 0x0000006f450c7223 */ /* 0x000fc6000000000c */
[----:B------:R-:W-:Y:S04]  /*c0f0*/  STL [R1+0x104], R15 ;  /* 0x0001040f01007387 */ /* 0x000fe80000100800 */
[----:B------:R0:W-:Y:S04]  /*c100*/  STL [R1+0xf8], R2 ;  /* 0x0000f80201007387 */ /* 0x0001e80000100800 */
[----:B------:R-:W-:Y:S04]  /*c110*/  STL [R1+0x100], R14 ;  /* 0x0001000e01007387 */ /* 0x000fe80000100800 */
[----:B0-----:R-:W4:Y:S01]  /*c120*/  LDL.LU R2, [R1+0xc8] ;  /* 0x0000c80001027983 */ /* 0x001f220000300800 */
[----:B------:R-:W-:-:S03]  /*c130*/  FFMA R0, R71, R111, R0 ;  /* 0x0000006f47007223 */ /* 0x000fc60000000000 */
[----:B------:R-:W-:Y:S04]  /*c140*/  STL [R1+0xfc], R13 ;  /* 0x0000fc0d01007387 */ /* 0x000fe80000100800 */
[----:B------:R0:W-:Y:S04]  /*c150*/  STL [R1+0xec], R0 ;  /* 0x0000ec0001007387 */ /* 0x0001e80000100800 */
[----:B------:R1:W-:Y:S04]  /*c160*/  STL [R1+0xf4], R12 ;  /* 0x0000f40c01007387 */ /* 0x0003e80000100800 */
[----:B0-----:R-:W4:Y:S01]  /*c170*/  LDL.LU R0, [R1+0xc4] ;  /* 0x0000c40001007983 */ /* 0x001f220000300800 */
[-C--:B------:R-:W-:Y:S01]  /*c180*/  FFMA R11, R70, R111.reuse, R11 ;  /* 0x0000006f460b7223 */ /* 0x080fe2000000000b */
[-C--:B------:R-:W-:Y:S01]  /*c190*/  FFMA R10, R72, R111.reuse, R10 ;  /* 0x0000006f480a7223 */ /* 0x080fe2000000000a */
[-C--:B------:R-:W-:Y:S01]  /*c1a0*/  FFMA R9, R73, R111.reuse, R9 ;  /* 0x0000006f49097223 */ /* 0x080fe20000000009 */
[----:B------:R-:W-:-:S02]  /*c1b0*/  FFMA R8, R74, R111, R8 ;  /* 0x0000006f4a087223 */ /* 0x000fc40000000008 */
[----:B------:R0:W-:Y:S04]  /*c1c0*/  STL [R1+0xf0], R11 ;  /* 0x0000f00b01007387 */ /* 0x0001e80000100800 */
[----:B------:R0:W-:Y:S04]  /*c1d0*/  STL [R1+0xe8], R10 ;  /* 0x0000e80a01007387 */ /* 0x0001e80000100800 */
[----:B------:R0:W-:Y:S01]  /*c1e0*/  STL [R1+0xe4], R9 ;  /* 0x0000e40901007387 */ /* 0x0001e20000100800 */
[----:B--2---:R-:W-:-:S03]  /*c1f0*/  FFMA R7, R75, R111, R7 ;  /* 0x0000006f4b077223 */ /* 0x004fc60000000007 */
[----:B------:R2:W-:Y:S01]  /*c200*/  STL [R1+0xe0], R8 ;  /* 0x0000e00801007387 */ /* 0x0005e20000100800 */
[----:B------:R-:W-:-:S03]  /*c210*/  FFMA R6, R76, R111, R6 ;  /* 0x0000006f4c067223 */ /* 0x000fc60000000006 */
[----:B------:R-:W2:Y:S01]  /*c220*/  LDL.LU R27, [R1+0xc0] ;  /* 0x0000c000011b7983 */ /* 0x000ea20000300800 */
[----:B------:R-:W-:-:S03]  /*c230*/  FFMA R5, R77, R111, R5 ;  /* 0x0000006f4d057223 */ /* 0x000fc60000000005 */
[----:B------:R2:W-:Y:S04]  /*c240*/  STL [R1+0xdc], R7 ;  /* 0x0000dc0701007387 */ /* 0x0005e80000100800 */
[----:B------:R-:W2:Y:S04]  /*c250*/  LDL.LU R26, [R1+0xbc] ;  /* 0x0000bc00011a7983 */ /* 0x000ea80000300800 */
[----:B------:R2:W-:Y:S04]  /*c260*/  STL [R1+0xd8], R6 ;  /* 0x0000d80601007387 */ /* 0x0005e80000100800 */
[----:B------:R2:W-:Y:S04]  /*c270*/  STL [R1+0xd4], R5 ;  /* 0x0000d40501007387 */ /* 0x0005e80000100800 */
[----:B------:R-:W2:Y:S04]  /*c280*/  LDL.LU R25, [R1+0xb8] ;  /* 0x0000b80001197983 */ /* 0x000ea80000300800 */
[----:B------:R-:W2:Y:S04]  /*c290*/  LDL.LU R24, [R1+0xb4] ;  /* 0x0000b40001187983 */ /* 0x000ea80000300800 */
[----:B------:R-:W2:Y:S01]  /*c2a0*/  LDL.LU R23, [R1+0xb0] ;  /* 0x0000b00001177983 */ /* 0x000ea20000300800 */
[----:B---3--:R-:W-:-:S05]  /*c2b0*/  FFMA R4, R78, R111, R4 ;  /* 0x0000006f4e047223 */ /* 0x008fca0000000004 */
[----:B------:R3:W-:Y:S04]  /*c2c0*/  STL [R1+0xd0], R4 ;  /* 0x0000d00401007387 */ /* 0x0007e80000100800 */
[----:B------:R-:W3:Y:S04]  /*c2d0*/  LDL.LU R22, [R1+0xac] ;  /* 0x0000ac0001167983 */ /* 0x000ee80000300800 */
[----:B------:R-:W3:Y:S04]  /*c2e0*/  LDL.LU R21, [R1+0xa8] ;  /* 0x0000a80001157983 */ /* 0x000ee80000300800 */
[----:B------:R-:W3:Y:S01]  /*c2f0*/  LDL.LU R20, [R1+0xa4] ;  /* 0x0000a40001147983 */ /* 0x000ee20000300800 */
[----:B----4-:R-:W-:-:S05]  /*c300*/  FFMA R3, R79, R111, R3 ;  /* 0x0000006f4f037223 */ /* 0x010fca0000000003 */
        /* <DEDUP_REMOVED lines=8> */
[----:B-1----:R-:W4:Y:S04]  /*c390*/  LDL.LU R12, [R1+0x84] ;  /* 0x00008400010c7983 */ /* 0x002f280000300800 */
[----:B0-----:R-:W4:Y:S04]  /*c3a0*/  LDL.LU R11, [R1+0x80] ;  /* 0x00008000010b7983 */ /* 0x001f280000300800 */
[----:B------:R-:W4:Y:S04]  /*c3b0*/  LDL.LU R10, [R1+0x7c] ;  /* 0x00007c00010a7983 */ /* 0x000f280000300800 */
[----:B------:R-:W4:Y:S04]  /*c3c0*/  LDL.LU R9, [R1+0x78] ;  /* 0x0000780001097983 */ /* 0x000f280000300800 */
[----:B--2---:R-:W2:Y:S04]  /*c3d0*/  LDL.LU R8, [R1+0x74] ;  /* 0x0000740001087983 */ /* 0x004ea80000300800 */
[----:B------:R-:W2:Y:S01]  /*c3e0*/  LDL.LU R7, [R1+0x70] ;  /* 0x0000700001077983 */ /* 0x000ea20000300800 */
[----:B------:R-:W-:-:S05]  /*c3f0*/  FFMA R2, R80, R111, R2 ;  /* 0x0000006f50027223 */ /* 0x000fca0000000002 */
[----:B------:R0:W-:Y:S04]  /*c400*/  STL [R1+0xc8], R2 ;  /* 0x0000c80201007387 */ /* 0x0001e80000100800 */
[----:B------:R-:W2:Y:S04]  /*c410*/  LDL.LU R6, [R1+0x6c] ;  /* 0x00006c0001067983 */ /* 0x000ea80000300800 */
[----:B------:R-:W2:Y:S04]  /*c420*/  LDL.LU R5, [R1+0x68] ;  /* 0x0000680001057983 */ /* 0x000ea80000300800 */
[----:B---3--:R-:W3:Y:S01]  /*c430*/  LDL.LU R4, [R1+0x64] ;  /* 0x0000640001047983 */ /* 0x008ee20000300800 */
[----:B------:R-:W-:-:S05]  /*c440*/  FFMA R0, R81, R111, R0 ;  /* 0x0000006f51007223 */ /* 0x000fca0000000000 */
[----:B------:R1:W-:Y:S04]  /*c450*/  STL [R1+0xc4], R0 ;  /* 0x0000c40001007387 */ /* 0x0003e80000100800 */
[----:B----4-:R-:W4:Y:S04]  /*c460*/  LDL.LU R3, [R1+0x60] ;  /* 0x0000600001037983 */ /* 0x010f280000300800 */
[----:B0-----:R-:W4:Y:S04]  /*c470*/  LDL.LU R2, [R1+0x5c] ;  /* 0x00005c0001027983 */ /* 0x001f280000300800 */
[----:B-1----:R-:W4:Y:S01]  /*c480*/  LDL.LU R0, [R1+0x58] ;  /* 0x0000580001007983 */ /* 0x002f220000300800 */
[-C--:B------:R-:W-:Y:S01]  /*c490*/  FFMA R27, R82, R111.reuse, R27 ;  /* 0x0000006f521b7223 */ /* 0x080fe2000000001b */
[----:B------:R-:W-:-:S04]  /*c4a0*/  FFMA R26, R83, R111, R26 ;  /* 0x0000006f531a7223 */ /* 0x000fc8000000001a */
        /* <DEDUP_REMOVED lines=8> */
[----:B------:R-:W-:Y:S01]  /*c530*/  IADD3 R252, PT, PT, R252, UR4, RZ ;  /* 0x00000004fcfc7c10 */ /* 0x000fe2000fffe0ff */
[-C--:B------:R-:W-:Y:S01]  /*c540*/  FFMA R22, R87, R111.reuse, R22 ;  /* 0x0000006f57167223 */ /* 0x080fe20000000016 */
[----:B------:R-:W-:-:S04]  /*c550*/  FFMA R21, R88, R111, R21 ;  /* 0x0000006f58157223 */ /* 0x000fc80000000015 */
[----:B------:R1:W-:Y:S01]  /*c560*/  STL [R1+0xac], R22 ;  /* 0x0000ac1601007387 */ /* 0x0003e20000100800 */
[----:B------:R-:W-:-:S03]  /*c570*/  FFMA R20, R89, R111, R20 ;  /* 0x0000006f59147223 */ /* 0x000fc60000000014 */
[----:B------:R1:W-:Y:S04]  /*c580*/  STL [R1+0xa8], R21 ;  /* 0x0000a81501007387 */ /* 0x0003e80000100800 */
[----:B------:R1:W-:Y:S01]  /*c590*/  STL [R1+0xa4], R20 ;  /* 0x0000a41401007387 */ /* 0x0003e20000100800 */
[----:B------:R-:W-:Y:S01]  /*c5a0*/  ISETP.GE.AND P0, PT, R252, UR5, PT ;  /* 0x00000005fc007c0c */ /* 0x000fe2000bf06270 */
[-C--:B------:R-:W-:Y:S01]  /*c5b0*/  FFMA R19, R90, R111.reuse, R19 ;  /* 0x0000006f5a137223 */ /* 0x080fe20000000013 */
[----:B------:R-:W-:-:S04]  /*c5c0*/  FFMA R18, R91, R111, R18 ;  /* 0x0000006f5b127223 */ /* 0x000fc80000000012 */
        /* <DEDUP_REMOVED lines=19> */
[----:B--2---:R-:W-:-:S03]  /*c700*/  FFMA R8, R101, R111, R8 ;  /* 0x0000006f65087223 */ /* 0x004fc60000000008 */
[----:B------:R1:W-:Y:S01]  /*c710*/  STL [R1+0x50], R252 ;  /* 0x000050fc01007387 */ /* 0x0003e20000100800 */
[----:B------:R-:W-:-:S03]  /*c720*/  FFMA R7, R102, R111, R7 ;  /* 0x0000006f66077223 */ /* 0x000fc60000000007 */
[----:B------:R1:W-:Y:S04]  /*c730*/  STL [R1+0x78], R9 ;  /* 0x0000780901007387 */ /* 0x0003e80000100800 */
[----:B------:R1:W-:Y:S01]  /*c740*/  STL [R1+0x74], R8 ;  /* 0x0000740801007387 */ /* 0x0003e20000100800 */
[----:B------:R-:W-:-:S03]  /*c750*/  FFMA R6, R103, R111, R6 ;  /* 0x0000006f67067223 */ /* 0x000fc60000000006 */
[----:B------:R1:W-:Y:S01]  /*c760*/  STL [R1+0x70], R7 ;  /* 0x0000700701007387 */ /* 0x0003e20000100800 */
[----:B------:R-:W-:-:S03]  /*c770*/  FFMA R5, R104, R111, R5 ;  /* 0x0000006f68057223 */ /* 0x000fc60000000005 */
[----:B------:R1:W-:Y:S01]  /*c780*/  STL [R1+0x6c], R6 ;  /* 0x00006c0601007387 */ /* 0x0003e20000100800 */
[----:B---3--:R-:W-:-:S03]  /*c790*/  FFMA R4, R105, R111, R4 ;  /* 0x0000006f69047223 */ /* 0x008fc60000000004 */
[----:B------:R1:W-:Y:S04]  /*c7a0*/  STL [R1+0x68], R5 ;  /* 0x0000680501007387 */ /* 0x0003e80000100800 */
[----:B------:R1:W-:Y:S01]  /*c7b0*/  STL [R1+0x64], R4 ;  /* 0x0000640401007387 */ /* 0x0003e20000100800 */
[-C--:B----4-:R-:W-:Y:S01]  /*c7c0*/  FFMA R3, R106, R111.reuse, R3 ;  /* 0x0000006f6a037223 */ /* 0x090fe20000000003 */
[-C--:B------:R-:W-:Y:S01]  /*c7d0*/  FFMA R2, R107, R111.reuse, R2 ;  /* 0x0000006f6b027223 */ /* 0x080fe20000000002 */
[----:B------:R-:W-:-:S05]  /*c7e0*/  FFMA R0, R108, R111, R0 ;  /* 0x0000006f6c007223 */ /* 0x000fca0000000000 */
[----:B------:R1:W-:Y:S04]  /*c7f0*/  STL [R1+0x58], R0 ;  /* 0x0000580001007387 */ /* 0x0003e80000100800 */
[----:B------:R1:W-:Y:S04]  /*c800*/  STL [R1+0x60], R3 ;  /* 0x0000600301007387 */ /* 0x0003e80000100800 */
[----:B------:R1:W-:Y:S01]  /*c810*/  STL [R1+0x5c], R2 ;  /* 0x00005c0201007387 */ /* 0x0003e20000100800 */
[----:B------:R-:W-:Y:S05]  /*c820*/  @!P0 BRA `(.L_x_6) ;  /* 0xffffff6800408947 */ /* 0x000fea000383ffff */
.L_x_4:
[----:B------:R-:W-:Y:S05]  /*c830*/  BSYNC.RECONVERGENT B0 ;  /* 0x0000000000007941 */ /* 0x000fea0003800200 */
.L_x_3:
[----:B-1----:R-:W2:Y:S01]  /*c840*/  LDL.LU R0, [R1+0x68] ;  /* 0x0000680001007983 */ /* 0x002ea20000300800 */
[----:B------:R-:W1:Y:S03]  /*c850*/  LDC.64 R2, c[0x0][0x3a0] ;  /* 0x0000e800ff027b82 */ /* 0x000e660000000a00 */
[----:B------:R-:W3:Y:S04]  /*c860*/  LDL.LU R22, [R1+0xa4] ;  /* 0x0000a40001167983 */ /* 0x000ee80000300800 */
[----:B------:R-:W4:Y:S04]  /*c870*/  LDL.LU R5, [R1+0xc4] ;  /* 0x0000c40001057983 */ /* 0x000f280000300800 */
[----:B------:R-:W5:Y:S04]  /*c880*/  LDL.LU R6, [R1+0x6c] ;  /* 0x00006c0001067983 */ /* 0x000f680000300800 */
[----:B------:R-:W2:Y:S04]  /*c890*/  LDL.LU R34, [R1+0x244] ;  /* 0x0002440001227983 */ /* 0x000ea80000300800 */
[----:B------:R-:W3:Y:S04]  /*c8a0*/  LDL.LU R21, [R1+0xa0] ;  /* 0x0000a00001157983 */ /* 0x000ee80000300800 */
[----:B------:R-:W3:Y:S04]  /*c8b0*/  LDL.LU R29, [R1+0xc0] ;  /* 0x0000c000011d7983 */ /* 0x000ee80000300800 */
[----:B------:R-:W3:Y:S04]  /*c8c0*/  LDL.LU R20, [R1+0x9c] ;  /* 0x00009c0001147983 */ /* 0x000ee80000300800 */
[----:B------:R-:W3:Y:S04]  /*c8d0*/  LDL.LU R33, [R1+0xd0] ;  /* 0x0000d00001217983 */ /* 0x000ee80000300800 */
[----:B------:R-:W3:Y:S04]  /*c8e0*/  LDL.LU R19, [R1+0x98] ;  /* 0x0000980001137983 */ /* 0x000ee80000300800 */
[----:B------:R-:W3:Y:S04]  /*c8f0*/  LDL.LU R28, [R1+0xbc] ;  /* 0x0000bc00011c7983 */ /* 0x000ee80000300800 */
[----:B------:R-:W3:Y:S04]  /*c900*/  LDL.LU R18, [R1+0x94] ;  /* 0x0000940001127983 */ /* 0x000ee80000300800 */
[----:B------:R-:W4:Y:S04]  /*c910*/  LDL.LU R32, [R1+0xd8] ;  /* 0x0000d80001207983 */ /* 0x000f280000300800 */
[----:B------:R-:W3:Y:S04]  /*c920*/  LDL.LU R17, [R1+0x90] ;  /* 0x0000900001117983 */ /* 0x000ee80000300800 */
[----:B------:R-:W3:Y:S04]  /*c930*/  LDL.LU R27, [R1+0xb8] ;  /* 0x0000b800011b7983 */ /* 0x000ee80000300800 */
[----:B------:R-:W3:Y:S04]  /*c940*/  LDL.LU R16, [R1+0x8c] ;  /* 0x00008c0001107983 */ /* 0x000ee80000300800 */
[----:B------:R-:W5:Y:S04]  /*c950*/  LDL.LU R31, [R1+0xcc] ;  /* 0x0000cc00011f7983 */ /* 0x000f680000300800 */
        /* <DEDUP_REMOVED lines=15> */
[----:B------:R-:W0:Y:S02]  /*ca50*/  S2R R4, SR_CTAID.X ;  /* 0x0000000000047919 */ /* 0x000e240000002500 */
[----:B0-----:R-:W-:-:S05]  /*ca60*/  SHF.L.U32 R4, R4, 0x7, RZ ;  /* 0x0000000704047819 */ /* 0x001fca00000006ff */
[----:B-1----:R-:W-:-:S05]  /*ca70*/  IMAD.WIDE.U32 R2, R4, 0x4, R2 ;  /* 0x0000000404027825 */ /* 0x002fca00078e0002 */
[----:B--2---:R0:W-:Y:S01]  /*ca80*/  REDG.E.ADD.F32.FTZ.RN.STRONG.GPU desc[UR6][R2.64], R34 ;  /* 0x00000022020079a6 */ /* 0x0041e2000c12f306 */
[----:B----4-:R-:W-:Y:S02]  /*ca90*/  MOV R35, R32 ;  /* 0x0000002000237202 */ /* 0x010fe40000000f00 */
[----:B-----5:R-:W-:Y:S02]  /*caa0*/  MOV R32, R31 ;  /* 0x0000001f00207202 */ /* 0x020fe40000000f00 */
[----:B---3--:R-:W-:Y:S02]  /*cab0*/  MOV R31, R24 ;  /* 0x00000018001f7202 */ /* 0x008fe40000000f00 */
[----:B------:R-:W-:Y:S02]  /*cac0*/  MOV R24, R23 ;  /* 0x0000001700187202 */ /* 0x000fe40000000f00 */
[----:B0-----:R-:W-:Y:S02]  /*cad0*/  MOV R34, R9 ;  /* 0x0000000900227202 */ /* 0x001fe40000000f00 */
[----:B------:R-:W-:-:S02]  /*cae0*/  MOV R9, R8 ;  /* 0x0000000800097202 */ /* 0x000fc40000000f00 */
[----:B------:R-:W-:Y:S02]  /*caf0*/  MOV R8, R6 ;  /* 0x0000000600087202 */ /* 0x000fe40000000f00 */
[----:B------:R-:W-:Y:S02]  /*cb00*/  MOV R23, R7 ;  /* 0x0000000700177202 */ /* 0x000fe40000000f00 */
[----:B------:R-:W0:Y:S01]  /*cb10*/  LDC.64 R6, c[0x0][0x3a8] ;  /* 0x0000ea00ff067b82 */ /* 0x000e220000000a00 */
[----:B------:R-:W-:Y:S02]  /*cb20*/  MOV R36, R30 ;  /* 0x0000001e00247202 */ /* 0x000fe40000000f00 */
[----:B------:R-:W-:Y:S01]  /*cb30*/  MOV R30, R5 ;  /* 0x00000005001e7202 */ /* 0x000fe20000000f00 */
[----:B0-----:R-:W-:-:S05]  /*cb40*/  IMAD.WIDE.U32 R4, R4, 0x4, R6 ;  /* 0x0000000404047825 */ /* 0x001fca00078e0006 */
[----:B------:R0:W-:Y:S04]  /*cb50*/  REDG.E.ADD.F32.FTZ.RN.STRONG.GPU desc[UR6][R4.64], R37 ;  /* 0x00000025040079a6 */ /* 0x0001e8000c12f306 */
[----:B0-----:R-:W2:Y:S04]  /*cb60*/  LDL.LU R37, [R1+0x258] ;  /* 0x0002580001257983 */ /* 0x001ea80000300800 */
[----:B--2---:R0:W-:Y:S04]  /*cb70*/  REDG.E.ADD.F32.FTZ.RN.STRONG.GPU desc[UR6][R2.64+0x4], R37 ;  /* 0x00000425020079a6 */ /* 0x0041e8000c12f306 */
        /* <DEDUP_REMOVED lines=369> */
[----:B--2---:R0:W-:Y:S02]  /*e290*/  REDG.E.ADD.F32.FTZ.RN.STRONG.GPU desc[UR6][R4.64+0x174], R37 ;  /* 0x00017425040079a6 */ /* 0x0041e4000c12f306 */
[----:B0-----:R-:W-:-:S02]  /*e2a0*/  MOV R37, R36 ;  /* 0x0000002400257202 */ /* 0x001fc40000000f00 */
[----:B------:R-:W2:Y:S04]  /*e2b0*/  LDL.LU R36, [R1+0x2e0] ;  /* 0x0002e00001247983 */ /* 0x000ea80000300800 */
[----:B------:R0:W-:Y:S02]  /*e2c0*/  REDG.E.ADD.F32.FTZ.RN.STRONG.GPU desc[UR6][R2.64+0x178], R37 ;  /* 0x00017825020079a6 */ /* 0x0001e4000c12f306 */
[----:B0-----:R-:W-:Y:S02]  /*e2d0*/  MOV R37, R35 ;  /* 0x0000002300257202 */ /* 0x001fe40000000f00 */
[----:B------:R-:W-:Y:S01]  /*e2e0*/  MOV R35, R34 ;  /* 0x0000002200237202 */ /* 0x000fe20000000f00 */
[----:B--2---:R0:W-:Y:S04]  /*e2f0*/  REDG.E.ADD.F32.FTZ.RN.STRONG.GPU desc[UR6][R4.64+0x178], R36 ;  /* 0x00017824040079a6 */ /* 0x0041e8000c12f306 */
[----:B------:R1:W-:Y:S04]  /*e300*/  REDG.E.ADD.F32.FTZ.RN.STRONG.GPU desc[UR6][R2.64+0x17c], R37 ;  /* 0x00017c25020079a6 */ /* 0x0003e8000c12f306 */
[----:B0-----:R-:W2:Y:S04]  /*e310*/  LDL.LU R36, [R1+0x2dc] ;  /* 0x0002dc0001247983 */ /* 0x001ea80000300800 */
[----:B------:R-:W3:Y:S04]  /*e320*/  LDL.LU R34, [R1+0x2d8] ;  /* 0x0002d80001227983 */ /* 0x000ee80000300800 */
[----:B-1----:R-:W4:Y:S04]  /*e330*/  LDL.LU R37, [R1+0x2d4] ;  /* 0x0002d40001257983 */ /* 0x002f280000300800 */
[----:B--2---:R0:W-:Y:S04]  /*e340*/  REDG.E.ADD.F32.FTZ.RN.STRONG.GPU desc[UR6][R4.64+0x17c], R36 ;  /* 0x00017c24040079a6 */ /* 0x0041e8000c12f306 */
[----:B------:R1:W-:Y:S04]  /*e350*/  REDG.E.ADD.F32.FTZ.RN.STRONG.GPU desc[UR6][R2.64+0x180], R35 ;  /* 0x00018023020079a6 */ /* 0x0003e8000c12f306 */
[----:B---3--:R2:W-:Y:S04]  /*e360*/  REDG.E.ADD.F32.FTZ.RN.STRONG.GPU desc[UR6][R4.64+0x180], R34 ;  /* 0x00018022040079a6 */ /* 0x0085e8000c12f306 */
[----:B------:R3:W-:Y:S01]  /*e370*/  REDG.E.ADD.F32.FTZ.RN.STRONG.GPU desc[UR6][R2.64+0x184], R33 ;  /* 0x00018421020079a6 */ /* 0x0007e2000c12f306 */
[----:B0-----:R-:W-:-:S03]  /*e380*/  MOV R36, R32 ;  /* 0x0000002000247202 */ /* 0x001fc60000000f00 */
[----:B-1----:R-:W5:Y:S01]  /*e390*/  LDL.LU R35, [R1+0x2d0] ;  /* 0x0002d00001237983 */ /* 0x002f620000300800 */
[----:B------:R-:W-:Y:S02]  /*e3a0*/  MOV R32, R30 ;  /* 0x0000001e00207202 */ /* 0x000fe40000000f00 */
[----:B--2---:R-:W-:Y:S01]  /*e3b0*/  MOV R34, R31 ;  /* 0x0000001f00227202 */ /* 0x004fe20000000f00 */
[----:B----4-:R0:W-:Y:S01]  /*e3c0*/  REDG.E.ADD.F32.FTZ.RN.STRONG.GPU desc[UR6][R4.64+0x184], R37 ;  /* 0x00018425040079a6 */ /* 0x0101e2000c12f306 */
[----:B------:R-:W-:-:S03]  /*e3d0*/  MOV R30, R29 ;  /* 0x0000001d001e7202 */ /* 0x000fc60000000f00 */
[----:B---3--:R-:W2:Y:S04]  /*e3e0*/  LDL.LU R33, [R1+0x2cc] ;  /* 0x0002cc0001217983 */ /* 0x008ea80000300800 */
[----:B------:R-:W3:Y:S04]  /*e3f0*/  LDL.LU R31, [R1+0x2c8] ;  /* 0x0002c800011f7983 */ /* 0x000ee80000300800 */
[----:B------:R-:W4:Y:S04]  /*e400*/  LDL.LU R29, [R1+0x2c4] ;  /* 0x0002c400011d7983 */ /* 0x000f280000300800 */
[----:B------:R1:W-:Y:S04]  /*e410*/  REDG.E.ADD.F32.FTZ.RN.STRONG.GPU desc[UR6][R2.64+0x188], R36 ;  /* 0x00018824020079a6 */ /* 0x0003e8000c12f306 */
[----:B0-----:R-:W4:Y:S01]  /*e420*/  LDL.LU R37, [R1+0x2c0] ;  /* 0x0002c00001257983 */ /* 0x001f220000300800 */
[----:B-1----:R-:W-:-:S03]  /*e430*/  MOV R36, R27 ;  /* 0x0000001b00247202 */ /* 0x002fc60000000f00 */
[----:B-----5:R0:W-:Y:S04]  /*e440*/  REDG.E.ADD.F32.FTZ.RN.STRONG.GPU desc[UR6][R4.64+0x188], R35 ;  /* 0x00018823040079a6 */ /* 0x0201e8000c12f306 */
[----:B------:R-:W-:Y:S04]  /*e450*/  REDG.E.ADD.F32.FTZ.RN.STRONG.GPU desc[UR6][R2.64+0x18c], R34 ;  /* 0x00018c22020079a6 */ /* 0x000fe8000c12f306 */
[----:B--2---:R1:W-:Y:S04]  /*e460*/  REDG.E.ADD.F32.FTZ.RN.STRONG.GPU desc[UR6][R4.64+0x18c], R33 ;  /* 0x00018c21040079a6 */ /* 0x0043e8000c12f306 */
[----:B0-----:R-:W2:Y:S04]  /*e470*/  LDL.LU R35, [R1+0x2bc] ;  /* 0x0002bc0001237983 */ /* 0x001ea80000300800 */
[----:B------:R-:W-:Y:S04]  /*e480*/  REDG.E.ADD.F32.FTZ.RN.STRONG.GPU desc[UR6][R2.64+0x190], R32 ;  /* 0x00019020020079a6 */ /* 0x000fe8000c12f306 */
[----:B-1----:R-:W5:Y:S04]  /*e490*/  LDL.LU R33, [R1+0x2b8] ;  /* 0x0002b80001217983 */ /* 0x002f680000300800 */
[----:B---3--:R0:W-:Y:S04]  /*e4a0*/  REDG.E.ADD.F32.FTZ.RN.STRONG.GPU desc[UR6][R4.64+0x190], R31 ;  /* 0x0001901f040079a6 */ /* 0x0081e8000c12f306 */
[----:B------:R-:W-:Y:S04]  /*e4b0*/  REDG.E.ADD.F32.FTZ.RN.STRONG.GPU desc[UR6][R2.64+0x194], R30 ;  /* 0x0001941e020079a6 */ /* 0x000fe8000c12f306 */
[----:B----4-:R1:W-:Y:S04]  /*e4c0*/  REDG.E.ADD.F32.FTZ.RN.STRONG.GPU desc[UR6][R4.64+0x194], R29 ;  /* 0x0001941d040079a6 */ /* 0x0103e8000c12f306 */
[----:B0-----:R-:W3:Y:S01]  /*e4d0*/  LDL.LU R31, [R1+0x2b4] ;  /* 0x0002b400011f7983 */ /* 0x001ee20000300800 */
[----:B------:R-:W-:-:S03]  /*e4e0*/  MOV R32, R25 ;  /* 0x0000001900207202 */ /* 0x000fc60000000f00 */
[----:B------:R0:W-:Y:S04]  /*e4f0*/  REDG.E.ADD.F32.FTZ.RN.STRONG.GPU desc[UR6][R2.64+0x198], R28 ;  /* 0x0001981c020079a6 */ /* 0x0001e8000c12f306 */
[----:B-1----:R-:W4:Y:S04]  /*e500*/  LDL.LU R29, [R1+0x2b0] ;  /* 0x0002b000011d7983 */ /* 0x002f280000300800 */
[----:B------:R-:W4:Y:S01]  /*e510*/  LDL.LU R27, [R1+0x2ac] ;  /* 0x0002ac00011b7983 */ /* 0x000f220000300800 */
[----:B------:R-:W-:-:S03]  /*e520*/  MOV R34, R26 ;  /* 0x0000001a00227202 */ /* 0x000fc60000000f00 */
[----:B------:R-:W4:Y:S01]  /*e530*/  LDL.LU R25, [R1+0x2a8] ;  /* 0x0002a80001197983 */ /* 0x000f220000300800 */
[----:B0-----:R-:W-:Y:S02]  /*e540*/  MOV R28, R23 ;  /* 0x00000017001c7202 */ /* 0x001fe40000000f00 */
[----:B------:R-:W-:Y:S01]  /*e550*/  MOV R30, R24 ;  /* 0x00000018001e7202 */ /* 0x000fe20000000f00 */
[----:B------:R-:W4:Y:S01]  /*e560*/  LDL.LU R23, [R1+0x2a4] ;  /* 0x0002a40001177983 */ /* 0x000f220000300800 */
[----:B------:R-:W-:Y:S02]  /*e570*/  MOV R26, R22 ;  /* 0x00000016001a7202 */ /* 0x000fe40000000f00 */
[----:B------:R-:W-:Y:S01]  /*e580*/  MOV R24, R21 ;  /* 0x0000001500187202 */ /* 0x000fe20000000f00 */
[----:B------:R0:W-:Y:S01]  /*e590*/  REDG.E.ADD.F32.FTZ.RN.STRONG.GPU desc[UR6][R4.64+0x198], R37 ;  /* 0x00019825040079a6 */ /* 0x0001e2000c12f306 */
[----:B------:R-:W-:Y:S02]  /*e5a0*/  MOV R22, R20 ;  /* 0x0000001400167202 */ /* 0x000fe40000000f00 */
[----:B------:R-:W-:Y:S01]  /*e5b0*/  MOV R20, R19 ;  /* 0x0000001300147202 */ /* 0x000fe20000000f00 */
[----:B------:R-:W4:Y:S04]  /*e5c0*/  LDL.LU R21, [R1+0x2a0] ;  /* 0x0002a00001157983 */ /* 0x000f280000300800 */
[----:B------:R-:W4:Y:S04]  /*e5d0*/  LDL.LU R19, [R1+0x29c] ;  /* 0x00029c0001137983 */ /* 0x000f280000300800 */
[----:B------:R1:W-:Y:S04]  /*e5e0*/  REDG.E.ADD.F32.FTZ.RN.STRONG.GPU desc[UR6][R2.64+0x19c], R36 ;  /* 0x00019c24020079a6 */ /* 0x0003e8000c12f306 */
[----:B0-----:R-:W4:Y:S01]  /*e5f0*/  LDL.LU R37, [R1+0x298] ;  /* 0x0002980001257983 */ /* 0x001f220000300800 */
[----:B-1----:R-:W-:-:S03]  /*e600*/  MOV R36, R17 ;  /* 0x0000001100247202 */ /* 0x002fc60000000f00 */
[----:B--2---:R0:W-:Y:S04]  /*e610*/  REDG.E.ADD.F32.FTZ.RN.STRONG.GPU desc[UR6][R4.64+0x19c], R35 ;  /* 0x00019c23040079a6 */ /* 0x0041e8000c12f306 */
[----:B------:R-:W-:Y:S04]  /*e620*/  REDG.E.ADD.F32.FTZ.RN.STRONG.GPU desc[UR6][R2.64+0x1a0], R34 ;  /* 0x0001a022020079a6 */ /* 0x000fe8000c12f306 */
[----:B-----5:R1:W-:Y:S04]  /*e630*/  REDG.E.ADD.F32.FTZ.RN.STRONG.GPU desc[UR6][R4.64+0x1a0], R33 ;  /* 0x0001a021040079a6 */ /* 0x0203e8000c12f306 */
[----:B0-----:R-:W2:Y:S04]  /*e640*/  LDL.LU R35, [R1+0x294] ;  /* 0x0002940001237983 */ /* 0x001ea80000300800 */
[----:B------:R-:W-:Y:S04]  /*e650*/  REDG.E.ADD.F32.FTZ.RN.STRONG.GPU desc[UR6][R2.64+0x1a4], R32 ;  /* 0x0001a420020079a6 */ /* 0x000fe8000c12f306 */
[----:B-1----:R-:W5:Y:S04]  /*e660*/  LDL.LU R33, [R1+0x290] ;  /* 0x0002900001217983 */ /* 0x002f680000300800 */
[----:B---3--:R0:W-:Y:S04]  /*e670*/  REDG.E.ADD.F32.FTZ.RN.STRONG.GPU desc[UR6][R4.64+0x1a4], R31 ;  /* 0x0001a41f040079a6 */ /* 0x0081e8000c12f306 */
[----:B------:R-:W-:Y:S04]  /*e680*/  REDG.E.ADD.F32.FTZ.RN.STRONG.GPU desc[UR6][R2.64+0x1a8], R30 ;  /* 0x0001a81e020079a6 */ /* 0x000fe8000c12f306 */
[----:B----4-:R1:W-:Y:S04]  /*e690*/  REDG.E.ADD.F32.FTZ.RN.STRONG.GPU desc[UR6][R4.64+0x1a8], R29 ;  /* 0x0001a81d040079a6 */ /* 0x0103e8000c12f306 */
[----:B0-----:R-:W3:Y:S04]  /*e6a0*/  LDL.LU R31, [R1+0x28c] ;  /* 0x00028c00011f7983 */ /* 0x001ee80000300800 */
[----:B------:R-:W-:Y:S04]  /*e6b0*/  REDG.E.ADD.F32.FTZ.RN.STRONG.GPU desc[UR6][R2.64+0x1ac], R28 ;  /* 0x0001ac1c020079a6 */ /* 0x000fe8000c12f306 */
[----:B-1----:R-:W4:Y:S04]  /*e6c0*/  LDL.LU R29, [R1+0x288] ;  /* 0x00028800011d7983 */ /* 0x002f280000300800 */
[----:B------:R0:W-:Y:S04]  /*e6d0*/  REDG.E.ADD.F32.FTZ.RN.STRONG.GPU desc[UR6][R4.64+0x1ac], R27 ;  /* 0x0001ac1b040079a6 */ /* 0x0001e8000c12f306 */
[----:B------:R-:W-:Y:S04]  /*e6e0*/  REDG.E.ADD.F32.FTZ.RN.STRONG.GPU desc[UR6][R2.64+0x1b0], R26 ;  /* 0x0001b01a020079a6 */ /* 0x000fe8000c12f306 */
[----:B------:R1:W-:Y:S04]  /*e6f0*/  REDG.E.ADD.F32.FTZ.RN.STRONG.GPU desc[UR6][R4.64+0x1b0], R25 ;  /* 0x0001b019040079a6 */ /* 0x0003e8000c12f306 */
[----:B0-----:R-:W4:Y:S04]  /*e700*/  LDL.LU R27, [R1+0x284] ;  /* 0x00028400011b7983 */ /* 0x001f280000300800 */
        /* <DEDUP_REMOVED lines=8> */
[----:B------:R0:W-:Y:S01]  /*e790*/  REDG.E.ADD.F32.FTZ.RN.STRONG.GPU desc[UR6][R4.64+0x1bc], R19 ;  /* 0x0001bc13040079a6 */ /* 0x0001e2000c12f306 */
[----:B------:R-:W-:-:S02]  /*e7a0*/  MOV R32, R15 ;  /* 0x0000000f00207202 */ /* 0x000fc40000000f00 */
[----:B------:R-:W-:Y:S01]  /*e7b0*/  MOV R30, R14 ;  /* 0x0000000e001e7202 */ /* 0x000fe20000000f00 */
[----:B------:R1:W-:Y:S01]  /*e7c0*/  REDG.E.ADD.F32.FTZ.RN.STRONG.GPU desc[UR6][R2.64+0x1c0], R18 ;  /* 0x0001c012020079a6 */ /* 0x0003e2000c12f306 */
[----:B------:R-:W-:Y:S02]  /*e7d0*/  MOV R28, R13 ;  /* 0x0000000d001c7202 */ /* 0x000fe40000000f00 */
[----:B------:R-:W-:Y:S01]  /*e7e0*/  MOV R26, R12 ;  /* 0x0000000c001a7202 */ /* 0x000fe20000000f00 */
[----:B------:R-:W-:Y:S04]  /*e7f0*/  REDG.E.ADD.F32.FTZ.RN.STRONG.GPU desc[UR6][R4.64+0x1c0], R37 ;  /* 0x0001c025040079a6 */ /* 0x000fe8000c12f306 */
[----:B0-----:R-:W4:Y:S04]  /*e800*/  LDL.LU R19, [R1+0x274] ;  /* 0x0002740001137983 */ /* 0x001f280000300800 */
[----:B------:R-:W4:Y:S01]  /*e810*/  LDL.LU R17, [R1+0x270] ;  /* 0x0002700001117983 */ /* 0x000f220000300800 */
[----:B------:R-:W-:-:S03]  /*e820*/  MOV R24, R11 ;  /* 0x0000000b00187202 */ /* 0x000fc60000000f00 */
[----:B------:R-:W4:Y:S01]  /*e830*/  LDL.LU R15, [R1+0x26c] ;  /* 0x00026c00010f7983 */ /* 0x000f220000300800 */
[----:B------:R-:W-:-:S03]  /*e840*/  MOV R22, R10 ;  /* 0x0000000a00167202 */ /* 0x000fc60000000f00 */
[----:B------:R-:W4:Y:S01]  /*e850*/  LDL.LU R14, [R1+0x64] ;  /* 0x00006400010e7983 */ /* 0x000f220000300800 */
[----:B------:R-:W-:-:S03]  /*e860*/  MOV R20, R9 ;  /* 0x0000000900147202 */ /* 0x000fc60000000f00 */
[----:B------:R-:W4:Y:S01]  /*e870*/  LDL.LU R13, [R1+0x268] ;  /* 0x00026800010d7983 */ /* 0x000f220000300800 */
[----:B------:R-:W-:-:S03]  /*e880*/  MOV R34, R16 ;  /* 0x0000001000227202 */ /* 0x000fc60000000f00 */
[----:B------:R-:W4:Y:S01]  /*e890*/  LDL.LU R12, [R1+0x60] ;  /* 0x00006000010c7983 */ /* 0x000f220000300800 */
[----:B-1----:R-:W-:-:S03]  /*e8a0*/  MOV R18, R8 ;  /* 0x0000000800127202 */ /* 0x002fc60000000f00 */
[----:B------:R-:W4:Y:S01]  /*e8b0*/  LDL.LU R11, [R1+0x264] ;  /* 0x00026400010b7983 */ /* 0x000f220000300800 */
[----:B------:R-:W-:-:S03]  /*e8c0*/  MOV R16, R0 ;  /* 0x0000000000107202 */ /* 0x000fc60000000f00 */
[----:B------:R-:W4:Y:S04]  /*e8d0*/  LDL.LU R10, [R1+0x5c] ;  /* 0x00005c00010a7983 */ /* 0x000f280000300800 */
[----:B------:R-:W4:Y:S04]  /*e8e0*/  LDL.LU R9, [R1+0x260] ;  /* 0x0002600001097983 */ /* 0x000f280000300800 */
[----:B------:R-:W4:Y:S04]  /*e8f0*/  LDL.LU R8, [R1+0x58] ;  /* 0x0000580001087983 */ /* 0x000f280000300800 */
[----:B------:R-:W4:Y:S04]  /*e900*/  LDL.LU R0, [R1+0x25c] ;  /* 0x00025c0001007983 */ /* 0x000f280000300800 */
[----:B------:R-:W-:Y:S04]  /*e910*/  REDG.E.ADD.F32.FTZ.RN.STRONG.GPU desc[UR6][R2.64+0x1c4], R36 ;  /* 0x0001c424020079a6 */ /* 0x000fe8000c12f306 */
[----:B--2---:R-:W-:Y:S04]  /*e920*/  REDG.E.ADD.F32.FTZ.RN.STRONG.GPU desc[UR6][R4.64+0x1c4], R35 ;  /* 0x0001c423040079a6 */ /* 0x004fe8000c12f306 */
[----:B------:R-:W-:Y:S04]  /*e930*/  REDG.E.ADD.F32.FTZ.RN.STRONG.GPU desc[UR6][R2.64+0x1c8], R34 ;  /* 0x0001c822020079a6 */ /* 0x000fe8000c12f306 */
[----:B-----5:R-:W-:Y:S04]  /*e940*/  REDG.E.ADD.F32.FTZ.RN.STRONG.GPU desc[UR6][R4.64+0x1c8], R33 ;  /* 0x0001c821040079a6 */ /* 0x020fe8000c12f306 */
[----:B------:R-:W-:Y:S04]  /*e950*/  REDG.E.ADD.F32.FTZ.RN.STRONG.GPU desc[UR6][R2.64+0x1cc], R32 ;  /* 0x0001cc20020079a6 */ /* 0x000fe8000c12f306 */
[----:B---3--:R-:W-:Y:S04]  /*e960*/  REDG.E.ADD.F32.FTZ.RN.STRONG.GPU desc[UR6][R4.64+0x1cc], R31 ;  /* 0x0001cc1f040079a6 */ /* 0x008fe8000c12f306 */
[----:B------:R-:W-:Y:S04]  /*e970*/  REDG.E.ADD.F32.FTZ.RN.STRONG.GPU desc[UR6][R2.64+0x1d0], R30 ;  /* 0x0001d01e020079a6 */ /* 0x000fe8000c12f306 */
[----:B----4-:R-:W-:Y:S04]  /*e980*/  REDG.E.ADD.F32.FTZ.RN.STRONG.GPU desc[UR6][R4.64+0x1d0], R29 ;  /* 0x0001d01d040079a6 */ /* 0x010fe8000c12f306 */
[----:B------:R-:W-:Y:S04]  /*e990*/  REDG.E.ADD.F32.FTZ.RN.STRONG.GPU desc[UR6][R2.64+0x1d4], R28 ;  /* 0x0001d41c020079a6 */ /* 0x000fe8000c12f306 */
        /* <DEDUP_REMOVED lines=20> */
[----:B------:R-:W-:Y:S01]  /*eae0*/  REDG.E.ADD.F32.FTZ.RN.STRONG.GPU desc[UR6][R4.64+0x1fc], R0 ;  /* 0x0001fc00040079a6 */ /* 0x000fe2000c12f306 */
[----:B------:R-:W-:Y:S05]  /*eaf0*/  EXIT ;  /* 0x000000000000794d */ /* 0x000fea0003800000 */
.L_x_7:
        /* <DEDUP_REMOVED lines=16> */
.L_x_30:


//--------------------- .text._Z15lowrank_forwardPKfS0_S0_Pfii --------------------------
	.section	.text._Z15lowrank_forwardPKfS0_S0_Pfii,"ax",@progbits
	.align	128
        .global         _Z15lowrank_forwardPKfS0_S0_Pfii
        .type           _Z15lowrank_forwardPKfS0_S0_Pfii,@function
        .size           _Z15lowrank_forwardPKfS0_S0_Pfii,(.L_x_31 - _Z15lowrank_forwardPKfS0_S0_Pfii)
        .other          _Z15lowrank_forwardPKfS0_S0_Pfii,@"STO_CUDA_ENTRY STV_DEFAULT"
_Z15lowrank_forwardPKfS0_S0_Pfii:
.text._Z15lowrank_forwardPKfS0_S0_Pfii:
[----:B------:R-:W0:Y:S01]  /*0000*/  LDC R1, c[0x0][0x37c] ;  /* 0x0000df00ff017b82 */ /* 0x000e220000000800 */
[----:B------:R-:W1:Y:S07]  /*0010*/  S2R R3, SR_TID.X ;  /* 0x0000000000037919 */ /* 0x000e6e0000002100 */
[----:B------:R-:W1:Y:S01]  /*0020*/  S2UR UR5, SR_CTAID.X ;  /* 0x00000000000579c3 */ /* 0x000e620000002500 */
[----:B------:R-:W2:Y:S01]  /*0030*/  LDCU UR4, c[0x0][0x3a0] ;  /* 0x00007400ff0477ac */ /* 0x000ea20008000800 */
[----:B0-----:R-:W-:-:S06]  /*0040*/  IADD3 R1, PT, PT, R1, -0x68, RZ ;  /* 0xffffff9801017810 */ /* 0x001fcc0007ffe0ff */
[----:B------:R-:W1:Y:S02]  /*0050*/  LDC R0, c[0x0][0x360] ;  /* 0x0000d800ff007b82 */ /* 0x000e640000000800 */
[----:B-1----:R-:W-:-:S05]  /*0060*/  IMAD R0, R0, UR5, R3 ;  /* 0x0000000500007c24 */ /* 0x002fca000f8e0203 */
[----:B--2---:R-:W-:-:S13]  /*0070*/  ISETP.GE.AND P0, PT, R0, UR4, PT ;  /* 0x0000000400007c0c */ /* 0x004fda000bf06270 */
[----:B------:R-:W-:Y:S05]  /*0080*/  @P0 EXIT ;  /* 0x000000000000094d */ /* 0x000fea0003800000 */
[----:B------:R-:W0:Y:S01]  /*0090*/  LDCU UR4, c[0x0][0x3a4] ;  /* 0x00007480ff0477ac */ /* 0x000e220008000800 */
[----:B------:R-:W1:Y:S01]  /*00a0*/  LDC.64 R126, c[0x0][0x380] ;  /* 0x0000e000ff7e7b82 */ /* 0x000e620000000a00 */
[----:B------:R-:W-:Y:S01]  /*00b0*/  SHF.L.U32 R3, R0, 0x7, RZ ;  /* 0x0000000700037819 */ /* 0x000fe200000006ff */
[----:B------:R-:W-:Y:S01]  /*00c0*/  HFMA2 R130, -RZ, RZ, 0, 0 ;  /* 0x00000000ff827431 */ /* 0x000fe200000001ff */
        /* <DEDUP_REMOVED lines=13> */
[----:B------:R-:W-:Y:S01]  /*01a0*/  CS2R R28, SRZ ;  /* 0x00000000001c7805 */ /* 0x000fe2000001ff00 */
[----:B0-----:R-:W-:Y:S01]  /*01b0*/  UISETP.GE.AND UP0, UPT, UR4, 0x1, UPT ;  /* 0x000000010400788c */ /* 0x001fe2000bf06270 */
[----:B------:R-:W-:Y:S02]  /*01c0*/  CS2R R30, SRZ ;  /* 0x00000000001e7805 */ /* 0x000fe4000001ff00 */
[----:B------:R-:W-:-:S02]  /*01d0*/  CS2R R32, SRZ ;  /* 0x0000000000207805 */ /* 0x000fc4000001ff00 */
[----:B------:R-:W-:Y:S02]  /*01e0*/  CS2R R34, SRZ ;  /* 0x0000000000227805 */ /* 0x000fe4000001ff00 */
[----:B------:R-:W-:Y:S02]  /*01f0*/  CS2R R36, SRZ ;  /* 0x0000000000247805 */ /* 0x000fe4000001ff00 */
[----:B------:R-:W-:Y:S02]  /*0200*/  CS2R R38, SRZ ;  /* 0x0000000000267805 */ /* 0x000fe4000001ff00 */
[----:B------:R-:W-:Y:S01]  /*0210*/  CS2R R40, SRZ ;  /* 0x0000000000287805 */ /* 0x000fe2000001ff00 */
[----:B-1----:R-:W-:Y:S01]  /*0220*/  IMAD.WIDE R126, R3, 0x4, R126 ;  /* 0x00000004037e7825 */ /* 0x002fe200078e027e */
        /* <DEDUP_REMOVED lines=43> */
[----:B------:R-:W-:Y:S01]  /*04e0*/  MOV R0, RZ ;  /* 0x000000ff00007202 */ /* 0x000fe20000000f00 */
[----:B------:R-:W0:Y:S01]  /*04f0*/  LDCU.64 UR6, c[0x0][0x358] ;  /* 0x00006b00ff0677ac */ /* 0x000e220008000a00 */
[----:B------:R-:W-:Y:S05]  /*0500*/  BRA.U !UP0, `(.L_x_8) ;  /* 0x0000002d08547547 */ /* 0x000fea000b800000 */
[----:B0-----:R-:W2:Y:S04]  /*0510*/  LDG.E.CONSTANT R145, desc[UR6][R126.64] ;  /* 0x000000067e917981 */ /* 0x001ea8000c1e9900 */
[----:B------:R-:W3:Y:S04]  /*0520*/  LDG.E.CONSTANT R146, desc[UR6][R126.64+0x4] ;  /* 0x000004067e927981 */ /* 0x000ee8000c1e9900 */
[----:B------:R-:W4:Y:S04]  /*0530*/  LDG.E.CONSTANT R147, desc[UR6][R126.64+0x8] ;  /* 0x000008067e937981 */ /* 0x000f28000c1e9900 */
        /* <DEDUP_REMOVED lines=15> */
[----:B------:R0:W5:Y:S04]  /*0630*/  LDG.E.CONSTANT R131, desc[UR6][R126.64+0x1fc] ;  /* 0x0001fc067e837981 */ /* 0x000168000c1e9900 */
        /* <DEDUP_REMOVED lines=56> */
[----:B--2---:R1:W-:Y:S04]  /*09c0*/  STL [R1+0x44], R145 ;  /* 0x0000449101007387 */ /* 0x0043e80000100800 */
[----:B---3--:R2:W-:Y:S04]  /*09d0*/  STL [R1+0x40], R146 ;  /* 0x0000409201007387 */ /* 0x0085e80000100800 */
        /* <DEDUP_REMOVED lines=15> */
[----:B-1----:R1:W5:Y:S04]  /*0ad0*/  LDG.E.CONSTANT R145, desc[UR6][R126.64+0x7c] ;  /* 0x00007c067e917981 */ /* 0x002368000c1e9900 */
[----:B--2---:R1:W5:Y:S04]  /*0ae0*/  LDG.E.CONSTANT R146, desc[UR6][R126.64+0x80] ;  /* 0x000080067e927981 */ /* 0x004368000c1e9900 */
[----:B---3--:R1:W5:Y:S04]  /*0af0*/  LDG.E.CONSTANT R147, desc[UR6][R126.64+0x84] ;  /* 0x000084067e937981 */ /* 0x008368000c1e9900 */
[----:B----4-:R1:W5:Y:S04]  /*0b00*/  LDG.E.CONSTANT R148, desc[UR6][R126.64+0x88] ;  /* 0x000088067e947981 */ /* 0x010368000c1e9900 */
[----:B0-----:R1:W5:Y:S04]  /*0b10*/  LDG.E.CONSTANT R149, desc[UR6][R126.64+0x8c] ;  /* 0x00008c067e957981 */ /* 0x001368000c1e9900 */
        /* <DEDUP_REMOVED lines=47> */
[----:B------:R1:W5:Y:S01]  /*0e10*/  LDG.E.CONSTANT R242, desc[UR6][R126.64+0x1f8] ;  /* 0x0001f8067ef27981 */ /* 0x000362000c1e9900 */
[----:B------:R-:W-:-:S03]  /*0e20*/  MOV R240, RZ ;  /* 0x000000ff00f07202 */ /* 0x000fc60000000f00 */
[----:B------:R0:W-:Y:S01]  /*0e30*/  STL [R1], R129 ;  /* 0x0000008101007387 */ /* 0x0001e20000100800 */
[----:B------:R-:W-:Y:S01]  /*0e40*/  UIADD3 UR4, UPT, UPT, -UR4, URZ, URZ ;  /* 0x000000ff04047290 */ /* 0x000fe2000fffe1ff */
[----:B01----:R-:W-:-:S11]  /*0e50*/  MOV R129, RZ ;  /* 0x000000ff00817202 */ /* 0x003fd60000000f00 */
.L_x_9:
[----:B------:R-:W0:Y:S01]  /*0e60*/  LDC.64 R126, c[0x0][0x388] ;  /* 0x0000e200ff7e7b82 */ /* 0x000e220000000a00 */
[----:B------:R1:W-:Y:S04]  /*0e70*/  STL [R1+0x60], R8 ;  /* 0x0000600801007387 */ /* 0x0003e80000100800 */
[----:B-1----:R-:W2:Y:S04]  /*0e80*/  LDL R8, [R1+0x44] ;  /* 0x0000440001087983 */ /* 0x002ea80000100800 */
[----:B------:R1:W-:Y:S04]  /*0e90*/  STL [R1+0x5c], R7 ;  /* 0x00005c0701007387 */ /* 0x0003e80000100800 */
[----:B------:R-:W3:Y:S01]  /*0ea0*/  LDL R252, [R1+0x38] ;  /* 0x0000380001fc7983 */ /* 0x000ee20000100800 */
[----:B0-----:R-:W-:-:S03]  /*0eb0*/  IMAD.WIDE.U32 R126, R240, 0x4, R126 ;  /* 0x00000004f07e7825 */ /* 0x001fc600078e007e */
[----:B-1----:R-:W4:Y:S04]  /*0ec0*/  LDL R7, [R1+0x40] ;  /* 0x0000400001077983 */ /* 0x002f280000100800 */
[----:B------:R0:W-:Y:S04]  /*0ed0*/  STL [R1+0x58], R6 ;  /* 0x0000580601007387 */ /* 0x0001e80000100800 */
[----:B------:R-:W2:Y:S04]  /*0ee0*/  LDG.E.CONSTANT R251, desc[UR6][R126.64] ;  /* 0x000000067efb7981 */ /* 0x000ea8000c1e9900 */
[----:B------:R-:W4:Y:S04]  /*0ef0*/  LDG.E.CONSTANT R250, desc[UR6][R126.64+0x4] ;  /* 0x000004067efa7981 */ /* 0x000f28000c1e9900 */
[----:B0-----:R-:W3:Y:S04]  /*0f00*/  LDL R6, [R1+0x30] ;  /* 0x0000300001067983 */ /* 0x001ee80000100800 */
[----:B------:R0:W-:Y:S04]  /*0f10*/  STL [R1+0x54], R5 ;  /* 0x0000540501007387 */ /* 0x0001e80000100800 */
[----:B------:R-:W3:Y:S04]  /*0f20*/  LDG.E.CONSTANT R249, desc[UR6][R126.64+0x8] ;  /* 0x000008067ef97981 */ /* 0x000ee8000c1e9900 */
[----:B------:R-:W3:Y:S04]  /*0f30*/  LDG.E.CONSTANT R248, desc[UR6][R126.64+0xc] ;  /* 0x00000c067ef87981 */ /* 0x000ee8000c1e9900 */
        /* <DEDUP_REMOVED lines=12> */
[----:B0-----:R-:W3:Y:S01]  /*1000*/  LDL R2, [R1+0x3c] ;  /* 0x00003c0001027983 */ /* 0x001ee20000100800 */
[----:B--2---:R-:W-:-:S03]  /*1010*/  FFMA R251, R8, R251, RZ ;  /* 0x000000fb08fb7223 */ /* 0x004fc600000000ff */
[----:B------:R-:W2:Y:S01]  /*1020*/  LDL.LU R8, [R1+0x60] ;  /* 0x0000600001087983 */ /* 0x000ea20000300800 */
[----:B----4-:R-:W-:-:S03]  /*1030*/  FFMA R250, R7, R250, R251 ;  /* 0x000000fa07fa7223 */ /* 0x010fc600000000fb */
[----:B------:R-:W4:Y:S01]  /*1040*/  LDL.LU R7, [R1+0x5c] ;  /* 0x00005c0001077983 */ /* 0x000f220000300800 */
[----:B---3--:R-:W-:-:S03]  /*1050*/  FFMA R249, R2, R249, R250 ;  /* 0x000000f902f97223 */ /* 0x008fc600000000fa */
[----:B------:R-:W3:Y:S01]  /*1060*/  LDL R2, [R1+0x10] ;  /* 0x0000100001027983 */ /* 0x000ee20000100800 */
[----:B------:R-:W-:-:S03]  /*1070*/  FFMA R248, R252, R248, R249 ;  /* 0x000000f8fcf87223 */ /* 0x000fc600000000f9 */
[----:B------:R-:W2:Y:S01]  /*1080*/  LDL R252, [R1+0x24] ;  /* 0x0000240001fc7983 */ /* 0x000ea20000100800 */
[----:B------:R-:W-:-:S03]  /*1090*/  FFMA R247, R3, R247, R248 ;  /* 0x000000f703f77223 */ /* 0x000fc600000000f8 */
[----:B------:R-:W4:Y:S01]  /*10a0*/  LDL R3, [R1+0x14] ;  /* 0x0000140001037983 */ /* 0x000f220000100800 */
[----:B------:R-:W-:-:S03]  /*10b0*/  FFMA R246, R6, R246, R247 ;  /* 0x000000f606f67223 */ /* 0x000fc600000000f7 */
[----:B------:R-:W3:Y:S01]  /*10c0*/  LDL R6, [R1+0x20] ;  /* 0x0000200001067983 */ /* 0x000ee20000100800 */
[----:B------:R-:W-:-:S03]  /*10d0*/  FFMA R245, R5, R245, R246 ;  /* 0x000000f505f57223 */ /* 0x000fc600000000f6 */
[----:B------:R-:W4:Y:S01]  /*10e0*/  LDL R5, [R1+0x1c] ;  /* 0x00001c0001057983 */ /* 0x000f220000100800 */
[----:B------:R-:W-:-:S03]  /*10f0*/  FFMA R251, R4, R244, R245 ;  /* 0x000000f404fb7223 */ /* 0x000fc600000000f5 */
[----:B------:R-:W4:Y:S04]  /*1100*/  LDG.E.CONSTANT R244, desc[UR6][R126.64+0x28] ;  /* 0x000028067ef47981 */ /* 0x000f28000c1e9900 */
[----:B------:R-:W4:Y:S04]  /*1110*/  LDL R4, [R1+0x18] ;  /* 0x0000180001047983 */ /* 0x000f280000100800 */
[----:B------:R-:W4:Y:S04]  /*1120*/  LDG.E.CONSTANT R245, desc[UR6][R126.64+0x2c] ;  /* 0x00002c067ef57981 */ /* 0x000f28000c1e9900 */
[----:B------:R-:W4:Y:S04]  /*1130*/  LDG.E.CONSTANT R246, desc[UR6][R126.64+0x30] ;  /* 0x000030067ef67981 */ /* 0x000f28000c1e9900 */
[----:B------:R-:W4:Y:S04]  /*1140*/  LDG.E.CONSTANT R247, desc[UR6][R126.64+0x34] ;  /* 0x000034067ef77981 */ /* 0x000f28000c1e9900 */
[----:B------:R-:W4:Y:S04]  /*1150*/  LDG.E.CONSTANT R248, desc[UR6][R126.64+0x38] ;  /* 0x000038067ef87981 */ /* 0x000f28000c1e9900 */
[----:B------:R-:W4:Y:S04]  /*1160*/  LDG.E.CONSTANT R249, desc[UR6][R126.64+0x3c] ;  /* 0x00003c067ef97981 */ /* 0x000f28000c1e9900 */
[----:B------:R-:W4:Y:S01]  /*1170*/  LDG.E.CONSTANT R250, desc[UR6][R126.64+0x40] ;  /* 0x000040067efa7981 */ /* 0x000f22000c1e9900 */
[----:B--2---:R-:W-:-:S03]  /*1180*/  FFMA R251, R252, R241, R251 ;  /* 0x000000f1fcfb7223 */ /* 0x004fc600000000fb */
[----:B------:R-:W2:Y:S04]  /*1190*/  LDL R252, [R1] ;  /* 0x0000000001fc7983 */ /* 0x000ea80000100800 */
[----:B------:R-:W2:Y:S01]  /*11a0*/  LDG.E.CONSTANT R241, desc[UR6][R126.64+0x44] ;  /* 0x000044067ef17981 */ /* 0x000ea2000c1e9900 */
[----:B---3--:R-:W-:-:S03]  /*11b0*/  FFMA R251, R6, R243, R251 ;  /* 0x000000f306fb7223 */ /* 0x008fc600000000fb */
[----:B------:R-:W3:Y:S04]  /*11c0*/  LDL.LU R6, [R1+0x58] ;  /* 0x0000580001067983 */ /* 0x000ee80000300800 */
[----:B------:R-:W3:Y:S01]  /*11d0*/  LDG.E.CONSTANT R243, desc[UR6][R126.64+0x48] ;  /* 0x000048067ef37981 */ /* 0x000ee2000c1e9900 */
[----:B----4-:R-:W-:-:S03]  /*11e0*/  FFMA R244, R5, R244, R251 ;  /* 0x000000f405f47223 */ /* 0x010fc600000000fb */
[----:B------:R-:W4:Y:S04]  /*11f0*/  LDL.LU R5, [R1+0x54] ;  /* 0x0000540001057983 */ /* 0x000f280000300800 */
[----:B------:R-:W2:Y:S01]  /*1200*/  LDL R251, [R1+0x4] ;  /* 0x0000040001fb7983 */ /* 0x000ea20000100800 */
[----:B------:R-:W-:-:S03]  /*1210*/  FFMA R244, R4, R245, R244 ;  /* 0x000000f504f47223 */ /* 0x000fc600000000f4 */
[----:B------:R-:W4:Y:S01]  /*1220*/  LDL.LU R4, [R1+0x50] ;  /* 0x0000500001047983 */ /* 0x000f220000300800 */
[----:B------:R-:W-:-:S03]  /*1230*/  FFMA R244, R3, R246, R244 ;  /* 0x000000f603f47223 */ /* 0x000fc600000000f4 */
[----:B------:R-:W3:Y:S04]  /*1240*/  LDL R245, [R1+0x8] ;  /* 0x0000080001f57983 */ /* 0x000ee80000100800 */
[----:B------:R-:W4:Y:S04]  /*1250*/  LDL.LU R3, [R1+0x4c] ;  /* 0x00004c0001037983 */ /* 0x000f280000300800 */
[----:B------:R-:W2:Y:S01]  /*1260*/  LDL R246, [R1+0xc] ;  /* 0x00000c0001f67983 */ /* 0x000ea20000100800 */
[----:B------:R-:W-:-:S03]  /*1270*/  FFMA R244, R2, R247, R244 ;  /* 0x000000f702f47223 */ /* 0x000fc600000000f4 */
[----:B------:R-:W4:Y:S04]  /*1280*/  LDG.E.CONSTANT R247, desc[UR6][R126.64+0x58] ;  /* 0x000058067ef77981 */ /* 0x000f28000c1e9900 */
[----:B------:R-:W4:Y:S01]  /*1290*/  LDL.LU R2, [R1+0x48] ;  /* 0x0000480001027983 */ /* 0x000f220000300800 */
[----:B--2---:R-:W-:-:S03]  /*12a0*/  FFMA R244, R246, R248, R244 ;  /* 0x000000f8f6f47223 */ /* 0x004fc600000000f4 */
[----:B------:R-:W2:Y:S01]  /*12b0*/  LDG.E.CONSTANT R246, desc[UR6][R126.64+0x54] ;  /* 0x000054067ef67981 */ /* 0x000ea2000c1e9900 */
[----:B---3--:R-:W-:-:S03]  /*12c0*/  FFMA R244, R245, R249, R244 ;  /* 0x000000f9f5f47223 */ /* 0x008fc600000000f4 */
[----:B------:R-:W3:Y:S01]  /*12d0*/  LDG.E.CONSTANT R245, desc[UR6][R126.64+0x50] ;  /* 0x000050067ef57981 */ /* 0x000ee2000c1e9900 */
[----:B------:R-:W-:-:S03]  /*12e0*/  FFMA R251, R251, R250, R244 ;  /* 0x000000fafbfb7223 */ /* 0x000fc600000000f4 */
[----:B------:R-:W4:Y:S04]  /*12f0*/  LDG.E.CONSTANT R244, desc[UR6][R126.64+0x4c] ;  /* 0x00004c067ef47981 */ /* 0x000f28000c1e9900 */
[----:B------:R-:W2:Y:S04]  /*1300*/  LDG.E.CONSTANT R248, desc[UR6][R126.64+0x5c] ;  /* 0x00005c067ef87981 */ /* 0x000ea8000c1e9900 */
[----:B------:R-:W2:Y:S04]  /*1310*/  LDG.E.CONSTANT R249, desc[UR6][R126.64+0x60] ;  /* 0x000060067ef97981 */ /* 0x000ea8000c1e9900 */
[----:B------:R-:W2:Y:S01]  /*1320*/  LDG.E.CONSTANT R250, desc[UR6][R126.64+0x64] ;  /* 0x000064067efa7981 */ /* 0x000ea2000c1e9900 */
[----:B------:R-:W-:-:S03]  /*1330*/  FFMA R251, R252, R241, R251 ;  /* 0x000000f1fcfb7223 */ /* 0x000fc600000000fb */
[----:B------:R-:W2:Y:S01]  /*1340*/  LDG.E.CONSTANT R241, desc[UR6][R126.64+0x68] ;  /* 0x000068067ef17981 */ /* 0x000ea2000c1e9900 */
[----:B-----5:R-:W-:-:S03]  /*1350*/  FFMA R251, R132, R243, R251 ;  /* 0x000000f384fb7223 */ /* 0x020fc600000000fb */
[----:B------:R-:W2:Y:S04]  /*1360*/  LDG.E.CONSTANT R243, desc[UR6][R126.64+0x6c] ;  /* 0x00006c067ef37981 */ /* 0x000ea8000c1e9900 */
[----:B------:R-:W2:Y:S01]  /*1370*/  LDG.E.CONSTANT R252, desc[UR6][R126.64+0x1fc] ;  /* 0x0001fc067efc7981 */ /* 0x000ea2000c1e9900 */
[----:B----4-:R-:W-:-:S04]  /*1380*/  FFMA R244, R133, R244, R251 ;  /* 0x000000f485f47223 */ /* 0x010fc800000000fb */
[----:B---3--:R-:W-:Y:S02]  /*1390*/  FFMA R244, R134, R245, R244 ;  /* 0x000000f586f47223 */ /* 0x008fe400000000f4 */
[----:B------:R-:W3:Y:S02]  /*13a0*/  LDG.E.CONSTANT R245, desc[UR6][R126.64+0x74] ;  /* 0x000074067ef57981 */ /* 0x000ee4000c1e9900 */
[----:B--2---:R-:W-:Y:S02]  /*13b0*/  FFMA R244, R135, R246, R244 ;  /* 0x000000f687f47223 */ /* 0x004fe400000000f4 */
[----:B------:R-:W2:Y:S02]  /*13c0*/  LDG.E.CONSTANT R246, desc[UR6][R126.64+0x78] ;  /* 0x000078067ef67981 */ /* 0x000ea4000c1e9900 */
[----:B------:R-:W-:Y:S02]  /*13d0*/  FFMA R244, R136, R247, R244 ;  /* 0x000000f788f47223 */ /* 0x000fe400000000f4 */
[----:B------:R-:W4:Y:S02]  /*13e0*/  LDG.E.CONSTANT R247, desc[UR6][R126.64+0x7c] ;  /* 0x00007c067ef77981 */ /* 0x000f24000c1e9900 */
[----:B------:R-:W-:-:S02]  /*13f0*/  FFMA R244, R137, R248, R244 ;  /* 0x000000f889f47223 */ /* 0x000fc400000000f4 */
[----:B------:R-:W4:Y:S02]  /*1400*/  LDG.E.CONSTANT R248, desc[UR6][R126.64+0x80] ;  /* 0x000080067ef87981 */ /* 0x000f24000c1e9900 */
[----:B------:R-:W-:Y:S02]  /*1410*/  FFMA R244, R138, R249, R244 ;  /* 0x000000f98af47223 */ /* 0x000fe400000000f4 */
[----:B------:R-:W4:Y:S02]  /*1420*/  LDG.E.CONSTANT R249, desc[UR6][R126.64+0x84] ;  /* 0x000084067ef97981 */ /* 0x000f24000c1e9900 */
[----:B------:R-:W-:Y:S02]  /*1430*/  FFMA R251, R139, R250, R244 ;  /* 0x000000fa8bfb7223 */ /* 0x000fe400000000f4 */
[----:B------:R-:W3:Y:S04]  /*1440*/  LDG.E.CONSTANT R244, desc[UR6][R126.64+0x70] ;  /* 0x000070067ef47981 */ /* 0x000ee8000c1e9900 */
[----:B------:R-:W4:Y:S01]  /*1450*/  LDG.E.CONSTANT R250, desc[UR6][R126.64+0x88] ;  /* 0x000088067efa7981 */ /* 0x000f22000c1e9900 */
[----:B------:R-:W-:-:S03]  /*1460*/  FFMA R251, R140, R241, R251 ;  /* 0x000000f18cfb7223 */ /* 0x000fc600000000fb */
[----:B------:R-:W4:Y:S01]  /*1470*/  LDG.E.CONSTANT R241, desc[UR6][R126.64+0x8c] ;  /* 0x00008c067ef17981 */ /* 0x000f22000c1e9900 */
[----:B------:R-:W-:-:S03]  /*1480*/  FFMA R251, R141, R243, R251 ;  /* 0x000000f38dfb7223 */ /* 0x000fc600000000fb */
[----:B------:R-:W4:Y:S01]  /*1490*/  LDG.E.CONSTANT R243, desc[UR6][R126.64+0x90] ;  /* 0x000090067ef37981 */ /* 0x000f22000c1e9900 */
[----:B---3--:R-:W-:-:S04]  /*14a0*/  FFMA R244, R142, R244, R251 ;  /* 0x000000f48ef47223 */ /* 0x008fc800000000fb */
[----:B------:R-:W-:Y:S02]  /*14b0*/  FFMA R244, R143, R245, R244 ;  /* 0x000000f58ff47223 */ /* 0x000fe400000000f4 */
[----:B------:R-:W3:Y:S02]  /*14c0*/  LDG.E.CONSTANT R245, desc[UR6][R126.64+0xb0] ;  /* 0x0000b0067ef57981 */ /* 0x000ee4000c1e9900 */
[----:B--2---:R-:W-:Y:S02]  /*14d0*/  FFMA R244, R144, R246, R244 ;  /* 0x000000f690f47223 */ /* 0x004fe400000000f4 */
[----:B------:R-:W2:Y:S02]  /*14e0*/  LDG.E.CONSTANT R246, desc[UR6][R126.64+0x94] ;  /* 0x000094067ef67981 */ /* 0x000ea4000c1e9900 */
[----:B----4-:R-:W-:Y:S02]  /*14f0*/  FFMA R244, R145, R247, R244 ;  /* 0x000000f791f47223 */ /* 0x010fe400000000f4 */
[----:B------:R-:W4:Y:S02]  /*1500*/  LDG.E.CONSTANT R247, desc[UR6][R126.64+0x98] ;  /* 0x000098067ef77981 */ /* 0x000f24000c1e9900 */
[----:B------:R-:W-:-:S02]  /*1510*/  FFMA R244, R146, R248, R244 ;  /* 0x000000f892f47223 */ /* 0x000fc400000000f4 */
[----:B------:R-:W3:Y:S02]  /*1520*/  LDG.E.CONSTANT R248, desc[UR6][R126.64+0x9c] ;  /* 0x00009c067ef87981 */ /* 0x000ee4000c1e9900 */
[----:B------:R-:W-:Y:S02]  /*1530*/  FFMA R244, R147, R249, R244 ;  /* 0x000000f993f47223 */ /* 0x000fe400000000f4 */
[----:B------:R-:W3:Y:S02]  /*1540*/  LDG.E.CONSTANT R249, desc[UR6][R126.64+0xa0] ;  /* 0x0000a0067ef97981 */ /* 0x000ee4000c1e9900 */
[----:B------:R-:W-:Y:S02]  /*1550*/  FFMA R251, R148, R250, R244 ;  /* 0x000000fa94fb7223 */ /* 0x000fe400000000f4 */
[----:B------:R-:W3:Y:S02]  /*1560*/  LDG.E.CONSTANT R250, desc[UR6][R126.64+0xa4] ;  /* 0x0000a4067efa7981 */ /* 0x000ee4000c1e9900 */
[----:B------:R-:W-:-:S02]  /*1570*/  FFMA R251, R149, R241, R251 ;  /* 0x000000f195fb7223 */ /* 0x000fc400000000fb */
[----:B------:R-:W3:Y:S04]  /*1580*/  LDG.E.CONSTANT R241, desc[UR6][R126.64+0xa8] ;  /* 0x0000a8067ef17981 */ /* 0x000ee8000c1e9900 */
[----:B------:R-:W3:Y:S01]  /*1590*/  LDG.E.CONSTANT R244, desc[UR6][R126.64+0xac] ;  /* 0x0000ac067ef47981 */ /* 0x000ee2000c1e9900 */
[----:B------:R-:W-:-:S03]  /*15a0*/  FFMA R251, R150, R243, R251 ;  /* 0x000000f396fb7223 */ /* 0x000fc600000000fb */
[----:B------:R-:W3:Y:S01]  /*15b0*/  LDG.E.CONSTANT R243, desc[UR6][R126.64+0xb4] ;  /* 0x0000b4067ef37981 */ /* 0x000ee2000c1e9900 */
[----:B--2---:R-:W-:-:S04]  /*15c0*/  FFMA R246, R151, R246, R251 ;  /* 0x000000f697f67223 */ /* 0x004fc800000000fb */
[----:B----4-:R-:W-:Y:S02]  /*15d0*/  FFMA R246, R152, R247, R246 ;  /* 0x000000f798f67223 */ /* 0x010fe400000000f6 */
[----:B------:R-:W2:Y:S02]  /*15e0*/  LDG.E.CONSTANT R247, desc[UR6][R126.64+0xc4] ;  /* 0x0000c4067ef77981 */ /* 0x000ea4000c1e9900 */
[----:B---3--:R-:W-:Y:S02]  /*15f0*/  FFMA R246, R153, R248, R246 ;  /* 0x000000f899f67223 */ /* 0x008fe400000000f6 */
[----:B------:R-:W3:Y:S02]  /*1600*/  LDG.E.CONSTANT R248, desc[UR6][R126.64+0xc8] ;  /* 0x0000c8067ef87981 */ /* 0x000ee4000c1e9900 */
[----:B------:R-:W-:Y:S02]  /*1610*/  FFMA R246, R154, R249, R246 ;  /* 0x000000f99af67223 */ /* 0x000fe400000000f6 */
[----:B------:R-:W4:Y:S02]  /*1620*/  LDG.E.CONSTANT R249, desc[UR6][R126.64+0xb8] ;  /* 0x0000b8067ef97981 */ /* 0x000f24000c1e9900 */
[----:B------:R-:W-:-:S02]  /*1630*/  FFMA R246, R155, R250, R246 ;  /* 0x000000fa9bf67223 */ /* 0x000fc400000000f6 */
[----:B------:R-:W3:Y:S02]  /*1640*/  LDG.E.CONSTANT R250, desc[UR6][R126.64+0xcc] ;  /* 0x0000cc067efa7981 */ /* 0x000ee4000c1e9900 */
[----:B------:R-:W-:Y:S02]  /*1650*/  FFMA R241, R156, R241, R246 ;  /* 0x000000f19cf17223 */ /* 0x000fe400000000f6 */
[----:B------:R-:W2:Y:S02]  /*1660*/  LDG.E.CONSTANT R246, desc[UR6][R126.64+0xc0] ;  /* 0x0000c0067ef67981 */ /* 0x000ea4000c1e9900 */
[----:B------:R-:W-:Y:S02]  /*1670*/  FFMA R241, R157, R244, R241 ;  /* 0x000000f49df17223 */ /* 0x000fe400000000f1 */
[----:B------:R-:W3:Y:S02]  /*1680*/  LDG.E.CONSTANT R244, desc[UR6][R126.64+0xd4] ;  /* 0x0000d4067ef47981 */ /* 0x000ee4000c1e9900 */
[----:B------:R-:W-:-:S02]  /*1690*/  FFMA R245, R158, R245, R241 ;  /* 0x000000f59ef57223 */ /* 0x000fc400000000f1 */
[----:B------:R-:W2:Y:S02]  /*16a0*/  LDG.E.CONSTANT R241, desc[UR6][R126.64+0xbc] ;  /* 0x0000bc067ef17981 */ /* 0x000ea4000c1e9900 */
[----:B------:R-:W-:Y:S02]  /*16b0*/  FFMA R251, R159, R243, R245 ;  /* 0x000000f39ffb7223 */ /* 0x000fe400000000f5 */
[----:B------:R-:W3:Y:S04]  /*16c0*/  LDG.E.CONSTANT R243, desc[UR6][R126.64+0xd0] ;  /* 0x0000d0067ef37981 */ /* 0x000ee8000c1e9900 */
[----:B------:R-:W3:Y:S01]  /*16d0*/  LDG.E.CONSTANT R245, desc[UR6][R126.64+0xd8] ;  /* 0x0000d8067ef57981 */ /* 0x000ee2000c1e9900 */
[----:B----4-:R-:W-:-:S03]  /*16e0*/  FFMA R251, R160, R249, R251 ;  /* 0x000000f9a0fb7223 */ /* 0x010fc600000000fb */
[----:B------:R-:W4:Y:S01]  /*16f0*/  LDG.E.CONSTANT R249, desc[UR6][R126.64+0xdc] ;  /* 0x0000dc067ef97981 */ /* 0x000f22000c1e9900 */
[----:B--2---:R-:W-:-:S04]  /*1700*/  FFMA R241, R161, R241, R251 ;  /* 0x000000f1a1f17223 */ /* 0x004fc800000000fb */
[----:B------:R-:W-:Y:S02]  /*1710*/  FFMA R241, R162, R246, R241 ;  /* 0x000000f6a2f17223 */ /* 0x000fe400000000f1 */
[----:B------:R-:W2:Y:S02]  /*1720*/  LDG.E.CONSTANT R246, desc[UR6][R126.64+0xf0] ;  /* 0x0000f0067ef67981 */ /* 0x000ea4000c1e9900 */
[----:B------:R-:W-:Y:S02]  /*1730*/  FFMA R241, R163, R247, R241 ;  /* 0x000000f7a3f17223 */ /* 0x000fe400000000f1 */
[----:B------:R-:W2:Y:S02]  /*1740*/  LDG.E.CONSTANT R247, desc[UR6][R126.64+0xf4] ;  /* 0x0000f4067ef77981 */ /* 0x000ea4000c1e9900 */
[----:B---3--:R-:W-:Y:S02]  /*1750*/  FFMA R241, R164, R248, R241 ;  /* 0x000000f8a4f17223 */ /* 0x008fe400000000f1 */
[----:B------:R-:W3:Y:S02]  /*1760*/  LDG.E.CONSTANT R248, desc[UR6][R126.64+0xf8] ;  /* 0x0000f8067ef87981 */ /* 0x000ee4000c1e9900 */
[----:B------:R-:W-:-:S02]  /*1770*/  FFMA R250, R165, R250, R241 ;  /* 0x000000faa5fa7223 */ /* 0x000fc400000000f1 */
[----:B------:R-:W2:Y:S02]  /*1780*/  LDG.E.CONSTANT R241, desc[UR6][R126.64+0xe0] ;  /* 0x0000e0067ef17981 */ /* 0x000ea4000c1e9900 */
[----:B------:R-:W-:Y:S02]  /*1790*/  FFMA R243, R166, R243, R250 ;  /* 0x000000f3a6f37223 */ /* 0x000fe400000000fa */
[----:B------:R-:W3:Y:S02]  /*17a0*/  LDG.E.CONSTANT R250, desc[UR6][R126.64+0xfc] ;  /* 0x0000fc067efa7981 */ /* 0x000ee4000c1e9900 */
[----:B------:R-:W-:Y:S02]  /*17b0*/  FFMA R243, R167, R244, R243 ;  /* 0x000000f4a7f37223 */ /* 0x000fe400000000f3 */
[----:B------:R-:W3:Y:S02]  /*17c0*/  LDG.E.CONSTANT R244, desc[UR6][R126.64+0xe8] ;  /* 0x0000e8067ef47981 */ /* 0x000ee4000c1e9900 */
[----:B------:R-:W-:-:S02]  /*17d0*/  FFMA R251, R168, R245, R243 ;  /* 0x000000f5a8fb7223 */ /* 0x000fc400000000f3 */
[----:B------:R-:W3:Y:S04]  /*17e0*/  LDG.E.CONSTANT R243, desc[UR6][R126.64+0xe4] ;  /* 0x0000e4067ef37981 */ /* 0x000ee8000c1e9900 */
[----:B------:R-:W3:Y:S01]  /*17f0*/  LDG.E.CONSTANT R245, desc[UR6][R126.64+0xec] ;  /* 0x0000ec067ef57981 */ /* 0x000ee2000c1e9900 */
[----:B----4-:R-:W-:-:S03]  /*1800*/  FFMA R251, R169, R249, R251 ;  /* 0x000000f9a9fb7223 */ /* 0x010fc600000000fb */
[----:B------:R-:W4:Y:S01]  /*1810*/  LDG.E.CONSTANT R249, desc[UR6][R126.64+0x100] ;  /* 0x000100067ef97981 */ /* 0x000f22000c1e9900 */
[----:B--2---:R-:W-:-:S03]  /*1820*/  FFMA R251, R170, R241, R251 ;  /* 0x000000f1aafb7223 */ /* 0x004fc600000000fb */
[----:B------:R-:W2:Y:S01]  /*1830*/  LDG.E.CONSTANT R241, desc[UR6][R126.64+0x104] ;  /* 0x000104067ef17981 */ /* 0x000ea2000c1e9900 */
[----:B---3--:R-:W-:-:S04]  /*1840*/  FFMA R243, R171, R243, R251 ;  /* 0x000000f3abf37223 */ /* 0x008fc800000000fb */
[----:B------:R-:W-:Y:S02]  /*1850*/  FFMA R243, R172, R244, R243 ;  /* 0x000000f4acf37223 */ /* 0x000fe400000000f3 */
[----:B------:R-:W3:Y:S02]  /*1860*/  LDG.E.CONSTANT R244, desc[UR6][R126.64+0x10c] ;  /* 0x00010c067ef47981 */ /* 0x000ee4000c1e9900 */
[----:B------:R-:W-:Y:S02]  /*1870*/  FFMA R243, R173, R245, R243 ;  /* 0x000000f5adf37223 */ /* 0x000fe400000000f3 */
[----:B------:R-:W3:Y:S02]  /*1880*/  LDG.E.CONSTANT R245, desc[UR6][R126.64+0x110] ;  /* 0x000110067ef57981 */ /* 0x000ee4000c1e9900 */
[----:B------:R-:W-:Y:S02]  /*1890*/  FFMA R243, R174, R246, R243 ;  /* 0x000000f6aef37223 */ /* 0x000fe400000000f3 */
[----:B------:R-:W3:Y:S02]  /*18a0*/  LDG.E.CONSTANT R246, desc[UR6][R126.64+0x114] ;  /* 0x000114067ef67981 */ /* 0x000ee4000c1e9900 */
[----:B------:R-:W-:-:S02]  /*18b0*/  FFMA R243, R175, R247, R243 ;  /* 0x000000f7aff37223 */ /* 0x000fc400000000f3 */
[----:B------:R-:W3:Y:S02]  /*18c0*/  LDG.E.CONSTANT R247, desc[UR6][R126.64+0x118] ;  /* 0x000118067ef77981 */ /* 0x000ee4000c1e9900 */
[----:B------:R-:W-:Y:S02]  /*18d0*/  FFMA R243, R176, R248, R243 ;  /* 0x000000f8b0f37223 */ /* 0x000fe400000000f3 */
[----:B------:R-:W3:Y:S02]  /*18e0*/  LDG.E.CONSTANT R248, desc[UR6][R126.64+0x11c] ;  /* 0x00011c067ef87981 */ /* 0x000ee4000c1e9900 */
[----:B------:R-:W-:Y:S02]  /*18f0*/  FFMA R251, R177, R250, R243 ;  /* 0x000000fab1fb7223 */ /* 0x000fe400000000f3 */
        /* <DEDUP_REMOVED lines=78> */
[----:B---3--:R-:W-:-:S03]  /*1de0*/  FFMA R243, R216, R243, R251 ;  /* 0x000000f3d8f37223 */ /* 0x008fc600000000fb */
[----:B------:R-:W3:Y:S01]  /*1df0*/  LDG.E.CONSTANT R251, desc[UR6][R126.64+0x1d4] ;  /* 0x0001d4067efb7981 */ /* 0x000ee2000c1e9900 */
[----:B------:R-:W-:-:S03]  /*1e00*/  FFMA R243, R217, R244, R243 ;  /* 0x000000f4d9f37223 */ /* 0x000fc600000000f3 */
        /* <DEDUP_REMOVED lines=28> */
[----:B------:R0:W3:Y:S02]  /*1fd0*/  LDG.E.CONSTANT R243, desc[UR6][R126.64+0x1e0] ;  /* 0x0001e0067ef37981 */ /* 0x0000e4000c1e9900 */
[----:B0-----:R-:W0:Y:S02]  /*1fe0*/  LDC.64 R126, c[0x0][0x390] ;  /* 0x0000e400ff7e7b82 */ /* 0x001e240000000a00 */
[----:B0-----:R-:W-:-:S04]  /*1ff0*/  IMAD.WIDE.U32 R126, R240, 0x4, R126 ;  /* 0x00000004f07e7825 */ /* 0x001fc800078e007e */
[----:B----4-:R-:W-:Y:S02]  /*2000*/  FFMA R250, R232, R250, R251 ;  /* 0x000000fae8fa7223 */ /* 0x010fe400000000fb */
[----:B------:R-:W4:Y:S02]  /*2010*/  LDG.E.CONSTANT R251, desc[UR6][R126.64+0x20] ;  /* 0x000020067efb7981 */ /* 0x000f24000c1e9900 */
[----:B--2---:R-:W-:Y:S02]  /*2020*/  FFMA R250, R233, R241, R250 ;  /* 0x000000f1e9fa7223 */ /* 0x004fe400000000fa */
[----:B------:R-:W2:Y:S02]  /*2030*/  LDG.E.CONSTANT R241, desc[UR6][R126.64+0x1fc] ;  /* 0x0001fc067ef17981 */ /* 0x000ea4000c1e9900 */
[----:B---3--:R-:W-:Y:S02]  /*2040*/  FFMA R243, R234, R243, R250 ;  /* 0x000000f3eaf37223 */ /* 0x008fe400000000fa */
[----:B------:R-:W3:Y:S02]  /*2050*/  LDG.E.CONSTANT R250, desc[UR6][R126.64+0x1c] ;  /* 0x00001c067efa7981 */ /* 0x000ee4000c1e9900 */
[----:B------:R-:W-:-:S04]  /*2060*/  FFMA R243, R235, R244, R243 ;  /* 0x000000f4ebf37223 */ /* 0x000fc800000000f3 */
[----:B------:R-:W-:-:S04]  /*2070*/  FFMA R243, R236, R245, R243 ;  /* 0x000000f5ecf37223 */ /* 0x000fc800000000f3 */
[----:B------:R-:W-:-:S04]  /*2080*/  FFMA R243, R237, R246, R243 ;  /* 0x000000f6edf37223 */ /* 0x000fc800000000f3 */
[----:B------:R-:W-:-:S04]  /*2090*/  FFMA R243, R238, R247, R243 ;  /* 0x000000f7eef37223 */ /* 0x000fc800000000f3 */
[----:B------:R-:W-:Y:S01]  /*20a0*/  FFMA R243, R239, R248, R243 ;  /* 0x000000f8eff37223 */ /* 0x000fe200000000f3 */
[----:B------:R-:W-:Y:S01]  /*20b0*/  MOV R247, 0x3f800000 ;  /* 0x3f80000000f77802 */ /* 0x000fe20000000f00 */
[----:B------:R-:W3:Y:S02]  /*20c0*/  LDG.E.CONSTANT R248, desc[UR6][R126.64+0x14] ;  /* 0x000014067ef87981 */ /* 0x000ee4000c1e9900 */
[----:B------:R-:W-:Y:S02]  /*20d0*/  FFMA R243, R242, R249, R243 ;  /* 0x000000f9f2f37223 */ /* 0x000fe400000000f3 */
[----:B------:R-:W3:Y:S02]  /*20e0*/  LDG.E.CONSTANT R249, desc[UR6][R126.64+0x18] ;  /* 0x000018067ef97981 */ /* 0x000ee4000c1e9900 */
        /* <DEDUP_REMOVED lines=11> */
[C---:B------:R-:W-:Y:S02]  /*21a0*/  FSETP.GE.AND P1, PT, |R244|.reuse, 0.60000002384185791016, PT ;  /* 0x3f19999af400780b */ /* 0x040fe40003f26200 */
[----:B------:R-:W-:Y:S02]  /*21b0*/  FSETP.GE.AND P0, PT, |R244|, 9.010913848876953125, PT ;  /* 0x41102cb4f400780b */ /* 0x000fe40003f06200 */
[C---:B------:R-:W-:Y:S01]  /*21c0*/  FFMA R243, R245.reuse, R243, -0.052303962409496307373 ;  /* 0xbd563caef5f37423 */ /* 0x040fe200000000f3 */
[----:B-1----:R-:W-:Y:S02]  /*21d0*/  FFMA R246, R246, -2, R247 ;  /* 0xc0000000f6f67823 */ /* 0x002fe400000000f7 */
[----:B------:R-:W3:Y:S01]  /*21e0*/  LDG.E.CONSTANT R247, desc[UR6][R126.64+0x10] ;  /* 0x000010067ef77981 */ /* 0x000ee2000c1e9900 */
[----:B------:R-:W-:-:S04]  /*21f0*/  FFMA R243, R245, R243, 0.1331529766321182251 ;  /* 0x3e085941f5f37423 */ /* 0x000fc800000000f3 */
[----:B------:R-:W-:Y:S01]  /*2200*/  FFMA R243, R245, R243, -0.33332768082618713379 ;  /* 0xbeaaa9edf5f37423 */ /* 0x000fe200000000f3 */
[----:B------:R-:W-:-:S03]  /*2210*/  FSEL R246, R246, 1, !P0 ;  /* 0x3f800000f6f67808 */ /* 0x000fc60004000000 */
[----:B------:R-:W-:Y:S01]  /*2220*/  FFMA R243, R245, R243, RZ ;  /* 0x000000f3f5f37223 */ /* 0x000fe200000000ff */
[--C-:B------:R-:W-:Y:S01]  /*2230*/  LOP3.LUT R246, R246, 0x80000000, R244.reuse, 0xb8, !PT ;  /* 0x80000000f6f67812 */ /* 0x100fe200078eb8f4 */
[----:B------:R-:W3:Y:S02]  /*2240*/  LDG.E.CONSTANT R245, desc[UR6][R126.64+0x8] ;  /* 0x000008067ef57981 */ /* 0x000ee4000c1e9900 */
[----:B------:R-:W-:Y:S01]  /*2250*/  @!P1 FFMA R246, R244, R243, R244 ;  /* 0x000000f3f4f69223 */ /* 0x000fe200000000f4 */
[----:B------:R-:W-:Y:S01]  /*2260*/  FMUL R243, R252, 0.5 ;  /* 0x3f000000fcf37820 */ /* 0x000fe20000400000 */
[----:B------:R-:W3:Y:S02]  /*2270*/  LDG.E.CONSTANT R244, desc[UR6][R126.64+0x4] ;  /* 0x000004067ef47981 */ /* 0x000ee4000c1e9900 */
[----:B------:R-:W-:-:S04]  /*2280*/  FADD R246, R246, 1 ;  /* 0x3f800000f6f67421 */ /* 0x000fc80000000000 */
[----:B------:R-:W-:Y:S02]  /*2290*/  FMUL R243, R243, R246 ;  /* 0x000000f6f3f37220 */ /* 0x000fe40000400000 */
[----:B------:R-:W3:Y:S02]  /*22a0*/  LDG.E.CONSTANT R246, desc[UR6][R126.64+0xc] ;  /* 0x00000c067ef67981 */ /* 0x000ee4000c1e9900 */
[C---:B--2---:R-:W-:Y:S02]  /*22b0*/  FFMA R129, R243.reuse, R241, R129 ;  /* 0x000000f1f3817223 */ /* 0x044fe40000000081 */
[----:B------:R-:W2:Y:S01]  /*22c0*/  LDG.E.CONSTANT R241, desc[UR6][R126.64] ;  /* 0x000000067ef17981 */ /* 0x000ea2000c1e9900 */
[----:B----4-:R-:W-:-:S03]  /*22d0*/  FFMA R119, R243, R251, R119 ;  /* 0x000000fbf3777223 */ /* 0x010fc60000000077 */
[----:B------:R-:W4:Y:S01]  /*22e0*/  LDG.E.CONSTANT R251, desc[UR6][R126.64+0x44] ;  /* 0x000044067efb7981 */ /* 0x000f22000c1e9900 */
        /* <DEDUP_REMOVED lines=14> */
[----:B--2---:R-:W-:-:S03]  /*23d0*/  FFMA R0, R243, R241, R0 ;  /* 0x000000f1f3007223 */ /* 0x004fc60000000000 */
        /* <DEDUP_REMOVED lines=216> */
[----:B------:R-:W2:Y:S04]  /*3160*/  LDG.E.CONSTANT R241, desc[UR6][R126.64+0x1d4] ;  /* 0x0001d4067ef17981 */ /* 0x000ea8000c1e9900 */
[----:B------:R-:W2:Y:S01]  /*3170*/  LDG.E.CONSTANT R126, desc[UR6][R126.64+0x1f8] ;  /* 0x0001f8067e7e7981 */ /* 0x000ea2000c1e9900 */
[----:B------:R-:W-:-:S04]  /*3180*/  UIADD3 UR4, UPT, UPT, UR4, 0x1, URZ ;  /* 0x0000000104047890 */ /* 0x000fc8000fffe0ff */
[----:B------:R-:W-:Y:S01]  /*3190*/  UISETP.NE.AND UP0, UPT, UR4, URZ, UPT ;  /* 0x000000ff0400728c */ /* 0x000fe2000bf05270 */
[C---:B----4-:R-:W-:Y:S01]  /*31a0*/  FFMA R3, R243.reuse, R251, R3 ;  /* 0x000000fbf3037223 */ /* 0x050fe20000000003 */
[----:B------:R-:W-:Y:S01]  /*31b0*/  IADD3 R240, PT, PT, R240, 0x80, RZ ;  /* 0x00000080f0f07810 */ /* 0x000fe20007ffe0ff */
[C---:B---3--:R-:W-:Y:S01]  /*31c0*/  FFMA R4, R243.reuse, R250, R4 ;  /* 0x000000faf3047223 */ /* 0x048fe20000000004 */
[C---:B------:R-:W-:Y:S01]  /*31d0*/  FFMA R6, R243.reuse, R248, R6 ;  /* 0x000000f8f3067223 */ /* 0x040fe20000000006 */
[C---:B------:R-:W-:Y:S01]  /*31e0*/  FFMA R5, R243.reuse, R249, R5 ;  /* 0x000000f9f3057223 */ /* 0x040fe20000000005 */
[C---:B------:R-:W-:Y:S01]  /*31f0*/  FFMA R7, R243.reuse, R247, R7 ;  /* 0x000000f7f3077223 */ /* 0x040fe20000000007 */
[C---:B------:R-:W-:Y:S01]  /*3200*/  FFMA R9, R243.reuse, R245, R9 ;  /* 0x000000f5f3097223 */ /* 0x040fe20000000009 */
[C---:B------:R-:W-:Y:S01]  /*3210*/  FFMA R10, R243.reuse, R244, R10 ;  /* 0x000000f4f30a7223 */ /* 0x040fe2000000000a */
[C---:B------:R-:W-:Y:S01]  /*3220*/  FFMA R8, R243.reuse, R246, R8 ;  /* 0x000000f6f3087223 */ /* 0x040fe20000000008 */
[C---:B--2---:R-:W-:Y:S01]  /*3230*/  FFMA R130, R243.reuse, R241, R130 ;  /* 0x000000f1f3827223 */ /* 0x044fe20000000082 */
[----:B------:R-:W-:Y:S01]  /*3240*/  FFMA R2, R243, R126, R2 ;  /* 0x0000007ef3027223 */ /* 0x000fe20000000002 */
[----:B------:R-:W-:Y:S06]  /*3250*/  BRA.U UP0, `(.L_x_9) ;  /* 0xffffffdd00007547 */ /* 0x000fec000b83ffff */
.L_x_8:
[----:B------:R-:W1:Y:S01]  /*3260*/  S2R R132, SR_TID.X ;  /* 0x0000000000847919 */ /* 0x000e620000002100 */
[----:B------:R-:W1:Y:S08]  /*3270*/  LDC R131, c[0x0][0x360] ;  /* 0x0000d800ff837b82 */ /* 0x000e700000000800 */
[----:B------:R-:W2:Y:S01]  /*3280*/  LDC.64 R126, c[0x0][0x398] ;  /* 0x0000e600ff7e7b82 */ /* 0x000ea20000000a00 */
[----:B-1----:R-:W-:-:S05]  /*3290*/  IMAD R131, R131, UR5, R132 ;  /* 0x0000000583837c24 */ /* 0x002fca000f8e0284 */
[----:B------:R-:W-:-:S05]  /*32a0*/  SHF.L.U32 R131, R131, 0x7, RZ ;  /* 0x0000000783837819 */ /* 0x000fca00000006ff */
[----:B--2---:R-:W-:-:S05]  /*32b0*/  IMAD.WIDE R126, R131, 0x4, R126 ;  /* 0x00000004837e7825 */ /* 0x004fca00078e027e */
[----:B0-----:R-:W-:Y:S04]  /*32c0*/  STG.E desc[UR6][R126.64], R0 ;  /* 0x000000007e007986 */ /* 0x001fe8000c101906 */
[----:B------:R-:W-:Y:S04]  /*32d0*/  STG.E desc[UR6][R126.64+0x4], R128 ;  /* 0x000004807e007986 */ /* 0x000fe8000c101906 */
        /* <DEDUP_REMOVED lines=125> */
[----:B------:R-:W-:Y:S01]  /*3ab0*/  STG.E desc[UR6][R126.64+0x1fc], R129 ;  /* 0x0001fc817e007986 */ /* 0x000fe2000c101906 */
[----:B------:R-:W-:Y:S05]  /*3ac0*/  EXIT ;  /* 0x000000000000794d */ /* 0x000fea0003800000 */
.L_x_10:
        /* <DEDUP_REMOVED lines=11> */
.L_x_31:


//--------------------- .text._Z11mlp_forwardPKfS0_S0_Pfi --------------------------
	.section	.text._Z11mlp_forwardPKfS0_S0_Pfi,"ax",@progbits
	.align	128
        .global         _Z11mlp_forwardPKfS0_S0_Pfi
        .type           _Z11mlp_forwardPKfS0_S0_Pfi,@function
        .size           _Z11mlp_forwardPKfS0_S0_Pfi,(.L_x_32 - _Z11mlp_forwardPKfS0_S0_Pfi)
        .other          _Z11mlp_forwardPKfS0_S0_Pfi,@"STO_CUDA_ENTRY STV_DEFAULT"
_Z11mlp_forwardPKfS0_S0_Pfi:
.text._Z11mlp_forwardPKfS0_S0_Pfi:
        /* <DEDUP_REMOVED lines=9> */
[----:B------:R-:W0:Y:S01]  /*0090*/  LDC R0, c[0x0][0x360] ;  /* 0x0000d800ff007b82 */ /* 0x000e220000000800 */
[----:B------:R-:W1:Y:S07]  /*00a0*/  LDCU.64 UR10, c[0x0][0x358] ;  /* 0x00006b00ff0a77ac */ /* 0x000e6e0008000a00 */
[----:B------:R-:W2:Y:S01]  /*00b0*/  LDC.64 R2, c[0x0][0x380] ;  /* 0x0000e000ff027b82 */ /* 0x000ea20000000a00 */
[----:B0-----:R-:W-:-:S05]  /*00c0*/  IMAD R0, R0, UR4, R5 ;  /* 0x0000000400007c24 */ /* 0x001fca000f8e0205 */
[----:B------:R-:W-:-:S05]  /*00d0*/  SHF.L.U32 R5, R0, 0x7, RZ ;  /* 0x0000000700057819 */ /* 0x000fca00000006ff */
[----:B--2---:R-:W-:-:S05]  /*00e0*/  IMAD.WIDE R2, R5, 0x4, R2 ;  /* 0x0000000405027825 */ /* 0x004fca00078e0202 */
[----:B-1----:R0:W5:Y:S04]  /*00f0*/  LDG.E.CONSTANT R4, desc[UR10][R2.64+0x1fc] ;  /* 0x0001fc0a02047981 */ /* 0x002168000c1e9900 */
        /* <DEDUP_REMOVED lines=127> */
[----:B------:R-:W-:-:S07]  /*08f0*/  HFMA2 R131, -RZ, RZ, 0, 0 ;  /* 0x00000000ff837431 */ /* 0x000fce00000001ff */
.L_x_11:
[----:B0-----:R-:W0:Y:S02]  /*0900*/  LDC.64 R2, c[0x0][0x388] ;  /* 0x0000e200ff027b82 */ /* 0x001e240000000a00 */
[----:B0-----:R-:W-:-:S05]  /*0910*/  IMAD.WIDE.U32 R2, R131, 0x4, R2 ;  /* 0x0000000483027825 */ /* 0x001fca00078e0002 */
[----:B------:R-:W2:Y:S04]  /*0920*/  LDG.E.CONSTANT R145, desc[UR10][R2.64] ;  /* 0x0000000a02917981 */ /* 0x000ea8000c1e9900 */
        /* <DEDUP_REMOVED lines=24> */
[----:B------:R-:W4:Y:S01]  /*0ab0*/  LDG.E.CONSTANT R157, desc[UR10][R2.64+0xe000] ;  /* 0x00e0000a029d7981 */ /* 0x000f22000c1e9900 */
[----:B--2--5:R-:W-:-:S04]  /*0ac0*/  FFMA R142, R0, R145, RZ ;  /* 0x00000091008e7223 */ /* 0x024fc800000000ff */
[----:B---3--:R-:W-:Y:S02]  /*0ad0*/  FFMA R145, R5, R144, R142 ;  /* 0x0000009005917223 */ /* 0x008fe4000000008e */
[----:B------:R-:W2:Y:S02]  /*0ae0*/  LDG.E.CONSTANT R144, desc[UR10][R2.64+0x10800] ;  /* 0x0108000a02907981 */ /* 0x000ea4000c1e9900 */
[----:B----4-:R-:W-:-:S04]  /*0af0*/  FFMA R146, R6, R146, R145 ;  /* 0x0000009206927223 */ /* 0x010fc80000000091 */
[----:B------:R-:W-:Y:S02]  /*0b00*/  FFMA R147, R7, R147, R146 ;  /* 0x0000009307937223 */ /* 0x000fe40000000092 */
[----:B------:R-:W3:Y:S02]  /*0b10*/  LDG.E.CONSTANT R146, desc[UR10][R2.64+0xf800] ;  /* 0x00f8000a02927981 */ /* 0x000ee4000c1e9900 */
[----:B------:R-:W-:Y:S02]  /*0b20*/  FFMA R148, R8, R148, R147 ;  /* 0x0000009408947223 */ /* 0x000fe40000000093 */
[----:B------:R-:W4:Y:S02]  /*0b30*/  LDG.E.CONSTANT R147, desc[UR10][R2.64+0xf000] ;  /* 0x00f0000a02937981 */ /* 0x000f24000c1e9900 */
[----:B------:R-:W-:Y:S02]  /*0b40*/  FFMA R153, R9, R153, R148 ;  /* 0x0000009909997223 */ /* 0x000fe40000000094 */
[----:B------:R-:W2:Y:S02]  /*0b50*/  LDG.E.CONSTANT R148, desc[UR10][R2.64+0xe800] ;  /* 0x00e8000a02947981 */ /* 0x000ea4000c1e9900 */
[----:B------:R-:W-:-:S02]  /*0b60*/  FFMA R142, R10, R155, R153 ;  /* 0x0000009b0a8e7223 */ /* 0x000fc40000000099 */
[----:B------:R-:W3:Y:S02]  /*0b70*/  LDG.E.CONSTANT R153, desc[UR10][R2.64+0xc000] ;  /* 0x00c0000a02997981 */ /* 0x000ee4000c1e9900 */
[----:B------:R-:W-:Y:S02]  /*0b80*/  FFMA R145, R11, R156, R142 ;  /* 0x0000009c0b917223 */ /* 0x000fe4000000008e */
[----:B------:R-:W4:Y:S04]  /*0b90*/  LDG.E.CONSTANT R156, desc[UR10][R2.64+0xc800] ;  /* 0x00c8000a029c7981 */ /* 0x000f28000c1e9900 */
        /* <DEDUP_REMOVED lines=22> */
[----:B------:R-:W2:Y:S04]  /*0d00*/  LDG.E.CONSTANT R135, desc[UR10][R2.64+0x15000] ;  /* 0x0150000a02877981 */ /* 0x000ea8000c1e9900 */
[----:B------:R-:W2:Y:S04]  /*0d10*/  LDG.E.CONSTANT R133, desc[UR10][R2.64+0x16000] ;  /* 0x0160000a02857981 */ /* 0x000ea8000c1e9900 */
[----:B------:R-:W2:Y:S01]  /*0d20*/  LDG.E.CONSTANT R132, desc[UR10][R2.64+0x16800] ;  /* 0x0168000a02847981 */ /* 0x000ea2000c1e9900 */
[----:B------:R-:W-:-:S04]  /*0d30*/  FFMA R159, R23, R150, R160 ;  /* 0x00000096179f7223 */ /* 0x000fc800000000a0 */
        /* <DEDUP_REMOVED lines=8> */
[----:B---3--:R-:W-:Y:S02]  /*0dc0*/  FFMA R150, R28, R153, R149 ;  /* 0x000000991c967223 */ /* 0x008fe40000000095 */
[----:B------:R-:W3:Y:S02]  /*0dd0*/  LDG.E.CONSTANT R153, desc[UR10][R2.64+0x18000] ;  /* 0x0180000a02997981 */ /* 0x000ee4000c1e9900 */
[----:B----4-:R-:W-:Y:S02]  /*0de0*/  FFMA R149, R29, R156, R150 ;  /* 0x0000009c1d957223 */ /* 0x010fe40000000096 */
[----:B------:R-:W4:Y:S02]  /*0df0*/  LDG.E.CONSTANT R156, desc[UR10][R2.64+0x1b800] ;  /* 0x01b8000a029c7981 */ /* 0x000f24000c1e9900 */
[----:B--2---:R-:W-:-:S02]  /*0e00*/  FFMA R150, R30, R155, R149 ;  /* 0x0000009b1e967223 */ /* 0x004fc40000000095 */
[----:B------:R-:W2:Y:S02]  /*0e10*/  LDG.E.CONSTANT R155, desc[UR10][R2.64+0x19000] ;  /* 0x0190000a029b7981 */ /* 0x000ea4000c1e9900 */
[----:B------:R-:W-:-:S04]  /*0e20*/  FFMA R149, R31, R158, R150 ;  /* 0x0000009e1f957223 */ /* 0x000fc80000000096 */
[----:B------:R-:W-:Y:S02]  /*0e30*/  FFMA R150, R32, R157, R149 ;  /* 0x0000009d20967223 */ /* 0x000fe40000000095 */
[----:B------:R-:W4:Y:S02]  /*0e40*/  LDG.E.CONSTANT R157, desc[UR10][R2.64+0x1a000] ;  /* 0x01a0000a029d7981 */ /* 0x000f24000c1e9900 */
[----:B------:R-:W-:Y:S02]  /*0e50*/  FFMA R149, R33, R148, R150 ;  /* 0x0000009421957223 */ /* 0x000fe40000000096 */
[----:B------:R-:W3:Y:S02]  /*0e60*/  LDG.E.CONSTANT R148, desc[UR10][R2.64+0x17800] ;  /* 0x0178000a02947981 */ /* 0x000ee4000c1e9900 */
[----:B------:R-:W-:Y:S02]  /*0e70*/  FFMA R150, R34, R147, R149 ;  /* 0x0000009322967223 */ /* 0x000fe40000000095 */
[----:B------:R-:W4:Y:S02]  /*0e80*/  LDG.E.CONSTANT R149, desc[UR10][R2.64+0x1c000] ;  /* 0x01c0000a02957981 */ /* 0x000f24000c1e9900 */
[----:B------:R-:W-:-:S02]  /*0e90*/  FFMA R147, R35, R146, R150 ;  /* 0x0000009223937223 */ /* 0x000fc40000000096 */
[----:B------:R-:W2:Y:S02]  /*0ea0*/  LDG.E.CONSTANT R150, desc[UR10][R2.64+0x18800] ;  /* 0x0188000a02967981 */ /* 0x000ea4000c1e9900 */
[----:B------:R-:W-:Y:S02]  /*0eb0*/  FFMA R146, R36, R145, R147 ;  /* 0x0000009124927223 */ /* 0x000fe40000000093 */
[----:B------:R-:W4:Y:S02]  /*0ec0*/  LDG.E.CONSTANT R147, desc[UR10][R2.64+0x1d000] ;  /* 0x01d0000a02937981 */ /* 0x000f24000c1e9900 */
[----:B------:R-:W-:Y:S02]  /*0ed0*/  FFMA R145, R37, R144, R146 ;  /* 0x0000009025917223 */ /* 0x000fe40000000092 */
[----:B------:R-:W4:Y:S02]  /*0ee0*/  LDG.E.CONSTANT R146, desc[UR10][R2.64+0x1c800] ;  /* 0x01c8000a02927981 */ /* 0x000f24000c1e9900 */
[----:B------:R-:W-:-:S02]  /*0ef0*/  FFMA R144, R38, R143, R145 ;  /* 0x0000008f26907223 */ /* 0x000fc40000000091 */
[----:B------:R-:W4:Y:S02]  /*0f00*/  LDG.E.CONSTANT R145, desc[UR10][R2.64+0x1e000] ;  /* 0x01e0000a02917981 */ /* 0x000f24000c1e9900 */
        /* <DEDUP_REMOVED lines=21> */
[----:B------:R-:W4:Y:S04]  /*1060*/  LDG.E.CONSTANT R132, desc[UR10][R2.64+0x21800] ;  /* 0x0218000a02847981 */ /* 0x000f28000c1e9900 */
[----:B------:R-:W4:Y:S04]  /*1070*/  LDG.E.CONSTANT R135, desc[UR10][R2.64+0x22000] ;  /* 0x0220000a02877981 */ /* 0x000f28000c1e9900 */
[----:B------:R-:W4:Y:S01]  /*1080*/  LDG.E.CONSTANT R134, desc[UR10][R2.64+0x22800] ;  /* 0x0228000a02867981 */ /* 0x000f22000c1e9900 */
[----:B------:R-:W-:-:S03]  /*1090*/  FFMA R158, R50, R151, R161 ;  /* 0x00000097329e7223 */ /* 0x000fc600000000a1 */
[----:B------:R-:W4:Y:S01]  /*10a0*/  LDG.E.CONSTANT R161, desc[UR10][R2.64+0x3f800] ;  /* 0x03f8000a02a17981 */ /* 0x000f22000c1e9900 */
[----:B---3--:R-:W-:-:S03]  /*10b0*/  FFMA R151, R51, R148, R158 ;  /* 0x0000009433977223 */ /* 0x008fc6000000009e */
[----:B------:R-:W3:Y:S01]  /*10c0*/  LDG.E.CONSTANT R158, desc[UR10][R2.64+0x2e800] ;  /* 0x02e8000a029e7981 */ /* 0x000ee2000c1e9900 */
[----:B------:R-:W-:-:S03]  /*10d0*/  FFMA R148, R52, R153, R151 ;  /* 0x0000009934947223 */ /* 0x000fc60000000097 */
[----:B------:R-:W3:Y:S01]  /*10e0*/  LDG.E.CONSTANT R153, desc[UR10][R2.64+0x31000] ;  /* 0x0310000a02997981 */ /* 0x000ee2000c1e9900 */
[----:B--2---:R-:W-:-:S04]  /*10f0*/  FFMA R151, R53, R150, R148 ;  /* 0x0000009635977223 */ /* 0x004fc80000000094 */
[----:B------:R-:W-:Y:S02]  /*1100*/  FFMA R148, R54, R155, R151 ;  /* 0x0000009b36947223 */ /* 0x000fe40000000097 */
[----:B------:R-:W2:Y:S02]  /*1110*/  LDG.E.CONSTANT R155, desc[UR10][R2.64+0x30000] ;  /* 0x0300000a029b7981 */ /* 0x000ea4000c1e9900 */
[----:B------:R-:W-:Y:S02]  /*1120*/  FFMA R151, R55, R152, R148 ;  /* 0x0000009837977223 */ /* 0x000fe40000000094 */
[----:B------:R-:W2:Y:S02]  /*1130*/  LDG.E.CONSTANT R152, desc[UR10][R2.64+0x31800] ;  /* 0x0318000a02987981 */ /* 0x000ea4000c1e9900 */
[----:B----4-:R-:W-:Y:S02]  /*1140*/  FFMA R148, R56, R157, R151 ;  /* 0x0000009d38947223 */ /* 0x010fe40000000097 */
[----:B------:R-:W4:Y:S02]  /*1150*/  LDG.E.CONSTANT R157, desc[UR10][R2.64+0x2f000] ;  /* 0x02f0000a029d7981 */ /* 0x000f24000c1e9900 */
[----:B------:R-:W-:-:S02]  /*1160*/  FFMA R151, R57, R154, R148 ;  /* 0x0000009a39977223 */ /* 0x000fc40000000094 */
[----:B------:R-:W2:Y:S02]  /*1170*/  LDG.E.CONSTANT R154, desc[UR10][R2.64+0x30800] ;  /* 0x0308000a029a7981 */ /* 0x000ea4000c1e9900 */
[----:B------:R-:W-:-:S04]  /*1180*/  FFMA R148, R58, R159, R151 ;  /* 0x0000009f3a947223 */ /* 0x000fc80000000097 */
[----:B------:R-:W-:Y:S02]  /*1190*/  FFMA R151, R59, R156, R148 ;  /* 0x0000009c3b977223 */ /* 0x000fe40000000094 */
[----:B------:R-:W3:Y:S02]  /*11a0*/  LDG.E.CONSTANT R148, desc[UR10][R2.64+0x24800] ;  /* 0x0248000a02947981 */ /* 0x000ee4000c1e9900 */
[----:B------:R-:W-:Y:S02]  /*11b0*/  FFMA R150, R60, R149, R151 ;  /* 0x000000953c967223 */ /* 0x000fe40000000097 */
[----:B------:R-:W4:Y:S02]  /*11c0*/  LDG.E.CONSTANT R149, desc[UR10][R2.64+0x25000] ;  /* 0x0250000a02957981 */ /* 0x000f24000c1e9900 */
[----:B------:R-:W-:Y:S02]  /*11d0*/  FFMA R151, R61, R146, R150 ;  /* 0x000000923d977223 */ /* 0x000fe40000000096 */
[----:B------:R-:W2:Y:S02]  /*11e0*/  LDG.E.CONSTANT R146, desc[UR10][R2.64+0x25800] ;  /* 0x0258000a02927981 */ /* 0x000ea4000c1e9900 */
[----:B------:R-:W-:-:S02]  /*11f0*/  FFMA R150, R62, R147, R151 ;  /* 0x000000933e967223 */ /* 0x000fc40000000097 */
        /* <DEDUP_REMOVED lines=29> */
[----:B------:R-:W2:Y:S04]  /*13d0*/  LDG.E.CONSTANT R150, desc[UR10][R2.64+0x2d800] ;  /* 0x02d8000a02967981 */ /* 0x000ea8000c1e9900 */
[----:B------:R-:W2:Y:S04]  /*13e0*/  LDG.E.CONSTANT R139, desc[UR10][R2.64+0x2e000] ;  /* 0x02e0000a028b7981 */ /* 0x000ea8000c1e9900 */
[----:B------:R-:W2:Y:S01]  /*13f0*/  LDG.E.CONSTANT R156, desc[UR10][R2.64+0x2f800] ;  /* 0x02f8000a029c7981 */ /* 0x000ea2000c1e9900 */
[----:B---3--:R-:W-:-:S04]  /*1400*/  FFMA R159, R77, R148, R160 ;  /* 0x000000944d9f7223 */ /* 0x008fc800000000a0 */
[----:B----4-:R-:W-:Y:S02]  /*1410*/  FFMA R148, R78, R149, R159 ;  /* 0x000000954e947223 */ /* 0x010fe4000000009f */
[----:B------:R-:W3:Y:S02]  /*1420*/  LDG.E.CONSTANT R159, desc[UR10][R2.64+0x3b000] ;  /* 0x03b0000a029f7981 */ /* 0x000ee4000c1e9900 */
[----:B--2---:R-:W-:-:S04]  /*1430*/  FFMA R149, R79, R146, R148 ;  /* 0x000000924f957223 */ /* 0x004fc80000000094 */
[----:B------:R-:W-:-:S04]  /*1440*/  FFMA R146, R80, R147, R149 ;  /* 0x0000009350927223 */ /* 0x000fc80000000095 */
[----:B------:R-:W-:-:S04]  /*1450*/  FFMA R147, R81, R144, R146 ;  /* 0x0000009051937223 */ /* 0x000fc80000000092 */
[----:B------:R-:W-:-:S04]  /*1460*/  FFMA R144, R82, R145, R147 ;  /* 0x0000009152907223 */ /* 0x000fc80000000093 */
[----:B------:R-:W-:-:S04]  /*1470*/  FFMA R145, R83, R142, R144 ;  /* 0x0000008e53917223 */ /* 0x000fc80000000090 */
[----:B------:R-:W-:-:S04]  /*1480*/  FFMA R142, R84, R143, R145 ;  /* 0x0000008f548e7223 */ /* 0x000fc80000000091 */
[----:B------:R-:W-:-:S04]  /*1490*/  FFMA R143, R85, R138, R142 ;  /* 0x0000008a558f7223 */ /* 0x000fc8000000008e */
[----:B------:R-:W-:Y:S02]  /*14a0*/  FFMA R138, R86, R141, R143 ;  /* 0x0000008d568a7223 */ /* 0x000fe4000000008f */
[----:B------:R-:W2:Y:S02]  /*14b0*/  LDG.E.CONSTANT R141, desc[UR10][R2.64+0x32000] ;  /* 0x0320000a028d7981 */ /* 0x000ea4000c1e9900 */
[----:B------:R-:W-:Y:S02]  /*14c0*/  FFMA R143, R87, R140, R138 ;  /* 0x0000008c578f7223 */ /* 0x000fe4000000008a */
[----:B------:R-:W4:Y:S02]  /*14d0*/  LDG.E.CONSTANT R138, desc[UR10][R2.64+0x32800] ;  /* 0x0328000a028a7981 */ /* 0x000f24000c1e9900 */
[----:B------:R-:W-:Y:S02]  /*14e0*/  FFMA R140, R88, R133, R143 ;  /* 0x00000085588c7223 */ /* 0x000fe4000000008f */
[----:B------:R-:W3:Y:S02]  /*14f0*/  LDG.E.CONSTANT R133, desc[UR10][R2.64+0x33000] ;  /* 0x0330000a02857981 */ /* 0x000ee4000c1e9900 */
[----:B------:R-:W-:-:S02]  /*1500*/  FFMA R143, R89, R132, R140 ;  /* 0x00000084598f7223 */ /* 0x000fc4000000008c */
        /* <DEDUP_REMOVED lines=26> */
[----:B------:R-:W3:Y:S04]  /*16b0*/  LDG.E.CONSTANT R149, desc[UR10][R2.64+0x3a000] ;  /* 0x03a0000a02957981 */ /* 0x000ee8000c1e9900 */
[----:B------:R-:W3:Y:S04]  /*16c0*/  LDG.E.CONSTANT R156, desc[UR10][R2.64+0x3a800] ;  /* 0x03a8000a029c7981 */ /* 0x000ee8000c1e9900 */
[----:B------:R-:W3:Y:S01]  /*16d0*/  LDG.E.CONSTANT R154, desc[UR10][R2.64+0x3b800] ;  /* 0x03b8000a029a7981 */ /* 0x000ee2000c1e9900 */
[----:B------:R-:W-:-:S03]  /*16e0*/  FFMA R163, R103, R152, R148 ;  /* 0x0000009867a37223 */ /* 0x000fc60000000094 */
[----:B------:R-:W3:Y:S04]  /*16f0*/  LDG.E.CONSTANT R157, desc[UR10][R2.64+0x3c000] ;  /* 0x03c0000a029d7981 */ /* 0x000ee8000c1e9900 */
[----:B------:R-:W3:Y:S04]  /*1700*/  LDG.E.CONSTANT R152, desc[UR10][R2.64+0x3c800] ;  /* 0x03c8000a02987981 */ /* 0x000ee8000c1e9900 */
[----:B------:R-:W3:Y:S04]  /*1710*/  LDG.E.CONSTANT R155, desc[UR10][R2.64+0x3d000] ;  /* 0x03d0000a029b7981 */ /* 0x000ee8000c1e9900 */
[----:B------:R-:W3:Y:S04]  /*1720*/  LDG.E.CONSTANT R150, desc[UR10][R2.64+0x3d800] ;  /* 0x03d8000a02967981 */ /* 0x000ee8000c1e9900 */
[----:B------:R-:W3:Y:S04]  /*1730*/  LDG.E.CONSTANT R153, desc[UR10][R2.64+0x3e000] ;  /* 0x03e0000a02997981 */ /* 0x000ee8000c1e9900 */
[----:B------:R-:W3:Y:S04]  /*1740*/  LDG.E.CONSTANT R148, desc[UR10][R2.64+0x3e800] ;  /* 0x03e8000a02947981 */ /* 0x000ee8000c1e9900 */
[----:B------:R0:W3:Y:S01]  /*1750*/  LDG.E.CONSTANT R151, desc[UR10][R2.64+0x3f000] ;  /* 0x03f0000a02977981 */ /* 0x0000e2000c1e9900 */
[----:B--2---:R-:W-:-:S04]  /*1760*/  FFMA R158, R104, R141, R163 ;  /* 0x0000008d689e7223 */ /* 0x004fc800000000a3 */
[----:B----4-:R-:W-:-:S04]  /*1770*/  FFMA R141, R105, R138, R158 ;  /* 0x0000008a698d7223 */ /* 0x010fc8000000009e */
[----:B---3--:R-:W-:-:S04]  /*1780*/  FFMA R138, R106, R133, R141 ;  /* 0x000000856a8a7223 */ /* 0x008fc8000000008d */
[----:B------:R-:W-:-:S04]  /*1790*/  FFMA R133, R107, R132, R138 ;  /* 0x000000846b857223 */ /* 0x000fc8000000008a */
[----:B------:R-:W-:-:S04]  /*17a0*/  FFMA R132, R108, R135, R133 ;  /* 0x000000876c847223 */ /* 0x000fc80000000085 */
[----:B------:R-:W-:-:S04]  /*17b0*/  FFMA R133, R109, R134, R132 ;  /* 0x000000866d857223 */ /* 0x000fc80000000084 */
[----:B------:R-:W-:-:S04]  /*17c0*/  FFMA R132, R110, R137, R133 ;  /* 0x000000896e847223 */ /* 0x000fc80000000085 */
[----:B------:R-:W-:-:S04]  /*17d0*/  FFMA R133, R111, R136, R132 ;  /* 0x000000886f857223 */ /* 0x000fc80000000084 */
[----:B------:R-:W-:-:S04]  /*17e0*/  FFMA R132, R112, R143, R133 ;  /* 0x0000008f70847223 */ /* 0x000fc80000000085 */
[----:B------:R-:W-:-:S04]  /*17f0*/  FFMA R133, R113, R140, R132 ;  /* 0x0000008c71857223 */ /* 0x000fc80000000084 */
[----:B0-----:R-:W-:-:S04]  /*1800*/  FFMA R2, R114, R139, R133 ;  /* 0x0000008b72027223 */ /* 0x001fc80000000085 */
        /* <DEDUP_REMOVED lines=23> */
[----:B------:R-:W-:Y:S01]  /*1980*/  MOV R136, 0x3c80f082 ;  /* 0x3c80f08200887802 */ /* 0x000fe20000000f00 */
[----:B------:R-:W-:Y:S01]  /*1990*/  FMUL R137, R132, R132 ;  /* 0x0000008484897220 */ /* 0x000fe20000400000 */
[----:B0-----:R-:W-:-:S06]  /*19a0*/  FADD R133, R2, 1 ;  /* 0x3f80000002857421 */ /* 0x001fcc0000000000 */
[----:B------:R-:W0:Y:S01]  /*19b0*/  MUFU.RCP R133, R133 ;  /* 0x0000008500857308 */ /* 0x000e220000001000 */
[C---:B------:R-:W-:Y:S01]  /*19c0*/  FFMA R136, R137.reuse, R136, -0.052303962409496307373 ;  /* 0xbd563cae89887423 */ /* 0x040fe20000000088 */
[----:B------:R-:W-:Y:S02]  /*19d0*/  MOV R134, 0x3f800000 ;  /* 0x3f80000000867802 */ /* 0x000fe40000000f00 */
[C---:B------:R-:W-:Y:S01]  /*19e0*/  FSETP.GE.AND P1, PT, |R132|.reuse, 0.60000002384185791016, PT ;  /* 0x3f19999a8400780b */ /* 0x040fe20003f26200 */
[----:B------:R-:W-:Y:S01]  /*19f0*/  FFMA R136, R137, R136, 0.1331529766321182251 ;  /* 0x3e08594189887423 */ /* 0x000fe20000000088 */
[----:B------:R-:W-:-:S03]  /*1a00*/  FSETP.GE.AND P0, PT, |R132|, 9.010913848876953125, PT ;  /* 0x41102cb48400780b */ /* 0x000fc60003f06200 */
[----:B------:R-:W-:Y:S01]  /*1a10*/  FFMA R2, R137, R136, -0.33332768082618713379 ;  /* 0xbeaaa9ed89027423 */ /* 0x000fe20000000088 */
[----:B0-----:R-:W-:-:S03]  /*1a20*/  FFMA R134, R133, -2, R134 ;  /* 0xc000000085867823 */ /* 0x001fc60000000086 */
[----:B------:R-:W-:Y:S02]  /*1a30*/  FFMA R137, R137, R2, RZ ;  /* 0x0000000289897223 */ /* 0x000fe400000000ff */
[----:B------:R-:W-:-:S04]  /*1a40*/  FSEL R135, R134, 1, !P0 ;  /* 0x3f80000086877808 */ /* 0x000fc80004000000 */
[--C-:B------:R-:W-:Y:S01]  /*1a50*/  LOP3.LUT R135, R135, 0x80000000, R132.reuse, 0xb8, !PT ;  /* 0x8000000087877812 */ /* 0x100fe200078eb884 */
[----:B------:R-:W-:Y:S01]  /*1a60*/  @!P1 FFMA R135, R132, R137, R132 ;  /* 0x0000008984879223 */ /* 0x000fe20000000084 */
[----:B------:R-:W-:-:S03]  /*1a70*/  FMUL R3, R3, 0.5 ;  /* 0x3f00000003037820 */ /* 0x000fc60000400000 */
[----:B------:R-:W-:Y:S01]  /*1a80*/  FADD R2, R135, 1 ;  /* 0x3f80000087027421 */ /* 0x000fe20000000000 */
[----:B------:R-:W-:-:S03]  /*1a90*/  LEA R133, R131, R1, 0x2 ;  /* 0x0000000183857211 */ /* 0x000fc600078e10ff */
[----:B------:R-:W-:Y:S01]  /*1aa0*/  FMUL R2, R3, R2 ;  /* 0x0000000203027220 */ /* 0x000fe20000400000 */
[----:B------:R-:W-:-:S04]  /*1ab0*/  IADD3 R131, PT, PT, R131, 0x1, RZ ;  /* 0x0000000183837810 */ /* 0x000fc80007ffe0ff */
[----:B------:R1:W-:Y:S01]  /*1ac0*/  STL [R133], R2 ;  /* 0x0000000285007387 */ /* 0x0003e20000100800 */
[----:B------:R-:W-:-:S13]  /*1ad0*/  ISETP.NE.AND P0, PT, R131, 0x200, PT ;  /* 0x000002008300780c */ /* 0x000fda0003f05270 */
[----:B-1----:R-:W-:Y:S05]  /*1ae0*/  @P0 BRA `(.L_x_11) ;  /* 0xffffffec00840947 */ /* 0x002fea000383ffff */
[----:B------:R-:W0:Y:S01]  /*1af0*/  LDCU.64 UR6, c[0x0][0x390] ;  /* 0x00007200ff0677ac */ /* 0x000e220008000a00 */
[----:B------:R-:W-:Y:S01]  /*1b00*/  IADD3 R0, PT, PT, R1, 0x20, RZ ;  /* 0x0000002001007810 */ /* 0x000fe20007ffe0ff */
[----:B------:R-:W-:Y:S01]  /*1b10*/  UMOV UR4, URZ ;  /* 0x000000ff00047c82 */ /* 0x000fe20008000000 */
[----:B0-----:R-:W-:-:S04]  /*1b20*/  UIADD3 UR6, UP0, UPT, UR6, 0x1000, URZ ;  /* 0x0000100006067890 */ /* 0x001fc8000ff1e0ff */
[----:B------:R-:W-:-:S12]  /*1b30*/  UIADD3.X UR7, UPT, UPT, URZ, UR7, URZ, UP0, !UPT ;  /* 0x00000007ff077290 */ /* 0x000fd800087fe4ff */
.L_x_13:
[----:B------:R-:W-:Y:S01]  /*1b40*/  UIMAD.WIDE.U32 UR8, UR4, 0x4, UR6 ;  /* 0x00000004040878a5 */ /* 0x000fe2000f8e0006 */
[----:B0-----:R-:W-:Y:S01]  /*1b50*/  HFMA2 R99, -RZ, RZ, 0, 0 ;  /* 0x00000000ff637431 */ /* 0x001fe200000001ff */
[----:B------:R-:W-:Y:S01]  /*1b60*/  MOV R68, R0 ;  /* 0x0000000000447202 */ /* 0x000fe20000000f00 */
[----:B------:R-:W-:-:S03]  /*1b70*/  UMOV UR5, URZ ;  /* 0x000000ff00057c82 */ /* 0x000fc60008000000 */
[----:B------:R-:W-:Y:S02]  /*1b80*/  MOV R5, UR9 ;  /* 0x0000000900057c02 */ /* 0x000fe40008000f00 */
[----:B------:R-:W-:Y:S02]  /*1b90*/  MOV R3, UR9 ;  /* 0x0000000900037c02 */ /* 0x000fe40008000f00 */
[----:B------:R-:W-:Y:S02]  /*1ba0*/  MOV R2, UR8 ;  /* 0x0000000800027c02 */ /* 0x000fe40008000f00 */
[----:B------:R-:W-:Y:S02]  /*1bb0*/  MOV R4, UR8 ;  /* 0x0000000800047c02 */ /* 0x000fe40008000f00 */
[----:B------:R-:W-:-:S07]  /*1bc0*/  MOV R3, R5 ;  /* 0x0000000500037202 */ /* 0x000fce0000000f00 */
.L_x_12:
[----:B------:R-:W2:Y:S04]  /*1bd0*/  LDL.128 R4, [R68+-0x20] ;  /* 0xffffe00044047983 */ /* 0x000ea80000100c00 */
[----:B------:R-:W2:Y:S04]  /*1be0*/  LDG.E.CONSTANT R101, desc[UR10][R2.64+-0x1000] ;  /* 0xfff0000a02657981 */ /* 0x000ea8000c1e9900 */
[----:B------:R-:W3:Y:S04]  /*1bf0*/  LDG.E.CONSTANT R102, desc[UR10][R2.64+-0xe00] ;  /* 0xfff2000a02667981 */ /* 0x000ee8000c1e9900 */
[----:B------:R-:W4:Y:S04]  /*1c00*/  LDG.E.CONSTANT R103, desc[UR10][R2.64+-0xc00] ;  /* 0xfff4000a02677981 */ /* 0x000f28000c1e9900 */
[----:B------:R-:W5:Y:S04]  /*1c10*/  LDG.E.CONSTANT R104, desc[UR10][R2.64+-0xa00] ;  /* 0xfff6000a02687981 */ /* 0x000f68000c1e9900 */
[----:B------:R-:W5:Y:S04]  /*1c20*/  LDL.128 R8, [R68+-0x10] ;  /* 0xfffff00044087983 */ /* 0x000f680000100c00 */
[----:B------:R-:W5:Y:S04]  /*1c30*/  LDG.E.CONSTANT R105, desc[UR10][R2.64+-0x800] ;  /* 0xfff8000a02697981 */ /* 0x000f68000c1e9900 */
[----:B------:R-:W5:Y:S04]  /*1c40*/  LDG.E.CONSTANT R106, desc[UR10][R2.64+-0x600] ;  /* 0xfffa000a026a7981 */ /* 0x000f68000c1e9900 */
[----:B------:R-:W5:Y:S04]  /*1c50*/  LDG.E.CONSTANT R107, desc[UR10][R2.64+-0x400] ;  /* 0xfffc000a026b7981 */ /* 0x000f68000c1e9900 */
[----:B------:R-:W5:Y:S04]  /*1c60*/  LDG.E.CONSTANT R108, desc[UR10][R2.64+-0x200] ;  /* 0xfffe000a026c7981 */ /* 0x000f68000c1e9900 */
[----:B------:R-:W5:Y:S04]  /*1c70*/  LDL.128 R12, [R68] ;  /* 0x00000000440c7983 */ /* 0x000f680000100c00 */
[----:B------:R-:W5:Y:S04]  /*1c80*/  LDG.E.CONSTANT R109, desc[UR10][R2.64] ;  /* 0x0000000a026d7981 */ /* 0x000f68000c1e9900 */
[----:B------:R-:W5:Y:S04]  /*1c90*/  LDG.E.CONSTANT R110, desc[UR10][R2.64+0x200] ;  /* 0x0002000a026e7981 */ /* 0x000f68000c1e9900 */
[----:B------:R-:W5:Y:S04]  /*1ca0*/  LDG.E.CONSTANT R111, desc[UR10][R2.64+0x400] ;  /* 0x0004000a026f7981 */ /* 0x000f68000c1e9900 */
[----:B------:R-:W5:Y:S04]  /*1cb0*/  LDG.E.CONSTANT R112, desc[UR10][R2.64+0x600] ;  /* 0x0006000a02707981 */ /* 0x000f68000c1e9900 */
[----:B------:R-:W5:Y:S04]  /*1cc0*/  LDL.128 R16, [R68+0x10] ;  /* 0x0000100044107983 */ /* 0x000f680000100c00 */
        /* <DEDUP_REMOVED lines=59> */
[----:B------:R0:W5:Y:S04]  /*2080*/  LDL.128 R64, [R68+0xd0] ;  /* 0x0000d00044407983 */ /* 0x0001680000100c00 */
[----:B------:R-:W5:Y:S04]  /*2090*/  LDG.E.CONSTANT R71, desc[UR10][R2.64+0x6800] ;  /* 0x0068000a02477981 */ /* 0x000f68000c1e9900 */
[----:B------:R-:W5:Y:S04]  /*20a0*/  LDG.E.CONSTANT R72, desc[UR10][R2.64+0x6a00] ;  /* 0x006a000a02487981 */ /* 0x000f68000c1e9900 */
[----:B------:R-:W5:Y:S04]  /*20b0*/  LDG.E.CONSTANT R69, desc[UR10][R2.64+0x6c00] ;  /* 0x006c000a02457981 */ /* 0x000f68000c1e9900 */
[----:B------:R1:W5:Y:S01]  /*20c0*/  LDG.E.CONSTANT R70, desc[UR10][R2.64+0x6e00] ;  /* 0x006e000a02467981 */ /* 0x000362000c1e9900 */
[----:B--2---:R-:W-:Y:S01]  /*20d0*/  FFMA R4, R4, R101, R99 ;  /* 0x0000006504047223 */ /* 0x004fe20000000063 */
[----:B------:R-:W-:Y:S01]  /*20e0*/  UIADD3 UR5, UPT, UPT, UR5, 0x40, URZ ;  /* 0x0000004005057890 */ /* 0x000fe2000fffe0ff */
[----:B0-----:R-:W-:-:S02]  /*20f0*/  IADD3 R68, PT, PT, R68, 0x100, RZ ;  /* 0x0000010044447810 */ /* 0x001fc40007ffe0ff */
[----:B---3--:R-:W-:Y:S01]  /*2100*/  FFMA R5, R5, R102, R4 ;  /* 0x0000006605057223 */ /* 0x008fe20000000004 */
[----:B------:R-:W-:-:S03]  /*2110*/  UISETP.NE.AND UP0, UPT, UR5, 0x200, UPT ;  /* 0x000002000500788c */ /* 0x000fc6000bf05270 */
[----:B----4-:R-:W-:Y:S01]  /*2120*/  FFMA R6, R6, R103, R5 ;  /* 0x0000006706067223 */ /* 0x010fe20000000005 */
[----:B-1----:R-:W-:-:S03]  /*2130*/  IADD3 R2, P0, PT, R2, 0x8000, RZ ;  /* 0x0000800002027810 */ /* 0x002fc60007f1e0ff */
[----:B-----5:R-:W-:Y:S01]  /*2140*/  FFMA R7, R7, R104, R6 ;  /* 0x0000006807077223 */ /* 0x020fe20000000006 */
[----:B------:R-:W-:-:S03]  /*2150*/  IADD3.X R3, PT, PT, RZ, R3, RZ, P0, !PT ;  /* 0x00000003ff037210 */ /* 0x000fc600007fe4ff */
        /* <DEDUP_REMOVED lines=60> */
[----:B------:R-:W-:Y:S06]  /*2520*/  BRA.U UP0, `(.L_x_12) ;  /* 0xfffffff500a87547 */ /* 0x000fec000b83ffff */
[----:B------:R-:W0:Y:S01]  /*2530*/  S2R R5, SR_TID.X ;  /* 0x0000000000057919 */ /* 0x000e220000002100 */
[----:B------:R-:W0:Y:S08]  /*2540*/  S2UR UR5, SR_CTAID.X ;  /* 0x00000000000579c3 */ /* 0x000e300000002500 */
[----:B------:R-:W0:Y:S08]  /*2550*/  LDC R4, c[0x0][0x360] ;  /* 0x0000d800ff047b82 */ /* 0x000e300000000800 */
[----:B------:R-:W1:Y:S01]  /*2560*/  LDC.64 R2, c[0x0][0x398] ;  /* 0x0000e600ff027b82 */ /* 0x000e620000000a00 */
[----:B0-----:R-:W-:-:S05]  /*2570*/  IMAD R4, R4, UR5, R5 ;  /* 0x0000000504047c24 */ /* 0x001fca000f8e0205 */
[----:B------:R-:W-:Y:S01]  /*2580*/  LEA R5, R4, UR4, 0x7 ;  /* 0x0000000404057c11 */ /* 0x000fe2000f8e38ff */
[----:B------:R-:W-:-:S04]  /*2590*/  UIADD3 UR4, UPT, UPT, UR4, 0x1, URZ ;  /* 0x0000000104047890 */ /* 0x000fc8000fffe0ff */
[----:B-1----:R-:W-:Y:S01]  /*25a0*/  IMAD.WIDE R2, R5, 0x4, R2 ;  /* 0x0000000405027825 */ /* 0x002fe200078e0202 */
[----:B------:R-:W-:-:S04]  /*25b0*/  UISETP.NE.AND UP0, UPT, UR4, 0x80, UPT ;  /* 0x000000800400788c */ /* 0x000fc8000bf05270 */
[----:B------:R0:W-:Y:S05]  /*25c0*/  STG.E desc[UR10][R2.64], R99 ;  /* 0x0000006302007986 */ /* 0x0001ea000c10190a */
[----:B------:R-:W-:Y:S05]  /*25d0*/  BRA.U UP0, `(.L_x_13) ;  /* 0xfffffff500587547 */ /* 0x000fea000b83ffff */
[----:B------:R-:W-:Y:S05]  /*25e0*/  EXIT ;  /* 0x000000000000794d */ /* 0x000fea0003800000 */
.L_x_14:
        /* <DEDUP_REMOVED lines=9> */
.L_x_32:


//--------------------- .text._Z18init_random_scaledPfifm --------------------------
	.section	.text._Z18init_random_scaledPfifm,"ax",@progbits
	.align	128
        .global         _Z18init_random_scaledPfifm
        .type           _Z18init_random_scaledPfifm,@function
        .size           _Z18init_random_scaledPfifm,(.L_x_33 - _Z18init_random_scaledPfifm)
        .other          _Z18init_random_scaledPfifm,@"STO_CUDA_ENTRY STV_DEFAULT"
_Z18init_random_scaledPfifm:
.text._Z18init_random_scaledPfifm:
[----:B------:R-:W0:Y:S01]  /*0000*/  LDC R1, c[0x0][0x37c] ;  /* 0x0000df00ff017b82 */ /* 0x000e220000000800 */
[----:B------:R-:W1:Y:S07]  /*0010*/  S2R R3, SR_TID.X ;  /* 0x0000000000037919 */ /* 0x000e6e0000002100 */
[----:B------:R-:W1:Y:S01]  /*0020*/  S2UR UR4, SR_CTAID.X ;  /* 0x00000000000479c3 */ /* 0x000e620000002500 */
[----:B------:R-:W2:Y:S01]  /*0030*/  LDCU UR5, c[0x0][0x388] ;  /* 0x00007100ff0577ac */ /* 0x000ea20008000800 */
[----:B0-----:R-:W-:-:S06]  /*0040*/  VIADD R1, R1, 0xffffffd0 ;  /* 0xffffffd001017836 */ /* 0x001fcc0000000000 */
[----:B------:R-:W1:Y:S02]  /*0050*/  LDC R10, c[0x0][0x360] ;  /* 0x0000d800ff0a7b82 */ /* 0x000e640000000800 */
[----:B-1----:R-:W-:-:S05]  /*0060*/  IMAD R10, R10, UR4, R3 ;  /* 0x000000040a0a7c24 */ /* 0x002fca000f8e0203 */
[----:B--2---:R-:W-:-:S13]  /*0070*/  ISETP.GE.AND P0, PT, R10, UR5, PT ;  /* 0x000000050a007c0c */ /* 0x004fda000bf06270 */
[----:B------:R-:W-:Y:S05]  /*0080*/  @P0 EXIT ;  /* 0x000000000000094d */ /* 0x000fea0003800000 */
[----:B------:R-:W0:Y:S01]  /*0090*/  LDC.64 R2, c[0x0][0x390] ;  /* 0x0000e400ff027b82 */ /* 0x000e220000000a00 */
[----:B------:R-:W-:Y:S01]  /*00a0*/  ISETP.NE.AND P0, PT, R10, RZ, PT ;  /* 0x000000ff0a00720c */ /* 0x000fe20003f05270 */
[----:B------:R-:W1:Y:S01]  /*00b0*/  LDCU.64 UR6, c[0x0][0x358] ;  /* 0x00006b00ff0677ac */ /* 0x000e620008000a00 */
[----:B------:R-:W-:Y:S01]  /*00c0*/  BSSY.RECONVERGENT B0, `(.L_x_15) ;  /* 0x000025e000007945 */ /* 0x000fe20003800200 */
[----:B0-----:R-:W-:Y:S02]  /*00d0*/  LOP3.LUT R0, R2, 0xaad26b49, RZ, 0x3c, !PT ;  /* 0xaad26b4902007812 */ /* 0x001fe400078e3cff */
[----:B------:R-:W-:-:S03]  /*00e0*/  LOP3.LUT R2, R3, 0xf7dcefdd, RZ, 0x3c, !PT ;  /* 0xf7dcefdd03027812 */ /* 0x000fc600078e3cff */
[----:B------:R-:W-:Y:S02]  /*00f0*/  IMAD R0, R0, 0x4182bed5, RZ ;  /* 0x4182bed500007824 */ /* 0x000fe400078e02ff */
[----:B------:R-:W-:Y:S02]  /*0100*/  IMAD R9, R2, -0x658354e5, RZ ;  /* 0x9a7cab1b02097824 */ /* 0x000fe400078e02ff */
[C---:B------:R-:W-:Y:S01]  /*0110*/  VIADD R5, R0.reuse, 0x583f19 ;  /* 0x00583f1900057836 */ /* 0x040fe20000000000 */
[C---:B------:R-:W-:Y:S01]  /*0120*/  LOP3.LUT R6, R0.reuse, 0x159a55e5, RZ, 0x3c, !PT ;  /* 0x159a55e500067812 */ /* 0x040fe200078e3cff */
[C---:B------:R-:W-:Y:S01]  /*0130*/  VIADD R3, R0.reuse, 0x75bcd15 ;  /* 0x075bcd1500037836 */ /* 0x040fe20000000000 */
[----:B------:R-:W-:Y:S01]  /*0140*/  IADD3 R2, PT, PT, R0, 0x64f0c9, R9 ;  /* 0x0064f0c900027810 */ /* 0x000fe20007ffe009 */
[C---:B------:R-:W-:Y:S01]  /*0150*/  VIADD R7, R9.reuse, 0x1f123bb5 ;  /* 0x1f123bb509077836 */ /* 0x040fe20000000000 */
[----:B------:R-:W-:Y:S02]  /*0160*/  LOP3.LUT R4, R9, 0x5491333, RZ, 0x3c, !PT ;  /* 0x0549133309047812 */ /* 0x000fe400078e3cff */
[----:B------:R-:W-:Y:S01]  /*0170*/  SHF.R.S32.HI R0, RZ, 0x1f, R10 ;  /* 0x0000001fff007819 */ /* 0x000fe2000001140a */
[----:B------:R0:W-:Y:S04]  /*0180*/  STL.64 [R1], R2 ;  /* 0x0000000201007387 */ /* 0x0001e80000100a00 */
[----:B------:R0:W-:Y:S04]  /*0190*/  STL.64 [R1+0x8], R6 ;  /* 0x0000080601007387 */ /* 0x0001e80000100a00 */
[----:B------:R0:W-:Y:S01]  /*01a0*/  STL.64 [R1+0x10], R4 ;  /* 0x0000100401007387 */ /* 0x0001e20000100a00 */
[----:B-1----:R-:W-:Y:S05]  /*01b0*/  @!P0 BRA `(.L_x_16) ;  /* 0x0000002400388947 */ /* 0x002fea0003800000 */
[----:B------:R-:W-:Y:S02]  /*01c0*/  IMAD.MOV.U32 R13, RZ, RZ, R0 ;  /* 0x000000ffff0d7224 */ /* 0x000fe400078e0000 */
[----:B------:R-:W-:Y:S02]  /*01d0*/  IMAD.MOV.U32 R11, RZ, RZ, RZ ;  /* 0x000000ffff0b7224 */ /* 0x000fe400078e00ff */
[----:B0-----:R-:W-:-:S07]  /*01e0*/  IMAD.MOV.U32 R2, RZ, RZ, R10 ;  /* 0x000000ffff027224 */ /* 0x001fce00078e000a */
.L_x_25:
[----:B------:R-:W-:Y:S01]  /*01f0*/  LOP3.LUT R0, R2, 0x3, RZ, 0xc0, !PT ;  /* 0x0000000302007812 */ /* 0x000fe200078ec0ff */
[----:B------:R-:W-:Y:S03]  /*0200*/  BSSY.RECONVERGENT B1, `(.L_x_17) ;  /* 0x0000243000017945 */ /* 0x000fe60003800200 */
[----:B------:R-:W-:-:S04]  /*0210*/  ISETP.NE.U32.AND P0, PT, R0, RZ, PT ;  /* 0x000000ff0000720c */ /* 0x000fc80003f05070 */
[----:B------:R-:W-:-:S13]  /*0220*/  ISETP.NE.AND.EX P0, PT, RZ, RZ, PT, P0 ;  /* 0x000000ffff00720c */ /* 0x000fda0003f05300 */
[----:B0-----:R-:W-:Y:S05]  /*0230*/  @!P0 BRA `(.L_x_18) ;  /* 0x0000002000fc8947 */ /* 0x001fea0003800000 */
[----:B------:R-:W0:Y:S01]  /*0240*/  LDC.64 R8, c[0x4][RZ] ;  /* 0x01000000ff087b82 */ /* 0x000e220000000a00 */
[----:B------:R-:W-:Y:S01]  /*0250*/  IMAD.MOV.U32 R0, RZ, RZ, RZ ;  /* 0x000000ffff007224 */ /* 0x000fe200078e00ff */
[----:B------:R-:W-:Y:S02]  /*0260*/  CS2R R4, SRZ ;  /* 0x0000000000047805 */ /* 0x000fe4000001ff00 */
[----:B------:R-:W-:Y:S01]  /*0270*/  CS2R R6, SRZ ;  /* 0x0000000000067805 */ /* 0x000fe2000001ff00 */
[----:B------:R-:W-:Y:S02]  /*0280*/  IMAD.MOV.U32 R3, RZ, RZ, RZ ;  /* 0x000000ffff037224 */ /* 0x000fe400078e00ff */
[----:B0-----:R-:W-:-:S07]  /*0290*/  IMAD.WIDE.U32 R8, R11, 0xc80, R8 ;  /* 0x00000c800b087825 */ /* 0x001fce00078e0008 */
.L_x_20:
[----:B------:R-:W-:-:S06]  /*02a0*/  IMAD R12, R0, 0x4, R1 ;  /* 0x00000004000c7824 */ /* 0x000fcc00078e0201 */
[----:B------:R-:W5:Y:S01]  /*02b0*/  LDL R12, [R12+0x4] ;  /* 0x000004000c0c7983 */ /* 0x000f620000100800 */
[----:B------:R-:W-:-:S05]  /*02c0*/  UMOV UR4, URZ ;  /* 0x000000ff00047c82 */ /* 0x000fca0008000000 */
.L_x_19:
[----:B-----5:R-:W-:Y:S01]  /*02d0*/  SHF.R.U32.HI R22, RZ, UR4, R12 ;  /* 0x00000004ff167c19 */ /* 0x020fe2000801160c */
[----:B------:R-:W-:-:S03]  /*02e0*/  IMAD.SHL.U32 R14, R0, 0x20, RZ ;  /* 0x00000020000e7824 */ /* 0x000fc600078e00ff */
[----:B------:R-:W-:Y:S01]  /*02f0*/  LOP3.LUT R15, R22, 0x1, RZ, 0xc0, !PT ;  /* 0x00000001160f7812 */ /* 0x000fe200078ec0ff */
[----:B------:R-:W-:-:S03]  /*0300*/  VIADD R14, R14, UR4 ;  /* 0x000000040e0e7c36 */ /* 0x000fc60008000000 */
[----:B------:R-:W-:Y:S01]  /*0310*/  ISETP.NE.U32.AND P0, PT, R15, 0x1, PT ;  /* 0x000000010f00780c */ /* 0x000fe20003f05070 */
[----:B------:R-:W-:-:S03]  /*0320*/  IMAD R15, R14, 0x5, RZ ;  /* 0x000000050e0f7824 */ /* 0x000fc600078e02ff */
[----:B------:R-:W-:Y:S01]  /*0330*/  R2P PR, R22, 0x7e ;  /* 0x0000007e16007804 */ /* 0x000fe20000000000 */
[----:B------:R-:W-:-:S08]  /*0340*/  IMAD.WIDE.U32 R14, R15, 0x4, R8 ;  /* 0x000000040f0e7825 */ /* 0x000fd000078e0008 */
[----:B------:R-:W2:Y:S04]  /*0350*/  @!P0 LDG.E R16, desc[UR6][R14.64+0x10] ;  /* 0x000010060e108981 */ /* 0x000ea8000c1e1900 */
[----:B------:R-:W3:Y:S04]  /*0360*/  @P1 LDG.E R18, desc[UR6][R14.64+0x24] ;  /* 0x000024060e121981 */ /* 0x000ee8000c1e1900 */
[----:B------:R-:W4:Y:S04]  /*0370*/  @P2 LDG.E R20, desc[UR6][R14.64+0x38] ;  /* 0x000038060e142981 */ /* 0x000f28000c1e1900 */
[----:B------:R-:W4:Y:S04]  /*0380*/  @P3 LDG.E R24, desc[UR6][R14.64+0x4c] ;  /* 0x00004c060e183981 */ /* 0x000f28000c1e1900 */
[----:B------:R-:W4:Y:S04]  /*0390*/  @P4 LDG.E R26, desc[UR6][R14.64+0x60] ;  /* 0x000060060e1a4981 */ /* 0x000f28000c1e1900 */
[----:B------:R-:W4:Y:S04]  /*03a0*/  @!P0 LDG.E R17, desc[UR6][R14.64+0x4] ;  /* 0x000004060e118981 */ /* 0x000f28000c1e1900 */
[----:B------:R-:W4:Y:S04]  /*03b0*/  @!P0 LDG.E R19, desc[UR6][R14.64+0xc] ;  /* 0x00000c060e138981 */ /* 0x000f28000c1e1900 */
[----:B------:R-:W4:Y:S04]  /*03c0*/  @P1 LDG.E R21, desc[UR6][R14.64+0x18] ;  /* 0x000018060e151981 */ /* 0x000f28000c1e1900 */
[----:B------:R-:W4:Y:S04]  /*03d0*/  @P3 LDG.E R23, desc[UR6][R14.64+0x40] ;  /* 0x000040060e173981 */ /* 0x000f28000c1e1900 */
[----:B------:R-:W4:Y:S04]  /*03e0*/  @P5 LDG.E R25, desc[UR6][R14.64+0x70] ;  /* 0x000070060e195981 */ /* 0x000f28000c1e1900 */
[----:B------:R-:W4:Y:S01]  /*03f0*/  @P6 LDG.E R28, desc[UR6][R14.64+0x88] ;  /* 0x000088060e1c6981 */ /* 0x000f22000c1e1900 */
[----:B--2---:R-:W-:-:S03]  /*0400*/  @!P0 LOP3.LUT R5, R5, R16, RZ, 0x3c, !PT ;  /* 0x0000001005058212 */ /* 0x004fc600078e3cff */
[----:B------:R-:W2:Y:S01]  /*0410*/  @!P0 LDG.E R16, desc[UR6][R14.64] ;  /* 0x000000060e108981 */ /* 0x000ea2000c1e1900 */
[----:B---3--:R-:W-:-:S03]  /*0420*/  @P1 LOP3.LUT R5, R5, R18, RZ, 0x3c, !PT ;  /* 0x0000001205051212 */ /* 0x008fc600078e3cff */
[----:B------:R-:W3:Y:S01]  /*0430*/  @!P0 LDG.E R18, desc[UR6][R14.64+0x8] ;  /* 0x000008060e128981 */ /* 0x000ee2000c1e1900 */
[----:B----4-:R-:W-:-:S03]  /*0440*/  @P2 LOP3.LUT R5, R5, R20, RZ, 0x3c, !PT ;  /* 0x0000001405052212 */ /* 0x010fc600078e3cff */
[----:B------:R-:W4:Y:S01]  /*0450*/  @P1 LDG.E R20, desc[UR6][R14.64+0x14] ;  /* 0x000014060e141981 */ /* 0x000f22000c1e1900 */
[----:B------:R-:W-:-:S03]  /*0460*/  @P3 LOP3.LUT R5, R5, R24, RZ, 0x3c, !PT ;  /* 0x0000001805053212 */ /* 0x000fc600078e3cff */
[----:B------:R-:W4:Y:S01]  /*0470*/  @P5 LDG.E R24, desc[UR6][R14.64+0x74] ;  /* 0x000074060e185981 */ /* 0x000f22000c1e1900 */
[----:B------:R-:W-:-:S03]  /*0480*/  @P4 LOP3.LUT R5, R5, R26, RZ, 0x3c, !PT ;  /* 0x0000001a05054212 */ /* 0x000fc600078e3cff */
[----:B------:R-:W4:Y:S01]  /*0490*/  @P3 LDG.E R26, desc[UR6][R14.64+0x44] ;  /* 0x000044060e1a3981 */ /* 0x000f22000c1e1900 */
[----:B------:R-:W-:-:S03]  /*04a0*/  @!P0 LOP3.LUT R6, R6, R17, RZ, 0x3c, !PT ;  /* 0x0000001106068212 */ /* 0x000fc600078e3cff */
[----:B------:R-:W4:Y:S01]  /*04b0*/  @P1 LDG.E R17, desc[UR6][R14.64+0x20] ;  /* 0x000020060e111981 */ /* 0x000f22000c1e1900 */
[----:B------:R-:W-:-:S03]  /*04c0*/  @!P0 LOP3.LUT R4, R4, R19, RZ, 0x3c, !PT ;  /* 0x0000001304048212 */ /* 0x000fc600078e3cff */
[----:B------:R-:W4:Y:S01]  /*04d0*/  @P2 LDG.E R19, desc[UR6][R14.64+0x2c] ;  /* 0x00002c060e132981 */ /* 0x000f22000c1e1900 */
[----:B------:R-:W-:-:S03]  /*04e0*/  @P1 LOP3.LUT R6, R6, R21, RZ, 0x3c, !PT ;  /* 0x0000001506061212 */ /* 0x000fc600078e3cff */
[----:B------:R-:W4:Y:S01]  /*04f0*/  @P2 LDG.E R21, desc[UR6][R14.64+0x34] ;  /* 0x000034060e152981 */ /* 0x000f22000c1e1900 */
[----:B--2---:R-:W-:-:S03]  /*0500*/  @!P0 LOP3.LUT R3, R3, R16, RZ, 0x3c, !PT ;  /* 0x0000001003038212 */ /* 0x004fc600078e3cff */
[----:B------:R-:W2:Y:S01]  /*0510*/  @P1 LDG.E R16, desc[UR6][R14.64+0x1c] ;  /* 0x00001c060e101981 */ /* 0x000ea2000c1e1900 */
[----:B---3--:R-:W-:-:S03]  /*0520*/  @!P0 LOP3.LUT R7, R7, R18, RZ, 0x3c, !PT ;  /* 0x0000001207078212 */ /* 0x008fc600078e3cff */
[----:B------:R-:W3:Y:S01]  /*0530*/  @P2 LDG.E R18, desc[UR6][R14.64+0x28] ;  /* 0x000028060e122981 */ /* 0x000ee2000c1e1900 */
[----:B----4-:R-:W-:-:S03]  /*0540*/  @P1 LOP3.LUT R3, R3, R20, RZ, 0x3c, !PT ;  /* 0x0000001403031212 */ /* 0x010fc600078e3cff */
[----:B------:R-:W4:Y:S01]  /*0550*/  @P2 LDG.E R20, desc[UR6][R14.64+0x30] ;  /* 0x000030060e142981 */ /* 0x000f22000c1e1900 */
[----:B------:R-:W-:-:S03]  /*0560*/  @P5 LOP3.LUT R5, R5, R24, RZ, 0x3c, !PT ;  /* 0x0000001805055212 */ /* 0x000fc600078e3cff */
[----:B------:R-:W4:Y:S01]  /*0570*/  @P3 LDG.E R24, desc[UR6][R14.64+0x3c] ;  /* 0x00003c060e183981 */ /* 0x000f22000c1e1900 */
[----:B------:R-:W-:-:S03]  /*0580*/  @P1 LOP3.LUT R4, R4, R17, RZ, 0x3c, !PT ;  /* 0x0000001104041212 */ /* 0x000fc600078e3cff */
[----:B------:R-:W4:Y:S01]  /*0590*/  @P3 LDG.E R17, desc[UR6][R14.64+0x48] ;  /* 0x000048060e113981 */ /* 0x000f22000c1e1900 */
[----:B------:R-:W-:-:S03]  /*05a0*/  @P2 LOP3.LUT R6, R6, R19, RZ, 0x3c, !PT ;  /* 0x0000001306062212 */ /* 0x000fc600078e3cff */
[----:B------:R-:W4:Y:S01]  /*05b0*/  @P4 LDG.E R19, desc[UR6][R14.64+0x54] ;  /* 0x000054060e134981 */ /* 0x000f22000c1e1900 */
[----:B------:R-:W-:Y:S02]  /*05c0*/  @P2 LOP3.LUT R4, R4, R21, RZ, 0x3c, !PT ;  /* 0x0000001504042212 */ /* 0x000fe400078e3cff */
[----:B------:R-:W-:Y:S01]  /*05d0*/  @P3 LOP3.LUT R6, R6, R23, RZ, 0x3c, !PT ;  /* 0x0000001706063212 */ /* 0x000fe200078e3cff */
[----:B------:R-:W4:Y:S04]  /*05e0*/  @P4 LDG.E R21, desc[UR6][R14.64+0x5c] ;  /* 0x00005c060e154981 */ /* 0x000f28000c1e1900 */
[----:B------:R-:W4:Y:S01]  /*05f0*/  @P5 LDG.E R23, desc[UR6][R14.64+0x68] ;  /* 0x000068060e175981 */ /* 0x000f22000c1e1900 */
[----:B--2---:R-:W-:-:S03]  /*0600*/  @P1 LOP3.LUT R7, R7, R16, RZ, 0x3c, !PT ;  /* 0x0000001007071212 */ /* 0x004fc600078e3cff */
[----:B------:R-:W2:Y:S01]  /*0610*/  @P4 LDG.E R16, desc[UR6][R14.64+0x50] ;  /* 0x000050060e104981 */ /* 0x000ea2000c1e1900 */
[----:B---3--:R-:W-:-:S03]  /*0620*/  @P2 LOP3.LUT R3, R3, R18, RZ, 0x3c, !PT ;  /* 0x0000001203032212 */ /* 0x008fc600078e3cff */
[----:B------:R-:W3:Y:S01]  /*0630*/  @P4 LDG.E R18, desc[UR6][R14.64+0x58] ;  /* 0x000058060e124981 */ /* 0x000ee2000c1e1900 */
[----:B----4-:R-:W-:-:S03]  /*0640*/  @P2 LOP3.LUT R7, R7, R20, RZ, 0x3c, !PT ;  /* 0x0000001407072212 */ /* 0x010fc600078e3cff */
[----:B------:R-:W4:Y:S01]  /*0650*/  @P5 LDG.E R20, desc[UR6][R14.64+0x64] ;  /* 0x000064060e145981 */ /* 0x000f22000c1e1900 */
[----:B------:R-:W-:-:S03]  /*0660*/  @P3 LOP3.LUT R3, R3, R24, RZ, 0x3c, !PT ;  /* 0x0000001803033212 */ /* 0x000fc600078e3cff */
[----:B------:R-:W4:Y:S01]  /*0670*/  @P5 LDG.E R24, desc[UR6][R14.64+0x6c] ;  /* 0x00006c060e185981 */ /* 0x000f22000c1e1900 */
[----:B------:R-:W-:Y:S02]  /*0680*/  LOP3.LUT P0, RZ, R22, 0x80, RZ, 0xc0, !PT ;  /* 0x0000008016ff7812 */ /* 0x000fe4000780c0ff */
[----:B------:R-:W-:Y:S02]  /*0690*/  @P3 LOP3.LUT R7, R7, R26, RZ, 0x3c, !PT ;  /* 0x0000001a07073212 */ /* 0x000fe400078e3cff */
[----:B------:R-:W-:Y:S02]  /*06a0*/  @P3 LOP3.LUT R4, R4, R17, RZ, 0x3c, !PT ;  /* 0x0000001104043212 */ /* 0x000fe400078e3cff */
[----:B------:R-:W4:Y:S01]  /*06b0*/  @P6 LDG.E R17, desc[UR6][R14.64+0x7c] ;  /* 0x00007c060e116981 */ /* 0x000f22000c1e1900 */
[----:B------:R-:W-:-:S03]  /*06c0*/  @P4 LOP3.LUT R6, R6, R19, RZ, 0x3c, !PT ;  /* 0x0000001306064212 */ /* 0x000fc600078e3cff */
[----:B------:R-:W4:Y:S01]  /*06d0*/  @P6 LDG.E R19, desc[UR6][R14.64+0x84] ;  /* 0x000084060e136981 */ /* 0x000f22000c1e1900 */
[----:B------:R-:W-:-:S03]  /*06e0*/  @P4 LOP3.LUT R4, R4, R21, RZ, 0x3c, !PT ;  /* 0x0000001504044212 */ /* 0x000fc600078e3cff */
[----:B------:R-:W4:Y:S01]  /*06f0*/  @P0 LDG.E R26, desc[UR6][R14.64+0x9c] ;  /* 0x00009c060e1a0981 */ /* 0x000f22000c1e1900 */
[----:B------:R-:W-:-:S03]  /*0700*/  @P5 LOP3.LUT R6, R6, R23, RZ, 0x3c, !PT ;  /* 0x0000001706065212 */ /* 0x000fc600078e3cff */
        /* <DEDUP_REMOVED lines=10> */
[----:B------:R-:W-:Y:S02]  /*07b0*/  @P5 LOP3.LUT R4, R4, R25, RZ, 0x3c, !PT ;  /* 0x0000001904045212 */ /* 0x000fe400078e3cff */
[----:B------:R-:W-:Y:S02]  /*07c0*/  @P6 LOP3.LUT R5, R5, R28, RZ, 0x3c, !PT ;  /* 0x0000001c05056212 */ /* 0x000fe400078e3cff */
[----:B------:R-:W-:Y:S02]  /*07d0*/  @P6 LOP3.LUT R6, R6, R17, RZ, 0x3c, !PT ;  /* 0x0000001106066212 */ /* 0x000fe400078e3cff */
[----:B------:R-:W-:Y:S02]  /*07e0*/  @P6 LOP3.LUT R4, R4, R19, RZ, 0x3c, !PT ;  /* 0x0000001304046212 */ /* 0x000fe400078e3cff */
[----:B------:R-:W-:Y:S02]  /*07f0*/  @P0 LOP3.LUT R5, R5, R26, RZ, 0x3c, !PT ;  /* 0x0000001a05050212 */ /* 0x000fe400078e3cff */
[----:B------:R-:W-:-:S02]  /*0800*/  @P0 LOP3.LUT R6, R6, R21, RZ, 0x3c, !PT ;  /* 0x0000001506060212 */ /* 0x000fc400078e3cff */
[----:B------:R-:W-:Y:S02]  /*0810*/  @P0 LOP3.LUT R4, R4, R23, RZ, 0x3c, !PT ;  /* 0x0000001704040212 */ /* 0x000fe400078e3cff */
[----:B--2---:R-:W-:Y:S02]  /*0820*/  @P6 LOP3.LUT R3, R3, R16, RZ, 0x3c, !PT ;  /* 0x0000001003036212 */ /* 0x004fe400078e3cff */
[----:B---3--:R-:W-:Y:S02]  /*0830*/  @P6 LOP3.LUT R7, R7, R18, RZ, 0x3c, !PT ;  /* 0x0000001207076212 */ /* 0x008fe400078e3cff */
[----:B----4-:R-:W-:Y:S02]  /*0840*/  @P0 LOP3.LUT R3, R3, R20, RZ, 0x3c, !PT ;  /* 0x0000001403030212 */ /* 0x010fe400078e3cff */
[----:B------:R-:W-:Y:S02]  /*0850*/  @P0 LOP3.LUT R7, R7, R24, RZ, 0x3c, !PT ;  /* 0x0000001807070212 */ /* 0x000fe400078e3cff */
[----:B------:R-:W-:-:S13]  /*0860*/  R2P PR, R22.B1, 0x7f ;  /* 0x0000007f16007804 */ /* 0x000fda0000001000 */
[----:B------:R-:W2:Y:S04]  /*0870*/  @P0 LDG.E R18, desc[UR6][R14.64+0xa0] ;  /* 0x0000a0060e120981 */ /* 0x000ea8000c1e1900 */
[----:B------:R-:W3:Y:S04]  /*0880*/  @P0 LDG.E R19, desc[UR6][R14.64+0xa4] ;  /* 0x0000a4060e130981 */ /* 0x000ee8000c1e1900 */
[----:B------:R-:W4:Y:S04]  /*0890*/  @P0 LDG.E R20, desc[UR6][R14.64+0xa8] ;  /* 0x0000a8060e140981 */ /* 0x000f28000c1e1900 */
[----:B------:R-:W4:Y:S04]  /*08a0*/  @P0 LDG.E R21, desc[UR6][R14.64+0xac] ;  /* 0x0000ac060e150981 */ /* 0x000f28000c1e1900 */
[----:B------:R-:W4:Y:S04]  /*08b0*/  @P0 LDG.E R24, desc[UR6][R14.64+0xb0] ;  /* 0x0000b0060e180981 */ /* 0x000f28000c1e1900 */
[----:B------:R-:W4:Y:S04]  /*08c0*/  @P1 LDG.E R16, desc[UR6][R14.64+0xbc] ;  /* 0x0000bc060e101981 */ /* 0x000f28000c1e1900 */
[----:B------:R-:W4:Y:S04]  /*08d0*/  @P1 LDG.E R26, desc[UR6][R14.64+0xb4] ;  /* 0x0000b4060e1a1981 */ /* 0x000f28000c1e1900 */
        /* <DEDUP_REMOVED lines=11> */
[----:B------:R-:W-:Y:S01]  /*0990*/  LOP3.LUT P0, RZ, R22, 0x8000, RZ, 0xc0, !PT ;  /* 0x0000800016ff7812 */ /* 0x000fe2000780c0ff */
[----:B------:R-:W4:Y:S01]  /*09a0*/  @P2 LDG.E R24, desc[UR6][R14.64+0xd8] ;  /* 0x0000d8060e182981 */ /* 0x000f22000c1e1900 */
[----:B------:R-:W-:-:S03]  /*09b0*/  @P1 LOP3.LUT R7, R7, R16, RZ, 0x3c, !PT ;  /* 0x0000001007071212 */ /* 0x000fc600078e3cff */
[----:B------:R-:W4:Y:S01]  /*09c0*/  @P2 LDG.E R22, desc[UR6][R14.64+0xd0] ;  /* 0x0000d0060e162981 */ /* 0x000f22000c1e1900 */
[----:B------:R-:W-:-:S03]  /*09d0*/  @P1 LOP3.LUT R3, R3, R26, RZ, 0x3c, !PT ;  /* 0x0000001a03031212 */ /* 0x000fc600078e3cff */
[----:B------:R-:W4:Y:S01]  /*09e0*/  @P3 LDG.E R16, desc[UR6][R14.64+0xe4] ;  /* 0x0000e4060e103981 */ /* 0x000f22000c1e1900 */
[----:B------:R-:W-:-:S03]  /*09f0*/  @P1 LOP3.LUT R6, R6, R23, RZ, 0x3c, !PT ;  /* 0x0000001706061212 */ /* 0x000fc600078e3cff */
[----:B------:R-:W4:Y:S01]  /*0a00*/  @P3 LDG.E R26, desc[UR6][R14.64+0xdc] ;  /* 0x0000dc060e1a3981 */ /* 0x000f22000c1e1900 */
[----:B------:R-:W-:-:S03]  /*0a10*/  @P1 LOP3.LUT R4, R4, R17, RZ, 0x3c, !PT ;  /* 0x0000001104041212 */ /* 0x000fc600078e3cff */
        /* <DEDUP_REMOVED lines=43> */
[----:B------:R-:W-:-:S04]  /*0cd0*/  UIADD3 UR4, UPT, UPT, UR4, 0x10, URZ ;  /* 0x0000001004047890 */ /* 0x000fc8000fffe0ff */
[----:B------:R-:W-:Y:S01]  /*0ce0*/  UISETP.NE.AND UP0, UPT, UR4, 0x20, UPT ;  /* 0x000000200400788c */ /* 0x000fe2000bf05270 */
[----:B--2---:R-:W-:Y:S02]  /*0cf0*/  @P5 LOP3.LUT R5, R5, R18, RZ, 0x3c, !PT ;  /* 0x0000001205055212 */ /* 0x004fe400078e3cff */
[----:B---3--:R-:W-:Y:S02]  /*0d00*/  @P6 LOP3.LUT R6, R6, R19, RZ, 0x3c, !PT ;  /* 0x0000001306066212 */ /* 0x008fe400078e3cff */
[----:B----4-:R-:W-:Y:S02]  /*0d10*/  @P6 LOP3.LUT R3, R3, R20, RZ, 0x3c, !PT ;  /* 0x0000001403036212 */ /* 0x010fe400078e3cff */
[----:B------:R-:W-:Y:S02]  /*0d20*/  @P6 LOP3.LUT R4, R4, R21, RZ, 0x3c, !PT ;  /* 0x0000001504046212 */ /* 0x000fe400078e3cff */
[----:B------:R-:W-:Y:S02]  /*0d30*/  @P6 LOP3.LUT R7, R7, R22, RZ, 0x3c, !PT ;  /* 0x0000001607076212 */ /* 0x000fe400078e3cff */
[----:B------:R-:W-:-:S02]  /*0d40*/  @P6 LOP3.LUT R5, R5, R16, RZ, 0x3c, !PT ;  /* 0x0000001005056212 */ /* 0x000fc400078e3cff */
[----:B------:R-:W-:Y:S02]  /*0d50*/  @P0 LOP3.LUT R3, R3, R24, RZ, 0x3c, !PT ;  /* 0x0000001803030212 */ /* 0x000fe400078e3cff */
[----:B------:R-:W-:Y:S02]  /*0d60*/  @P0 LOP3.LUT R5, R5, R28, RZ, 0x3c, !PT ;  /* 0x0000001c05050212 */ /* 0x000fe400078e3cff */
[----:B------:R-:W-:Y:S02]  /*0d70*/  @P0 LOP3.LUT R7, R7, R26, RZ, 0x3c, !PT ;  /* 0x0000001a07070212 */ /* 0x000fe400078e3cff */
[----:B------:R-:W-:Y:S02]  /*0d80*/  @P0 LOP3.LUT R4, R4, R23, RZ, 0x3c, !PT ;  /* 0x0000001704040212 */ /* 0x000fe400078e3cff */
[----:B------:R-:W-:Y:S01]  /*0d90*/  @P0 LOP3.LUT R6, R6, R17, RZ, 0x3c, !PT ;  /* 0x0000001106060212 */ /* 0x000fe200078e3cff */
[----:B------:R-:W-:Y:S06]  /*0da0*/  BRA.U UP0, `(.L_x_19) ;  /* 0xfffffff500487547 */ /* 0x000fec000b83ffff */
[----:B------:R-:W-:-:S05]  /*0db0*/  VIADD R0, R0, 0x1 ;  /* 0x0000000100007836 */ /* 0x000fca0000000000 */
[----:B------:R-:W-:-:S13]  /*0dc0*/  ISETP.NE.AND P0, PT, R0, 0x5, PT ;  /* 0x000000050000780c */ /* 0x000fda0003f05270 */
[----:B------:R-:W-:Y:S05]  /*0dd0*/  @P0 BRA `(.L_x_20) ;  /* 0xfffffff400300947 */ /* 0x000fea000383ffff */
[----:B------:R-:W-:Y:S01]  /*0de0*/  LOP3.LUT R0, R2, 0x3, RZ, 0xc0, !PT ;  /* 0x0000000302007812 */ /* 0x000fe200078ec0ff */
[----:B------:R0:W-:Y:S03]  /*0df0*/  STL.64 [R1+0x8], R6 ;  /* 0x0000080601007387 */ /* 0x0001e60000100a00 */
[----:B------:R-:W-:Y:S01]  /*0e00*/  ISETP.NE.U32.AND P0, PT, R0, 0x1, PT ;  /* 0x000000010000780c */ /* 0x000fe20003f05070 */
[----:B------:R0:W-:Y:S03]  /*0e10*/  STL.64 [R1+0x10], R4 ;  /* 0x0000100401007387 */ /* 0x0001e60000100a00 */
[----:B------:R-:W-:Y:S01]  /*0e20*/  ISETP.NE.AND.EX P0, PT, RZ, RZ, PT, P0 ;  /* 0x000000ffff00720c */ /* 0x000fe20003f05300 */
[----:B------:R0:W-:-:S12]  /*0e30*/  STL [R1+0x4], R3 ;  /* 0x0000040301007387 */ /* 0x0001d80000100800 */
[----:B0-----:R-:W-:Y:S05]  /*0e40*/  @!P0 BRA `(.L_x_18) ;  /* 0x0000001400f88947 */ /* 0x001fea0003800000 */
[----:B------:R-:W-:Y:S01]  /*0e50*/  UMOV UR4, URZ ;  /* 0x000000ff00047c82 */ /* 0x000fe20008000000 */
[----:B------:R-:W-:Y:S01]  /*0e60*/  IMAD.MOV.U32 R0, RZ, RZ, RZ ;  /* 0x000000ffff007224 */ /* 0x000fe200078e00ff */
[----:B------:R-:W-:Y:S01]  /*0e70*/  CS2R R6, SRZ ;  /* 0x0000000000067805 */ /* 0x000fe2000001ff00 */
[----:B------:R-:W-:Y:S02]  /*0e80*/  IMAD.MOV.U32 R4, RZ, RZ, RZ ;  /* 0x000000ffff047224 */ /* 0x000fe400078e00ff */
[----:B------:R-:W-:Y:S02]  /*0e90*/  IMAD.MOV.U32 R3, RZ, RZ, RZ ;  /* 0x000000ffff037224 */ /* 0x000fe400078e00ff */
[----:B------:R-:W-:-:S07]  /*0ea0*/  IMAD.U32 R5, RZ, RZ, UR4 ;  /* 0x00000004ff057e24 */ /* 0x000fce000f8e00ff */
.L_x_22:
[----:B------:R-:W-:-:S06]  /*0eb0*/  IMAD R12, R0, 0x4, R1 ;  /* 0x00000004000c7824 */ /* 0x000fcc00078e0201 */
[----:B------:R-:W5:Y:S01]  /*0ec0*/  LDL R12, [R12+0x4] ;  /* 0x000004000c0c7983 */ /* 0x000f620000100800 */
[----:B------:R-:W-:-:S05]  /*0ed0*/  UMOV UR4, URZ ;  /* 0x000000ff00047c82 */ /* 0x000fca0008000000 */
.L_x_21:
        /* <DEDUP_REMOVED lines=180> */
[----:B------:R0:W-:Y:S03]  /*1a20*/  STL [R1+0x4], R3 ;  /* 0x0000040301007387 */ /* 0x0001e60000100800 */
[----:B------:R-:W-:Y:S01]  /*1a30*/  ISETP.NE.AND.EX P0, PT, RZ, RZ, PT, P0 ;  /* 0x000000ffff00720c */ /* 0x000fe20003f05300 */
[----:B------:R0:W-:-:S12]  /*1a40*/  STL.64 [R1+0x10], R4 ;  /* 0x0000100401007387 */ /* 0x0001d80000100a00 */
[----:B0-----:R-:W-:Y:S05]  /*1a50*/  @P0 BRA `(.L_x_18) ;  /* 0x0000000800f40947 */ /* 0x001fea0003800000 */
[----:B------:R-:W-:Y:S01]  /*1a60*/  UMOV UR4, URZ ;  /* 0x000000ff00047c82 */ /* 0x000fe20008000000 */
[----:B------:R-:W-:Y:S01]  /*1a70*/  IMAD.MOV.U32 R0, RZ, RZ, RZ ;  /* 0x000000ffff007224 */ /* 0x000fe200078e00ff */
[----:B------:R-:W-:Y:S01]  /*1a80*/  CS2R R6, SRZ ;  /* 0x0000000000067805 */ /* 0x000fe2000001ff00 */
[----:B------:R-:W-:Y:S02]  /*1a90*/  IMAD.MOV.U32 R4, RZ, RZ, RZ ;  /* 0x000000ffff047224 */ /* 0x000fe400078e00ff */
[----:B------:R-:W-:Y:S02]  /*1aa0*/  IMAD.MOV.U32 R3, RZ, RZ, RZ ;  /* 0x000000ffff037224 */ /* 0x000fe400078e00ff */
[----:B------:R-:W-:-:S07]  /*1ab0*/  IMAD.U32 R5, RZ, RZ, UR4 ;  /* 0x00000004ff057e24 */ /* 0x000fce000f8e00ff */
.L_x_24:
[----:B------:R-:W-:-:S06]  /*1ac0*/  IMAD R12, R0, 0x4, R1 ;  /* 0x00000004000c7824 */ /* 0x000fcc00078e0201 */
[----:B------:R-:W5:Y:S01]  /*1ad0*/  LDL R12, [R12+0x4] ;  /* 0x000004000c0c7983 */ /* 0x000f620000100800 */
[----:B------:R-:W-:-:S05]  /*1ae0*/  UMOV UR4, URZ ;  /* 0x000000ff00047c82 */ /* 0x000fca0008000000 */
.L_x_23:
        /* <DEDUP_REMOVED lines=177> */
[----:B------:R0:W-:Y:S04]  /*2600*/  STL.64 [R1+0x8], R6 ;  /* 0x0000080601007387 */ /* 0x0001e80000100a00 */
[----:B------:R0:W-:Y:S04]  /*2610*/  STL [R1+0x4], R3 ;  /* 0x0000040301007387 */ /* 0x0001e80000100800 */
[----:B------:R0:W-:Y:S02]  /*2620*/  STL.64 [R1+0x10], R4 ;  /* 0x0000100401007387 */ /* 0x0001e40000100a00 */
.L_x_18:
[----:B------:R-:W-:Y:S05]  /*2630*/  BSYNC.RECONVERGENT B1 ;  /* 0x0000000000017941 */ /* 0x000fea0003800200 */
.L_x_17:
[C---:B------:R-:W-:Y:S01]  /*2640*/  ISETP.GT.U32.AND P0, PT, R2.reuse, 0x3, PT ;  /* 0x000000030200780c */ /* 0x040fe20003f04070 */
[----:B------:R-:W-:Y:S01]  /*2650*/  VIADD R11, R11, 0x1 ;  /* 0x000000010b0b7836 */ /* 0x000fe20000000000 */
[--C-:B------:R-:W-:Y:S02]  /*2660*/  SHF.R.U64 R2, R2, 0x2, R13.reuse ;  /* 0x0000000202027819 */ /* 0x100fe4000000120d */
[----:B------:R-:W-:Y:S02]  /*2670*/  ISETP.GT.U32.AND.EX P0, PT, R13, RZ, PT, P0 ;  /* 0x000000ff0d00720c */ /* 0x000fe40003f04100 */
[----:B------:R-:W-:-:S11]  /*2680*/  SHF.R.U32.HI R13, RZ, 0x2, R13 ;  /* 0x00000002ff0d7819 */ /* 0x000fd6000001160d */
[----:B------:R-:W-:Y:S05]  /*2690*/  @P0 BRA `(.L_x_25) ;  /* 0xffffffd800d40947 */ /* 0x000fea000383ffff */
.L_x_16:
[----:B------:R-:W-:Y:S05]  /*26a0*/  BSYNC.RECONVERGENT B0 ;  /* 0x0000000000007941 */ /* 0x000fea0003800200 */
.L_x_15:
[----:B0-----:R-:W0:Y:S01]  /*26b0*/  LDC.64 R6, c[0x0][0x390] ;  /* 0x0000e400ff067b82 */ /* 0x001e220000000a00 */
[----:B------:R-:W-:Y:S01]  /*26c0*/  SHF.R.U32.HI R0, RZ, 0x2, R3 ;  /* 0x00000002ff007819 */ /* 0x000fe20000011603 */
[----:B------:R-:W1:Y:S03]  /*26d0*/  LDCU.64 UR8, c[0x0][0x380] ;  /* 0x00007000ff0877ac */ /* 0x000e660008000a00 */
[----:B------:R-:W-:Y:S01]  /*26e0*/  LOP3.LUT R0, R0, R3, RZ, 0x3c, !PT ;  /* 0x0000000300007212 */ /* 0x000fe200078e3cff */
[----:B------:R-:W-:Y:S01]  /*26f0*/  IMAD.SHL.U32 R3, R5, 0x10, RZ ;  /* 0x0000001005037824 */ /* 0x000fe200078e00ff */
[----:B------:R-:W2:Y:S03]  /*2700*/  LDCU UR4, c[0x0][0x38c] ;  /* 0x00007180ff0477ac */ /* 0x000ea60008000800 */
[----:B------:R-:W-:-:S05]  /*2710*/  IMAD.SHL.U32 R2, R0, 0x2, RZ ;  /* 0x0000000200027824 */ /* 0x000fca00078e00ff */
[----:B------:R-:W-:Y:S01]  /*2720*/  LOP3.LUT R2, R0, R2, R3, 0x96, !PT ;  /* 0x0000000200027212 */ /* 0x000fe200078e9603 */
[----:B------:R-:W-:-:S03]  /*2730*/  IMAD.MOV.U32 R3, RZ, RZ, 0x2f800000 ;  /* 0x2f800000ff037424 */ /* 0x000fc600078e00ff */
[----:B------:R-:W-:Y:S02]  /*2740*/  LOP3.LUT R2, R2, R5, RZ, 0x3c, !PT ;  /* 0x0000000502027212 */ /* 0x000fe400078e3cff */
[----:B0-----:R-:W-:Y:S02]  /*2750*/  LOP3.LUT R6, R6, 0xaad26b49, RZ, 0x3c, !PT ;  /* 0xaad26b4906067812 */ /* 0x001fe400078e3cff */
[----:B------:R-:W-:-:S03]  /*2760*/  LOP3.LUT R7, R7, 0xf7dcefdd, RZ, 0x3c, !PT ;  /* 0xf7dcefdd07077812 */ /* 0x000fc600078e3cff */
[----:B------:R-:W-:Y:S02]  /*2770*/  IMAD R6, R6, 0x4182bed5, RZ ;  /* 0x4182bed506067824 */ /* 0x000fe400078e02ff */
[----:B------:R-:W-:-:S05]  /*2780*/  IMAD R7, R7, -0x658354e5, RZ ;  /* 0x9a7cab1b07077824 */ /* 0x000fca00078e02ff */
[----:B------:R-:W-:-:S04]  /*2790*/  IADD3 R7, PT, PT, R6, 0x64f0c9, R7 ;  /* 0x0064f0c906077810 */ /* 0x000fc80007ffe007 */
[----:B------:R-:W-:-:S04]  /*27a0*/  IADD3 R2, PT, PT, R7, 0x587c5, R2 ;  /* 0x000587c507027810 */ /* 0x000fc80007ffe002 */
[----:B------:R-:W-:-:S05]  /*27b0*/  I2FP.F32.U32 R2, R2 ;  /* 0x0000000200027245 */ /* 0x000fca0000201000 */
[----:B------:R-:W-:Y:S01]  /*27c0*/  FFMA R0, R2, R3, 1.1641532182693481445e-10 ;  /* 0x2f00000002007423 */ /* 0x000fe20000000003 */
[----:B------:R-:W-:Y:S02]  /*27d0*/  SHF.R.S32.HI R3, RZ, 0x1f, R10 ;  /* 0x0000001fff037819 */ /* 0x000fe4000001140a */
[----:B-1----:R-:W-:Y:S01]  /*27e0*/  LEA R2, P0, R10, UR8, 0x2 ;  /* 0x000000080a027c11 */ /* 0x002fe2000f8010ff */
[----:B------:R-:W-:-:S03]  /*27f0*/  FADD R0, R0, -0.5 ;  /* 0xbf00000000007421 */ /* 0x000fc60000000000 */
[----:B------:R-:W-:Y:S01]  /*2800*/  LEA.HI.X R3, R10, UR9, R3, 0x2, P0 ;  /* 0x000000090a037c11 */ /* 0x000fe200080f1403 */
[----:B--2---:R-:W-:-:S05]  /*2810*/  FMUL R5, R0, UR4 ;  /* 0x0000000400057c20 */ /* 0x004fca0008400000 */
[----:B------:R-:W-:Y:S01]  /*2820*/  STG.E desc[UR6][R2.64], R5 ;  /* 0x0000000502007986 */ /* 0x000fe2000c101906 */
[----:B------:R-:W-:Y:S05]  /*2830*/  EXIT ;  /* 0x000000000000794d */ /* 0x000fea0003800000 */
.L_x_26:
        /* <DEDUP_REMOVED lines=12> */
.L_x_33:


//--------------------- .nv.global.init           --------------------------
	.section	.nv.global.init,"aw",@progbits
	.align	4
.nv.global.init:
	.type		mrg32k3aM1SubSeq,@object
	.size		mrg32k3aM1SubSeq,(mrg32k3aM2SubSeq - mrg32k3aM1SubSeq)
mrg32k3aM1SubSeq:
        /* <DEDUP_REMOVED lines=126> */
	.type		mrg32k3aM2SubSeq,@object
	.size		mrg32k3aM2SubSeq,(mrg32k3aM1 - mrg32k3aM2SubSeq)
mrg32k3aM2SubSeq:
        /* <DEDUP_REMOVED lines=126> */
	.type		mrg32k3aM1,@object
	.size		mrg32k3aM1,(mrg32k3aM1Seq - mrg32k3aM1)
mrg32k3aM1:
        /* <DEDUP_REMOVED lines=144> */
	.type		mrg32k3aM1Seq,@object
	.size		mrg32k3aM1Seq,(mrg32k3aM2 - mrg32k3aM1Seq)
mrg32k3aM1Seq:
        /* <DEDUP_REMOVED lines=144> */
	.type		mrg32k3aM2,@object
	.size		mrg32k3aM2,(mrg32k3aM2Seq - mrg32k3aM2)
mrg32k3aM2:
        /* <DEDUP_REMOVED lines=144> */
	.type		mrg32k3aM2Seq,@object
	.size		mrg32k3aM2Seq,(precalc_xorwow_matrix - mrg32k3aM2Seq)
mrg32k3aM2Seq:
        /* <DEDUP_REMOVED lines=144> */
	.type		precalc_xorwow_matrix,@object
	.size		precalc_xorwow_matrix,(precalc_xorwow_offset_matrix - precalc_xorwow_matrix)
precalc_xorwow_matrix:
        /* <DEDUP_REMOVED lines=6400> */
	.type		precalc_xorwow_offset_matrix,@object
	.size		precalc_xorwow_offset_matrix,(.L_1 - precalc_xorwow_offset_matrix)
precalc_xorwow_offset_matrix:
        /* <DEDUP_REMOVED lines=6400> */
.L_1:


//--------------------- .nv.shared.reserved.0     --------------------------
	.section	.nv.shared.reserved.0,"aw",@nobits
	.weak		__nv_reservedSMEM_offset_0_alias
	.size		__nv_reservedSMEM_offset_0_alias, 0, 64
	.other		__nv_reservedSMEM_offset_0_alias,@"STO_CUDA_RESERVED_SHARED STV_DEFAULT"
__nv_reservedSMEM_offset_0_alias:
	.zero		0
	.zero		64


//--------------------- .nv.constant0._Z11compute_msePKfS0_Pfi --------------------------
	.section	.nv.constant0._Z11compute_msePKfS0_Pfi,"a",@progbits
	.sectionflags	@""
	.align	4
.nv.constant0._Z11compute_msePKfS0_Pfi:
	.zero		924


//--------------------- .nv.constant0._Z10zero_gradsPfi --------------------------
	.section	.nv.constant0._Z10zero_gradsPfi,"a",@progbits
	.sectionflags	@""
	.align	4
.nv.constant0._Z10zero_gradsPfi:
	.zero		908


//--------------------- .nv.constant0._Z10sgd_updatePfPKfif --------------------------
	.section	.nv.constant0._Z10sgd_updatePfPKfif,"a",@progbits
	.sectionflags	@""
	.align	4
.nv.constant0._Z10sgd_updatePfPKfif:
	.zero		920


//--------------------- .nv.constant0._Z16lowrank_backwardPKfS0_S0_S0_PfS1_ii --------------------------
	.section	.nv.constant0._Z16lowrank_backwardPKfS0_S0_S0_PfS1_ii,"a",@progbits
	.sectionflags	@""
	.align	4
.nv.constant0._Z16lowrank_backwardPKfS0_S0_S0_PfS1_ii:
	.zero		952


//--------------------- .nv.constant0._Z15lowrank_forwardPKfS0_S0_Pfii --------------------------
	.section	.nv.constant0._Z15lowrank_forwardPKfS0_S0_Pfii,"a",@progbits
	.sectionflags	@""
	.align	4
.nv.constant0._Z15lowrank_forwardPKfS0_S0_Pfii:
	.zero		936


//--------------------- .nv.constant0._Z11mlp_forwardPKfS0_S0_Pfi --------------------------
	.section	.nv.constant0._Z11mlp_forwardPKfS0_S0_Pfi,"a",@progbits
	.sectionflags	@""
	.align	4
.nv.constant0._Z11mlp_forwardPKfS0_S0_Pfi:
	.zero		932


//--------------------- .nv.constant0._Z18init_random_scaledPfifm --------------------------
	.section	.nv.constant0._Z18init_random_scaledPfifm,"a",@progbits
	.sectionflags	@""
	.align	4
.nv.constant0._Z18init_random_scaledPfifm:
	.zero		920


//--------------------- SYMBOLS --------------------------

	.type		.nv.reservedSmem.offset0,@object
	.size		.nv.reservedSmem.offset0,0x4
